	.target	sm_80

	.elftype	@"ET_EXEC"


//--------------------- .note.nv.tkinfo           --------------------------
	.section	.note.nv.tkinfo,"",@"SHT_NOTE"
	.sectionflags	@"SHF_NOTE_NV_TKINFO"
	.tkinfo
        /*0018*/ 	.word	0x00000002
        /*0030*/ 	.string	""
        /*0030*/ 	.string	"ptxas"
        /*0030*/ 	.string	"Cuda compilation tools, release 13.0, V13.0.88"
        /*0030*/ 	.string	"Build cuda_13.0.r13.0/compiler.36424714_0"
        /*0030*/ 	.string	"-v  -suppress-debug-info  -lineinfo  -arch sm_80 "



//--------------------- .note.nv.cuinfo           --------------------------
	.section	.note.nv.cuinfo,"",@"SHT_NOTE"
	.sectionflags	@"SHF_NOTE_NV_CUINFO"
        /*0018*/ 	.short	0x0002
        /*001a*/ 	.short	0x0050
        /*001c*/ 	.short	0x0082
	.zero		2


//--------------------- .nv.info                  --------------------------
	.section	.nv.info,"",@"SHT_CUDA_INFO"
	.align	4


	//----- nvinfo : EIATTR_REGCOUNT
	.align		4
        /*0000*/ 	.byte	0x04, 0x2f
        /*0002*/ 	.short	(.L_1 - .L_0)
	.align		4
.L_0:
        /*0004*/ 	.word	index@(matmul_kernel)
        /*0008*/ 	.word	0x00000020


	//----- nvinfo : EIATTR_FRAME_SIZE
	.align		4
.L_1:
        /*000c*/ 	.byte	0x04, 0x11
        /*000e*/ 	.short	(.L_3 - .L_2)
	.align		4
.L_2:
        /*0010*/ 	.word	index@(matmul_kernel)
        /*0014*/ 	.word	0x00003cb8


	//----- nvinfo : EIATTR_MIN_STACK_SIZE
	.align		4
.L_3:
        /*0018*/ 	.byte	0x04, 0x12
        /*001a*/ 	.short	(.L_5 - .L_4)
	.align		4
.L_4:
        /*001c*/ 	.word	index@(matmul_kernel)
        /*0020*/ 	.word	0x00003cb8
.L_5:


//--------------------- .nv.info.matmul_kernel    --------------------------
	.section	.nv.info.matmul_kernel,"",@"SHT_CUDA_INFO"
	.sectionflags	@""
	.align	4


	//----- nvinfo : EIATTR_CUDA_API_VERSION
	.align		4
        /*0000*/ 	.byte	0x04, 0x37
        /*0002*/ 	.short	(.L_7 - .L_6)
.L_6:
        /*0004*/ 	.word	0x00000082


	//----- nvinfo : EIATTR_SW2861232_WAR
	.align		4
.L_7:
        /*0008*/ 	.byte	0x01, 0x35
	.zero		2


	//----- nvinfo : EIATTR_PARAM_CBANK
	.align		4
        /*000c*/ 	.byte	0x04, 0x0a
        /*000e*/ 	.short	(.L_9 - .L_8)
	.align		4
.L_8:
        /*0010*/ 	.word	index@(.nv.constant0.matmul_kernel)
        /*0014*/ 	.short	0x0160
        /*0016*/ 	.short	0x0050


	//----- nvinfo : EIATTR_CBANK_PARAM_SIZE
	.align		4
.L_9:
        /*0018*/ 	.byte	0x03, 0x19
        /*001a*/ 	.short	0x0050


	//----- nvinfo : EIATTR_KPARAM_INFO
	.align		4
        /*001c*/ 	.byte	0x04, 0x17
        /*001e*/ 	.short	(.L_11 - .L_10)
.L_10:
        /*0020*/ 	.word	0x00000000
        /*0024*/ 	.short	0x000d
        /*0026*/ 	.short	0x0048
        /*0028*/ 	.byte	0x00, 0xf4, 0x21, 0x00


	//----- nvinfo : EIATTR_KPARAM_INFO
	.align		4
.L_11:
        /*002c*/ 	.byte	0x04, 0x17
        /*002e*/ 	.short	(.L_13 - .L_12)
.L_12:
        /*0030*/ 	.word	0x00000000
        /*0034*/ 	.short	0x000c
        /*0036*/ 	.short	0x0040
        /*0038*/ 	.byte	0x00, 0xf4, 0x21, 0x00


	//----- nvinfo : EIATTR_KPARAM_INFO
	.align		4
.L_13:
        /*003c*/ 	.byte	0x04, 0x17
        /*003e*/ 	.short	(.L_15 - .L_14)
.L_14:
        /*0040*/ 	.word	0x00000000
        /*0044*/ 	.short	0x000b
        /*0046*/ 	.short	0x0038
        /*0048*/ 	.byte	0x00, 0xf0, 0x11, 0x00


	//----- nvinfo : EIATTR_KPARAM_INFO
	.align		4
.L_15:
        /*004c*/ 	.byte	0x04, 0x17
        /*004e*/ 	.short	(.L_17 - .L_16)
.L_16:
        /*0050*/ 	.word	0x00000000
        /*0054*/ 	.short	0x000a
        /*0056*/ 	.short	0x0034
        /*0058*/ 	.byte	0x00, 0xf0, 0x11, 0x00


	//----- nvinfo : EIATTR_KPARAM_INFO
	.align		4
.L_17:
        /*005c*/ 	.byte	0x04, 0x17
        /*005e*/ 	.short	(.L_19 - .L_18)
.L_18:
        /*0060*/ 	.word	0x00000000
        /*0064*/ 	.short	0x0009
        /*0066*/ 	.short	0x0030
        /*0068*/ 	.byte	0x00, 0xf0, 0x11, 0x00


	//----- nvinfo : EIATTR_KPARAM_INFO
	.align		4
.L_19:
        /*006c*/ 	.byte	0x04, 0x17
        /*006e*/ 	.short	(.L_21 - .L_20)
.L_20:
        /*0070*/ 	.word	0x00000000
        /*0074*/ 	.short	0x0008
        /*0076*/ 	.short	0x002c
        /*0078*/ 	.byte	0x00, 0xf0, 0x11, 0x00


	//----- nvinfo : EIATTR_KPARAM_INFO
	.align		4
.L_21:
        /*007c*/ 	.byte	0x04, 0x17
        /*007e*/ 	.short	(.L_23 - .L_22)
.L_22:
        /*0080*/ 	.word	0x00000000
        /*0084*/ 	.short	0x0007
        /*0086*/ 	.short	0x0028
        /*0088*/ 	.byte	0x00, 0xf0, 0x11, 0x00


	//----- nvinfo : EIATTR_KPARAM_INFO
	.align		4
.L_23:
        /*008c*/ 	.byte	0x04, 0x17
        /*008e*/ 	.short	(.L_25 - .L_24)
.L_24:
        /*0090*/ 	.word	0x00000000
        /*0094*/ 	.short	0x0006
        /*0096*/ 	.short	0x0024
        /*0098*/ 	.byte	0x00, 0xf0, 0x11, 0x00


	//----- nvinfo : EIATTR_KPARAM_INFO
	.align		4
.L_25:
        /*009c*/ 	.byte	0x04, 0x17
        /*009e*/ 	.short	(.L_27 - .L_26)
.L_26:
        /*00a0*/ 	.word	0x00000000
        /*00a4*/ 	.short	0x0005
        /*00a6*/ 	.short	0x0020
        /*00a8*/ 	.byte	0x00, 0xf0, 0x11, 0x00


	//----- nvinfo : EIATTR_KPARAM_INFO
	.align		4
.L_27:
        /*00ac*/ 	.byte	0x04, 0x17
        /*00ae*/ 	.short	(.L_29 - .L_28)
.L_28:
        /*00b0*/ 	.word	0x00000000
        /*00b4*/ 	.short	0x0004
        /*00b6*/ 	.short	0x001c
        /*00b8*/ 	.byte	0x00, 0xf0, 0x11, 0x00


	//----- nvinfo : EIATTR_KPARAM_INFO
	.align		4
.L_29:
        /*00bc*/ 	.byte	0x04, 0x17
        /*00be*/ 	.short	(.L_31 - .L_30)
.L_30:
        /*00c0*/ 	.word	0x00000000
        /*00c4*/ 	.short	0x0003
        /*00c6*/ 	.short	0x0018
        /*00c8*/ 	.byte	0x00, 0xf0, 0x11, 0x00


	//----- nvinfo : EIATTR_KPARAM_INFO
	.align		4
.L_31:
        /*00cc*/ 	.byte	0x04, 0x17
        /*00ce*/ 	.short	(.L_33 - .L_32)
.L_32:
        /*00d0*/ 	.word	0x00000000
        /*00d4*/ 	.short	0x0002
        /*00d6*/ 	.short	0x0010
        /*00d8*/ 	.byte	0x00, 0xf4, 0x21, 0x00


	//----- nvinfo : EIATTR_KPARAM_INFO
	.align		4
.L_33:
        /*00dc*/ 	.byte	0x04, 0x17
        /*00de*/ 	.short	(.L_35 - .L_34)
.L_34:
        /*00e0*/ 	.word	0x00000000
        /*00e4*/ 	.short	0x0001
        /*00e6*/ 	.short	0x0008
        /*00e8*/ 	.byte	0x00, 0xf4, 0x21, 0x00


	//----- nvinfo : EIATTR_KPARAM_INFO
	.align		4
.L_35:
        /*00ec*/ 	.byte	0x04, 0x17
        /*00ee*/ 	.short	(.L_37 - .L_36)
.L_36:
        /*00f0*/ 	.word	0x00000000
        /*00f4*/ 	.short	0x0000
        /*00f6*/ 	.short	0x0000
        /*00f8*/ 	.byte	0x00, 0xf4, 0x21, 0x00


	//----- nvinfo : EIATTR_MAXREG_COUNT
	.align		4
.L_37:
        /*00fc*/ 	.byte	0x03, 0x1b
        /*00fe*/ 	.short	0x00ff


	//----- nvinfo : EIATTR_NUM_BARRIERS
	.align		4
        /*0100*/ 	.byte	0x02, 0x4c
        /*0102*/ 	.byte	0x01
	.zero		1


	//----- nvinfo : EIATTR_ANNOTATIONS
	.align		4
        /*0104*/ 	.byte	0x04, 0x55
        /*0106*/ 	.short	(.L_39 - .L_38)


	//   ....[0]....
.L_38:
        /*0108*/ 	.word	0x00000001
        /*010c*/ 	.byte	0xc0, 0x04, 0x00, 0x00, 0x01, 0x00, 0x00, 0x00, 0x20, 0x05, 0x00, 0x00, 0x01, 0x00, 0x00, 0x00
        /* <DEDUP_REMOVED lines=2414> */
        /*97fc*/ 	.byte	0x50, 0x55, 0x02, 0x00, 0x01, 0x00, 0x00, 0x00, 0xa0, 0x55, 0x02, 0x00


	//----- nvinfo : EIATTR_MERCURY_ISA_VERSION
	.align		4
.L_39:
        /*9808*/ 	.byte	0x03, 0x5f
        /*980a*/ 	.short	0x0000


	//----- nvinfo : EIATTR_EXIT_INSTR_OFFSETS
	.align		4
        /*980c*/ 	.byte	0x04, 0x1c
        /*980e*/ 	.short	(.L_41 - .L_40)


	//   ....[0]....
.L_40:
        /*9810*/ 	.word	0x00056410


	//   ....[1]....
        /*9814*/ 	.word	0x00056440


	//----- nvinfo : EIATTR_REQNTID
	.align		4
.L_41:
        /*9818*/ 	.byte	0x04, 0x10
        /*981a*/ 	.short	(.L_43 - .L_42)
.L_42:
        /*981c*/ 	.word	0x00000080
        /*9820*/ 	.word	0x00000001
        /*9824*/ 	.word	0x00000001
.L_43:


//--------------------- .nv.callgraph             --------------------------
	.section	.nv.callgraph,"",@"SHT_CUDA_CALLGRAPH"
	.align	4
	.sectionentsize	8
	.align		4
        /*0000*/ 	.word	0x00000000
	.align		4
        /*0004*/ 	.word	0xffffffff
	.align		4
        /*0008*/ 	.word	0x00000000
	.align		4
        /*000c*/ 	.word	0xfffffffe
	.align		4
        /*0010*/ 	.word	0x00000000
	.align		4
        /*0014*/ 	.word	0xfffffffd
	.align		4
        /*0018*/ 	.word	0x00000000
	.align		4
        /*001c*/ 	.word	0xfffffffc


//--------------------- .nv.rel.action            --------------------------
	.section	.nv.rel.action,"",@"SHT_CUDA_RELOCINFO"
	.align	8
	.sectionentsize	8
        /*0000*/ 	.byte	0x73, 0x00, 0x00, 0x00, 0x00, 0x00, 0x00, 0x00, 0x00, 0x00, 0x00, 0x11, 0x25, 0x00, 0x05, 0x36


//--------------------- .nv.constant0.matmul_kernel --------------------------
	.section	.nv.constant0.matmul_kernel,"a",@progbits
	.sectionflags	@""
	.align	4
.nv.constant0.matmul_kernel:
	.zero		432


//--------------------- .text.matmul_kernel       --------------------------
	.section	.text.matmul_kernel,"ax",@progbits
	.sectioninfo	@"SHI_REGISTERS=32"
	.align	128
        .global         matmul_kernel
        .type           matmul_kernel,@function
        .size           matmul_kernel,(.L_x_5 - matmul_kernel)
        .other          matmul_kernel,@"STO_CUDA_ENTRY STV_DEFAULT"
matmul_kernel:
.text.matmul_kernel:
[----:B------:R-:W-:-:S04]  /*0000*/  IMAD.MOV.U32 R1, RZ, RZ, c[0x0][0x28] ;  /* 0x00000a00ff017624 */ /* 0x000fc800078e00ff */
[----:B------:R-:W-:Y:S01]  /*0010*/  IMAD.MOV.U32 R0, RZ, RZ, c[0x0][0x17c] ;  /* 0x00005f00ff007624 */ /* 0x000fe200078e00ff */
[----:B------:R-:W-:Y:S01]  /*0020*/  IADD3 R1, R1, -0x3cb8, RZ ;  /* 0xffffc34801017810 */ /* 0x000fe20007ffe0ff */
[----:B------:R-:W0:Y:S01]  /*0030*/  S2R R12, SR_TID.X ;  /* 0x00000000000c7919 */ /* 0x000e220000002100 */
[----:B------:R-:W-:Y:S02]  /*0040*/  ULDC.64 UR6, c[0x0][0x118] ;  /* 0x0000460000067ab9 */ /* 0x000fe40000000a00 */
[----:B------:R-:W-:-:S04]  /*0050*/  IADD3 R0, R0, 0x7f, RZ ;  /* 0x0000007f00007810 */ /* 0x000fc80007ffe0ff */
[----:B------:R-:W-:-:S04]  /*0060*/  SHF.R.S32.HI R3, RZ, 0x1f, R0 ;  /* 0x0000001fff037819 */ /* 0x000fc80000011400 */
[----:B------:R-:W-:Y:S02]  /*0070*/  LEA.HI R0, R3, R0, RZ, 0x7 ;  /* 0x0000000003007211 */ /* 0x000fe400078f38ff */
[----:B------:R-:W1:Y:S02]  /*0080*/  S2R R3, SR_CTAID.X ;  /* 0x0000000000037919 */ /* 0x000e640000002500 */
[----:B------:R-:W-:-:S04]  /*0090*/  SHF.R.S32.HI R0, RZ, 0x7, R0 ;  /* 0x00000007ff007819 */ /* 0x000fc80000011400 */
[-C--:B------:R-:W-:Y:S02]  /*00a0*/  IABS R7, R0.reuse ;  /* 0x0000000000077213 */ /* 0x080fe40000000000 */
[----:B------:R-:W-:Y:S02]  /*00b0*/  IABS R10, R0 ;  /* 0x00000000000a7213 */ /* 0x000fe40000000000 */
[----:B------:R-:W2:Y:S01]  /*00c0*/  I2F.RP R2, R7 ;  /* 0x0000000700027306 */ /* 0x000ea20000209400 */
[----:B0-----:R-:W-:Y:S02]  /*00d0*/  LOP3.LUT R14, R12, 0x7f, RZ, 0xc0, !PT ;  /* 0x0000007f0c0e7812 */ /* 0x001fe400078ec0ff */
[----:B-1----:R-:W-:-:S05]  /*00e0*/  IABS R8, R3 ;  /* 0x0000000300087213 */ /* 0x002fca0000000000 */
[----:B--2---:R-:W0:Y:S02]  /*00f0*/  MUFU.RCP R2, R2 ;  /* 0x0000000200027308 */ /* 0x004e240000001000 */
[----:B0-----:R-:W-:-:S06]  /*0100*/  IADD3 R4, R2, 0xffffffe, RZ ;  /* 0x0ffffffe02047810 */ /* 0x001fcc0007ffe0ff */
[----:B------:R0:W1:Y:S02]  /*0110*/  F2I.FTZ.U32.TRUNC.NTZ R5, R4 ;  /* 0x0000000400057305 */ /* 0x000064000021f000 */
[----:B0-----:R-:W-:Y:S02]  /*0120*/  IMAD.MOV.U32 R4, RZ, RZ, RZ ;  /* 0x000000ffff047224 */ /* 0x001fe400078e00ff */
[----:B-1----:R-:W-:-:S04]  /*0130*/  IMAD.MOV R6, RZ, RZ, -R5 ;  /* 0x000000ffff067224 */ /* 0x002fc800078e0a05 */
[----:B------:R-:W-:Y:S02]  /*0140*/  IMAD R9, R6, R7, RZ ;  /* 0x0000000706097224 */ /* 0x000fe400078e02ff */
[----:B------:R-:W-:Y:S02]  /*0150*/  IMAD.MOV.U32 R6, RZ, RZ, R8 ;  /* 0x000000ffff067224 */ /* 0x000fe400078e0008 */
[----:B------:R-:W-:-:S04]  /*0160*/  IMAD.HI.U32 R5, R5, R9, R4 ;  /* 0x0000000905057227 */ /* 0x000fc800078e0004 */
[----:B------:R-:W-:Y:S02]  /*0170*/  IMAD.MOV R9, RZ, RZ, -R10 ;  /* 0x000000ffff097224 */ /* 0x000fe400078e0a0a */
[----:B------:R-:W-:-:S04]  /*0180*/  IMAD.HI.U32 R2, R5, R6, RZ ;  /* 0x0000000605027227 */ /* 0x000fc800078e00ff */
[----:B------:R-:W-:-:S05]  /*0190*/  IMAD R4, R2, R9, R6 ;  /* 0x0000000902047224 */ /* 0x000fca00078e0206 */
[----:B------:R-:W-:-:S13]  /*01a0*/  ISETP.GT.U32.AND P1, PT, R7, R4, PT ;  /* 0x000000040700720c */ /* 0x000fda0003f24070 */
[----:B------:R-:W-:Y:S01]  /*01b0*/  @!P1 IMAD.IADD R4, R4, 0x1, -R7 ;  /* 0x0000000104049824 */ /* 0x000fe200078e0a07 */
[----:B------:R-:W-:Y:S02]  /*01c0*/  @!P1 IADD3 R2, R2, 0x1, RZ ;  /* 0x0000000102029810 */ /* 0x000fe40007ffe0ff */
[----:B------:R-:W-:Y:S02]  /*01d0*/  ISETP.NE.AND P1, PT, R0, RZ, PT ;  /* 0x000000ff0000720c */ /* 0x000fe40003f25270 */
[----:B------:R-:W-:Y:S02]  /*01e0*/  ISETP.GE.U32.AND P0, PT, R4, R7, PT ;  /* 0x000000070400720c */ /* 0x000fe40003f06070 */
[----:B------:R-:W-:-:S04]  /*01f0*/  LOP3.LUT R4, R3, R0, RZ, 0x3c, !PT ;  /* 0x0000000003047212 */ /* 0x000fc800078e3cff */
[----:B------:R-:W-:Y:S01]  /*0200*/  ISETP.GE.AND P2, PT, R4, RZ, PT ;  /* 0x000000ff0400720c */ /* 0x000fe20003f46270 */
[----:B------:R-:W-:-:S05]  /*0210*/  IMAD.MOV.U32 R4, RZ, RZ, c[0x0][0x178] ;  /* 0x00005e00ff047624 */ /* 0x000fca00078e00ff */
[----:B------:R-:W-:Y:S02]  /*0220*/  IADD3 R4, R4, 0xff, RZ ;  /* 0x000000ff04047810 */ /* 0x000fe40007ffe0ff */
[----:B------:R-:W-:Y:S02]  /*0230*/  @P0 IADD3 R2, R2, 0x1, RZ ;  /* 0x0000000102020810 */ /* 0x000fe40007ffe0ff */
[----:B------:R-:W-:-:S03]  /*0240*/  SHF.R.S32.HI R5, RZ, 0x1f, R4 ;  /* 0x0000001fff057819 */ /* 0x000fc60000011404 */
[----:B------:R-:W-:Y:S01]  /*0250*/  @!P2 IMAD.MOV R2, RZ, RZ, -R2 ;  /* 0x000000ffff02a224 */ /* 0x000fe200078e0a02 */
[----:B------:R-:W-:Y:S02]  /*0260*/  LEA.HI R5, R5, R4, RZ, 0x8 ;  /* 0x0000000405057211 */ /* 0x000fe400078f40ff */
[----:B------:R-:W-:-:S04]  /*0270*/  @!P1 LOP3.LUT R2, RZ, R0, RZ, 0x33, !PT ;  /* 0x00000000ff029212 */ /* 0x000fc800078e33ff */
[----:B------:R-:W-:Y:S01]  /*0280*/  LEA.HI.SX32 R5, R5, -R2, 0x18 ;  /* 0x8000000205057211 */ /* 0x000fe200078fc2ff */
[----:B------:R-:W-:-:S03]  /*0290*/  IMAD.MOV R7, RZ, RZ, -R2 ;  /* 0x000000ffff077224 */ /* 0x000fc600078e0a02 */
[----:B------:R-:W-:Y:S01]  /*02a0*/  IMNMX R8, R5, 0x1, PT ;  /* 0x0000000105087817 */ /* 0x000fe20003800200 */
[----:B------:R-:W-:-:S03]  /*02b0*/  IMAD R7, R0, R7, R3 ;  /* 0x0000000700077224 */ /* 0x000fc600078e0203 */
[-C--:B------:R-:W-:Y:S02]  /*02c0*/  IABS R9, R8.reuse ;  /* 0x0000000800097213 */ /* 0x080fe40000000000 */
[----:B------:R-:W-:Y:S02]  /*02d0*/  IABS R11, R8 ;  /* 0x00000008000b7213 */ /* 0x000fe40000000000 */
[----:B------:R-:W0:Y:S08]  /*02e0*/  I2F.RP R6, R9 ;  /* 0x0000000900067306 */ /* 0x000e300000209400 */
[----:B0-----:R-:W0:Y:S02]  /*02f0*/  MUFU.RCP R6, R6 ;  /* 0x0000000600067308 */ /* 0x001e240000001000 */
[----:B0-----:R-:W-:Y:S01]  /*0300*/  IADD3 R4, R6, 0xffffffe, RZ ;  /* 0x0ffffffe06047810 */ /* 0x001fe20007ffe0ff */
[----:B------:R-:W-:-:S05]  /*0310*/  IMAD.MOV.U32 R6, RZ, RZ, 0x7f ;  /* 0x0000007fff067424 */ /* 0x000fca00078e00ff */
[----:B------:R0:W1:Y:S01]  /*0320*/  F2I.FTZ.U32.TRUNC.NTZ R5, R4 ;  /* 0x0000000400057305 */ /* 0x000062000021f000 */
[----:B------:R-:W-:Y:S01]  /*0330*/  IADD3 R6, R6, c[0x0][0x180], RZ ;  /* 0x0000600006067a10 */ /* 0x000fe20007ffe0ff */
[----:B0-----:R-:W-:Y:S02]  /*0340*/  IMAD.MOV.U32 R4, RZ, RZ, RZ ;  /* 0x000000ffff047224 */ /* 0x001fe400078e00ff */
[----:B-1----:R-:W-:-:S04]  /*0350*/  IMAD.MOV R10, RZ, RZ, -R5 ;  /* 0x000000ffff0a7224 */ /* 0x002fc800078e0a05 */
[----:B------:R-:W-:Y:S01]  /*0360*/  IMAD.MOV.U32 R0, RZ, RZ, R10 ;  /* 0x000000ffff007224 */ /* 0x000fe200078e000a */
[----:B------:R-:W-:-:S03]  /*0370*/  IABS R10, R7 ;  /* 0x00000007000a7213 */ /* 0x000fc60000000000 */
        /* <DEDUP_REMOVED lines=12> */
[----:B------:R-:W-:-:S07]  /*0440*/  ISETP.GE.AND P2, PT, R0, RZ, PT ;  /* 0x000000ff0000720c */ /* 0x000fce0003f46270 */
[----:B------:R-:W-:Y:S02]  /*0450*/  @P0 IADD3 R5, R5, 0x1, RZ ;  /* 0x0000000105050810 */ /* 0x000fe40007ffe0ff */
[----:B------:R-:W-:-:S04]  /*0460*/  ISETP.GT.AND P0, PT, R6, 0x7f, PT ;  /* 0x0000007f0600780c */ /* 0x000fc80003f04270 */
[----:B------:R-:W-:Y:S01]  /*0470*/  @!P2 IMAD.MOV R5, RZ, RZ, -R5 ;  /* 0x000000ffff05a224 */ /* 0x000fe200078e0a05 */
[----:B------:R-:W-:-:S05]  /*0480*/  @!P1 LOP3.LUT R5, RZ, R8, RZ, 0x33, !PT ;  /* 0x00000008ff059212 */ /* 0x000fca00078e33ff */
[----:B------:R-:W-:Y:S02]  /*0490*/  IMAD.MOV R3, RZ, RZ, -R5 ;  /* 0x000000ffff037224 */ /* 0x000fe400078e0a05 */
[----:B------:R-:W-:Y:S02]  /*04a0*/  IMAD.SHL.U32 R13, R5, 0x80, RZ ;  /* 0x00000080050d7824 */ /* 0x000fe400078e00ff */
[----:B------:R-:W-:-:S03]  /*04b0*/  IMAD R3, R8, R3, R7 ;  /* 0x0000000308037224 */ /* 0x000fc600078e0207 */
[----:B------:R-:W-:Y:S01]  /*04c0*/  STL [R1+0x7c0], R13 ;  /* 0x0007c00d01007387 */ /* 0x000fe20000100800 */
[----:B------:R-:W-:Y:S01]  /*04d0*/  IMAD.IADD R0, R2, 0x1, R3 ;  /* 0x0000000102007824 */ /* 0x000fe200078e0203 */
[C---:B------:R-:W-:Y:S02]  /*04e0*/  IADD3 R3, R13.reuse, 0x1, RZ ;  /* 0x000000010d037810 */ /* 0x040fe40007ffe0ff */
[C---:B------:R-:W-:Y:S01]  /*04f0*/  IADD3 R2, R13.reuse, 0x2, RZ ;  /* 0x000000020d027810 */ /* 0x040fe20007ffe0ff */
[----:B------:R-:W-:Y:S01]  /*0500*/  IMAD R0, R0, 0x100, R14 ;  /* 0x0000010000007824 */ /* 0x000fe200078e020e */
[C---:B------:R-:W-:Y:S01]  /*0510*/  IADD3 R4, R13.reuse, 0x3, RZ ;  /* 0x000000030d047810 */ /* 0x040fe20007ffe0ff */
[----:B------:R0:W-:Y:S01]  /*0520*/  STL [R1+0x13fc], R3 ;  /* 0x0013fc0301007387 */ /* 0x0001e20000100800 */
[C---:B------:R-:W-:Y:S02]  /*0530*/  IADD3 R28, R13.reuse, 0x1b, RZ ;  /* 0x0000001b0d1c7810 */ /* 0x040fe40007ffe0ff */
[C---:B------:R-:W-:Y:S01]  /*0540*/  IADD3 R5, R13.reuse, 0x77, RZ ;  /* 0x000000770d057810 */ /* 0x040fe20007ffe0ff */
[----:B------:R1:W-:Y:S01]  /*0550*/  STL [R1+0x13f8], R2 ;  /* 0x0013f80201007387 */ /* 0x0003e20000100800 */
[----:B------:R-:W-:-:S03]  /*0560*/  IADD3 R29, R13, 0x7f, RZ ;  /* 0x0000007f0d1d7810 */ /* 0x000fc60007ffe0ff */
[----:B------:R2:W-:Y:S01]  /*0570*/  STL [R1+0x13f4], R4 ;  /* 0x0013f40401007387 */ /* 0x0005e20000100800 */
[C---:B0-----:R-:W-:Y:S02]  /*0580*/  IADD3 R3, R13.reuse, 0x4, RZ ;  /* 0x000000040d037810 */ /* 0x041fe40007ffe0ff */
[----:B-1----:R-:W-:-:S03]  /*0590*/  IADD3 R2, R13, 0x5, RZ ;  /* 0x000000050d027810 */ /* 0x002fc60007ffe0ff */
[----:B------:R0:W-:Y:S01]  /*05a0*/  STL [R1+0x13f0], R3 ;  /* 0x0013f00301007387 */ /* 0x0001e20000100800 */
[----:B--2---:R-:W-:-:S03]  /*05b0*/  IADD3 R4, R13, 0x6, RZ ;  /* 0x000000060d047810 */ /* 0x004fc60007ffe0ff */
[----:B------:R1:W-:Y:S04]  /*05c0*/  STL [R1+0x13ec], R2 ;  /* 0x0013ec0201007387 */ /* 0x0003e80000100800 */
        /* <DEDUP_REMOVED lines=43> */
[----:B0-----:R-:W-:-:S03]  /*0880*/  IADD3 R3, R13, 0x1d, RZ ;  /* 0x0000001d0d037810 */ /* 0x001fc60007ffe0ff */
[----:B------:R-:W-:Y:S01]  /*0890*/  STL [R1+0x1454], R28 ;  /* 0x0014541c01007387 */ /* 0x000fe20000100800 */
[----:B-1----:R-:W-:-:S03]  /*08a0*/  IADD3 R2, R13, 0x1e, RZ ;  /* 0x0000001e0d027810 */ /* 0x002fc60007ffe0ff */
[----:B------:R0:W-:Y:S01]  /*08b0*/  STL [R1+0x145c], R3 ;  /* 0x00145c0301007387 */ /* 0x0001e20000100800 */
[----:B--2---:R-:W-:-:S03]  /*08c0*/  IADD3 R4, R13, 0x20, RZ ;  /* 0x000000200d047810 */ /* 0x004fc60007ffe0ff */
[----:B------:R1:W-:Y:S01]  /*08d0*/  STL [R1+0x1458], R2 ;  /* 0x0014580201007387 */ /* 0x0003e20000100800 */
[C---:B0-----:R-:W-:Y:S02]  /*08e0*/  IADD3 R3, R13.reuse, 0x1f, RZ ;  /* 0x0000001f0d037810 */ /* 0x041fe40007ffe0ff */
[----:B-1----:R-:W-:-:S03]  /*08f0*/  IADD3 R2, R13, 0x21, RZ ;  /* 0x000000210d027810 */ /* 0x002fc60007ffe0ff */
[----:B------:R0:W-:Y:S04]  /*0900*/  STL [R1+0x1464], R3 ;  /* 0x0014640301007387 */ /* 0x0001e80000100800 */
        /* <DEDUP_REMOVED lines=171> */
[----:B------:R0:W-:Y:S01]  /*13c0*/  STL [R1+0x15c4], R5 ;  /* 0x0015c40501007387 */ /* 0x0001e20000100800 */
[----:B-1----:R-:W-:-:S03]  /*13d0*/  IADD3 R4, R13, 0x79, RZ ;  /* 0x000000790d047810 */ /* 0x002fc60007ffe0ff */
[----:B------:R-:W-:Y:S01]  /*13e0*/  STL [R1+0x15bc], R3 ;  /* 0x0015bc0301007387 */ /* 0x000fe20000100800 */
[C---:B--2---:R-:W-:Y:S02]  /*13f0*/  IADD3 R2, R13.reuse, 0x78, RZ ;  /* 0x000000780d027810 */ /* 0x044fe40007ffe0ff */
[----:B0-----:R-:W-:-:S03]  /*1400*/  IADD3 R5, R13, 0x7b, RZ ;  /* 0x0000007b0d057810 */ /* 0x001fc60007ffe0ff */
[----:B------:R0:W-:Y:S04]  /*1410*/  STL [R1+0x15c0], R2 ;  /* 0x0015c00201007387 */ /* 0x0001e80000100800 */
[----:B------:R1:W-:Y:S04]  /*1420*/  STL [R1+0x15cc], R4 ;  /* 0x0015cc0401007387 */ /* 0x0003e80000100800 */
[----:B------:R2:W-:Y:S01]  /*1430*/  STL [R1+0x15d4], R5 ;  /* 0x0015d40501007387 */ /* 0x0005e20000100800 */
[C---:B0-----:R-:W-:Y:S02]  /*1440*/  IADD3 R2, R13.reuse, 0x7a, RZ ;  /* 0x0000007a0d027810 */ /* 0x041fe40007ffe0ff */
[----:B-1----:R-:W-:-:S03]  /*1450*/  IADD3 R4, R13, 0x7c, RZ ;  /* 0x0000007c0d047810 */ /* 0x002fc60007ffe0ff */
[----:B------:R-:W-:Y:S01]  /*1460*/  STL [R1+0x15c8], R2 ;  /* 0x0015c80201007387 */ /* 0x000fe20000100800 */
[----:B--2---:R-:W-:-:S03]  /*1470*/  IADD3 R5, R13, 0x7d, RZ ;  /* 0x0000007d0d057810 */ /* 0x004fc60007ffe0ff */
[----:B------:R0:W-:Y:S04]  /*1480*/  STL [R1+0x15d0], R4 ;  /* 0x0015d00401007387 */ /* 0x0001e80000100800 */
[----:B------:R1:W-:Y:S04]  /*1490*/  STL [R1+0x7c4], R0 ;  /* 0x0007c40001007387 */ /* 0x0003e80000100800 */
[----:B------:R2:W-:Y:S01]  /*14a0*/  STL [R1+0x15e0], R5 ;  /* 0x0015e00501007387 */ /* 0x0005e20000100800 */
[----:B0-----:R-:W-:Y:S02]  /*14b0*/  IADD3 R4, R13, 0x7e, RZ ;  /* 0x0000007e0d047810 */ /* 0x001fe40007ffe0ff */
[----:B-1----:R-:W-:-:S03]  /*14c0*/  IADD3 R0, R0, 0x80, RZ ;  /* 0x0000008000007810 */ /* 0x002fc60007ffe0ff */
[----:B------:R2:W-:Y:S04]  /*14d0*/  STL [R1+0x15dc], R4 ;  /* 0x0015dc0401007387 */ /* 0x0005e80000100800 */
[----:B------:R2:W-:Y:S04]  /*14e0*/  STL [R1+0x15d8], R29 ;  /* 0x0015d81d01007387 */ /* 0x0005e80000100800 */
[----:B------:R2:W-:Y:S01]  /*14f0*/  STL [R1+0x7c8], R0 ;  /* 0x0007c80001007387 */ /* 0x0005e20000100800 */
[----:B------:R-:W-:Y:S05]  /*1500*/  @P0 BRA `(.L_x_0) ;  /* 0x0000078000000947 */ /* 0x000fea0003800000 */
[----:B------:R0:W-:Y:S01]  /*1510*/  STL [R1], RZ ;  /* 0x000000ff01007387 */ /* 0x0001e20000100800 */
[----:B--2---:R-:W-:Y:S01]  /*1520*/  IMAD.SHL.U32 R0, R12, 0x40, RZ ;  /* 0x000000400c007824 */ /* 0x004fe200078e00ff */
[----:B------:R-:W-:Y:S01]  /*1530*/  CS2R R24, SRZ ;  /* 0x0000000000187805 */ /* 0x000fe2000001ff00 */
[----:B------:R-:W-:Y:S01]  /*1540*/  CS2R R26, SRZ ;  /* 0x00000000001a7805 */ /* 0x000fe2000001ff00 */
[----:B------:R0:W-:Y:S01]  /*1550*/  STL [R1+0x4], RZ ;  /* 0x000004ff01007387 */ /* 0x0001e20000100800 */
[----:B------:R-:W-:Y:S01]  /*1560*/  CS2R R20, SRZ ;  /* 0x0000000000147805 */ /* 0x000fe2000001ff00 */
[----:B------:R-:W-:Y:S01]  /*1570*/  LOP3.LUT R0, R0, 0x800, RZ, 0xc0, !PT ;  /* 0x0000080000007812 */ /* 0x000fe200078ec0ff */
[----:B------:R-:W-:Y:S01]  /*1580*/  CS2R R22, SRZ ;  /* 0x0000000000167805 */ /* 0x000fe2000001ff00 */
[----:B------:R0:W-:Y:S01]  /*1590*/  STL [R1+0x8], RZ ;  /* 0x000008ff01007387 */ /* 0x0001e20000100800 */
[----:B------:R-:W-:Y:S01]  /*15a0*/  CS2R R16, SRZ ;  /* 0x0000000000107805 */ /* 0x000fe2000001ff00 */
[----:B------:R-:W-:Y:S01]  /*15b0*/  CS2R R18, SRZ ;  /* 0x0000000000127805 */ /* 0x000fe2000001ff00 */
[----:B------:R-:W-:Y:S01]  /*15c0*/  CS2R R12, SRZ ;  /* 0x00000000000c7805 */ /* 0x000fe2000001ff00 */
[----:B------:R0:W-:Y:S01]  /*15d0*/  STL [R1+0xc], RZ ;  /* 0x00000cff01007387 */ /* 0x0001e20000100800 */
[----:B------:R-:W-:Y:S01]  /*15e0*/  CS2R R14, SRZ ;  /* 0x00000000000e7805 */ /* 0x000fe2000001ff00 */
[----:B------:R-:W-:Y:S01]  /*15f0*/  CS2R R8, SRZ ;  /* 0x0000000000087805 */ /* 0x000fe2000001ff00 */
[----:B------:R-:W-:Y:S01]  /*1600*/  CS2R R10, SRZ ;  /* 0x00000000000a7805 */ /* 0x000fe2000001ff00 */
[----:B------:R0:W-:Y:S01]  /*1610*/  STL [R1+0x10], RZ ;  /* 0x000010ff01007387 */ /* 0x0001e20000100800 */
[----:B------:R-:W-:Y:S01]  /*1620*/  CS2R R4, SRZ ;  /* 0x0000000000047805 */ /* 0x000fe2000001ff00 */
[----:B------:R-:W-:-:S02]  /*1630*/  CS2R R6, SRZ ;  /* 0x0000000000067805 */ /* 0x000fc4000001ff00 */
[----:B------:R0:W-:Y:S04]  /*1640*/  STL [R1+0x14], RZ ;  /* 0x000014ff01007387 */ /* 0x0001e80000100800 */
        /* <DEDUP_REMOVED lines=79> */
[----:B------:R0:W-:Y:S04]  /*1b40*/  STL [R1+0x13e4], R0 ;  /* 0x0013e40001007387 */ /* 0x0001e80000100800 */
        /* <DEDUP_REMOVED lines=18> */
[----:B------:R0:W-:Y:S01]  /*1c70*/  STL [R1+0x19c], RZ ;  /* 0x00019cff01007387 */ /* 0x0001e20000100800 */
[----:B------:R-:W-:Y:S05]  /*1c80*/  BRA `(.L_x_1) ;  /* 0x0004d8e000007947 */ /* 0x000fea0003800000 */
.L_x_0:
[----:B------:R-:W3:Y:S01]  /*1c90*/  LDL R9, [R1+0x15d4] ;  /* 0x0015d40001097983 */ /* 0x000ee20000100800 */
[----:B------:R-:W-:-:S03]  /*1ca0*/  SHF.R.S32.HI R8, RZ, 0x1f, R6 ;  /* 0x0000001fff087819 */ /* 0x000fc60000011406 */
[----:B------:R-:W4:Y:S01]  /*1cb0*/  LDL R7, [R1+0x15b8] ;  /* 0x0015b80001077983 */ /* 0x000f220000100800 */
[----:B------:R-:W-:-:S03]  /*1cc0*/  LEA.HI R8, R8, R6, RZ, 0x7 ;  /* 0x0000000608087211 */ /* 0x000fc600078f38ff */
[----:B------:R-:W5:Y:S04]  /*1cd0*/  LDL R27, [R1+0x7c8] ;  /* 0x0007c800011b7983 */ /* 0x000f680000100800 */
[----:B--2---:R-:W2:Y:S04]  /*1ce0*/  LDL R6, [R1+0x7c4] ;  /* 0x0007c40001067983 */ /* 0x004ea80000100800 */
[----:B------:R-:W2:Y:S04]  /*1cf0*/  LDL R24, [R1+0x7c0] ;  /* 0x0007c00001187983 */ /* 0x000ea80000100800 */
[----:B------:R-:W2:Y:S04]  /*1d00*/  LDL R20, [R1+0x15dc] ;  /* 0x0015dc0001147983 */ /* 0x000ea80000100800 */
[----:B------:R-:W2:Y:S04]  /*1d10*/  LDL R21, [R1+0x15e0] ;  /* 0x0015e00001157983 */ /* 0x000ea80000100800 */
[----:B------:R-:W2:Y:S04]  /*1d20*/  LDL R22, [R1+0x15d0] ;  /* 0x0015d00001167983 */ /* 0x000ea80000100800 */
[----:B------:R-:W2:Y:S01]  /*1d30*/  LDL R14, [R1+0x15c4] ;  /* 0x0015c400010e7983 */ /* 0x000ea20000100800 */
[----:B------:R-:W-:Y:S01]  /*1d40*/  IABS R26, c[0x0][0x178] ;  /* 0x00005e00001a7a13 */ /* 0x000fe20000000000 */
[----:B------:R-:W-:-:S02]  /*1d50*/  IMAD.MOV.U32 R16, RZ, RZ, R2 ;  /* 0x000000ffff107224 */ /* 0x000fc400078e0002 */
[----:B------:R-:W-:Y:S01]  /*1d60*/  IMAD.MOV.U32 R25, RZ, RZ, R29 ;  /* 0x000000ffff197224 */ /* 0x000fe200078e001d */
[----:B------:R-:W0:Y:S01]  /*1d70*/  I2F.RP R2, R26 ;  /* 0x0000001a00027306 */ /* 0x000e220000209400 */
[----:B------:R-:W-:Y:S01]  /*1d80*/  IABS R29, c[0x0][0x17c] ;  /* 0x00005f00001d7a13 */ /* 0x000fe20000000000 */
[----:B------:R-:W2:Y:S04]  /*1d90*/  LDL R18, [R1+0x15c0] ;  /* 0x0015c00001127983 */ /* 0x000ea80000100800 */
[----:B------:R-:W2:Y:S02]  /*1da0*/  LDL R11, [R1+0x15ac] ;  /* 0x0015ac00010b7983 */ /* 0x000ea40000100800 */
[----:B------:R-:W1:Y:S02]  /*1db0*/  I2F.RP R0, R29 ;  /* 0x0000001d00007306 */ /* 0x000e640000209400 */
[----:B------:R-:W1:Y:S04]  /*1dc0*/  S2R R10, SR_TID.X ;  /* 0x00000000000a7919 */ /* 0x000e680000002100 */
[----:B------:R-:W2:Y:S02]  /*1dd0*/  LDL R17, [R1+0x15cc] ;  /* 0x0015cc0001117983 */ /* 0x000ea40000100800 */
[----:B0-----:R-:W0:Y:S02]  /*1de0*/  MUFU.RCP R2, R2 ;  /* 0x0000000200027308 */ /* 0x001e240000001000 */
[----:B------:R-:W2:Y:S04]  /*1df0*/  LDL R13, [R1+0x15b4] ;  /* 0x0015b400010d7983 */ /* 0x000ea80000100800 */
[----:B------:R-:W2:Y:S02]  /*1e00*/  LDL R19, [R1+0x15b0] ;  /* 0x0015b00001137983 */ /* 0x000ea40000100800 */
[----:B-1----:R-:W1:Y:S01]  /*1e10*/  MUFU.RCP R0, R0 ;  /* 0x0000000000007308 */ /* 0x002e620000001000 */
[----:B------:R-:W-:Y:S01]  /*1e20*/  IMAD.MOV.U32 R15, RZ, RZ, R3 ;  /* 0x000000ffff0f7224 */ /* 0x000fe200078e0003 */
[----:B0-----:R-:W-:-:S06]  /*1e30*/  IADD3 R2, R2, 0xffffffe, RZ ;  /* 0x0ffffffe02027810 */ /* 0x001fcc0007ffe0ff */
[----:B------:R0:W-:Y:S01]  /*1e40*/  F2I.FTZ.U32.TRUNC.NTZ R3, R2 ;  /* 0x0000000200037305 */ /* 0x0001e2000021f000 */
[----:B-1----:R-:W-:-:S07]  /*1e50*/  IADD3 R0, R0, 0xffffffe, RZ ;  /* 0x0ffffffe00007810 */ /* 0x002fce0007ffe0ff */
[----:B------:R1:W1:Y:S01]  /*1e60*/  F2I.FTZ.U32.TRUNC.NTZ R5, R0 ;  /* 0x0000000000057305 */ /* 0x000262000021f000 */
[C---:B0-----:R-:W-:Y:S01]  /*1e70*/  IMAD.SHL.U32 R2, R10.reuse, 0x2, RZ ;  /* 0x000000020a027824 */ /* 0x041fe200078e00ff */
[----:B-1----:R-:W-:Y:S01]  /*1e80*/  LOP3.LUT R0, R10, 0x7, RZ, 0xc0, !PT ;  /* 0x000000070a007812 */ /* 0x002fe200078ec0ff */
[----:B------:R0:W-:Y:S04]  /*1e90*/  STL [R1+0x1ec], R8 ;  /* 0x0001ec0801007387 */ /* 0x0001e80000100800 */
[----:B------:R-:W-:-:S05]  /*1ea0*/  IMAD R4, R0, 0x110, RZ ;  /* 0x0000011000047824 */ /* 0x000fca00078e02ff */
[----:B0-----:R-:W-:Y:S01]  /*1eb0*/  LOP3.LUT R8, R4, 0x30, R2, 0x78, !PT ;  /* 0x0000003004087812 */ /* 0x001fe200078e7802 */
[----:B------:R-:W-:-:S04]  /*1ec0*/  IMAD.MOV R4, RZ, RZ, -R5 ;  /* 0x000000ffff047224 */ /* 0x000fc800078e0a05 */
[----:B------:R5:W-:Y:S01]  /*1ed0*/  STL [R1+0x1f0], R8 ;  /* 0x0001f00801007387 */ /* 0x000be20000100800 */
[----:B------:R-:W-:Y:S01]  /*1ee0*/  SHF.R.U32.HI R10, RZ, 0x1, R10 ;  /* 0x00000001ff0a7819 */ /* 0x000fe2000001160a */
[----:B---3--:R-:W-:Y:S02]  /*1ef0*/  IMAD.MOV.U32 R23, RZ, RZ, R9 ;  /* 0x000000ffff177224 */ /* 0x008fe400078e0009 */
[----:B------:R-:W-:Y:S02]  /*1f00*/  IMAD.MOV R9, RZ, RZ, -R3 ;  /* 0x000000ffff097224 */ /* 0x000fe400078e0a03 */
[----:B----4-:R-:W-:Y:S01]  /*1f10*/  IMAD.MOV.U32 R12, RZ, RZ, R7 ;  /* 0x000000ffff0c7224 */ /* 0x010fe200078e0007 */
[----:B------:R-:W-:Y:S01]  /*1f20*/  LOP3.LUT R7, R2, 0x10, RZ, 0xc0, !PT ;  /* 0x0000001002077812 */ /* 0x000fe200078ec0ff */
[----:B------:R-:W-:Y:S02]  /*1f30*/  IMAD R9, R9, R26, RZ ;  /* 0x0000001a09097224 */ /* 0x000fe400078e02ff */
[----:B------:R-:W-:Y:S01]  /*1f40*/  IMAD.MOV.U32 R2, RZ, RZ, RZ ;  /* 0x000000ffff027224 */ /* 0x000fe200078e00ff */
[----:B-----5:R-:W-:Y:S01]  /*1f50*/  IABS R8, R27 ;  /* 0x0000001b00087213 */ /* 0x020fe20000000000 */
[----:B------:R-:W-:-:S02]  /*1f60*/  IMAD R27, R4, R29, RZ ;  /* 0x0000001d041b7224 */ /* 0x000fc400078e02ff */
[----:B------:R-:W-:Y:S01]  /*1f70*/  IMAD.HI.U32 R3, R3, R9, R2 ;  /* 0x0000000903037227 */ /* 0x000fe200078e0002 */
[----:B--2---:R-:W-:-:S03]  /*1f80*/  IABS R6, R6 ;  /* 0x0000000600067213 */ /* 0x004fc60000000000 */
[----:B------:R-:W-:Y:S02]  /*1f90*/  IMAD.MOV.U32 R4, RZ, RZ, RZ ;  /* 0x000000ffff047224 */ /* 0x000fe400078e00ff */
[----:B------:R-:W-:Y:S02]  /*1fa0*/  IMAD.MOV.U32 R2, RZ, RZ, R8 ;  /* 0x000000ffff027224 */ /* 0x000fe400078e0008 */
[----:B------:R-:W-:Y:S01]  /*1fb0*/  IMAD.HI.U32 R8, R3, R6, RZ ;  /* 0x0000000603087227 */ /* 0x000fe200078e00ff */
[----:B------:R-:W-:-:S03]  /*1fc0*/  IABS R9, R24 ;  /* 0x0000001800097213 */ /* 0x000fc60000000000 */
[----:B------:R-:W-:Y:S01]  /*1fd0*/  IMAD.HI.U32 R27, R5, R27, R4 ;  /* 0x0000001b051b7227 */ /* 0x000fe200078e0004 */
[----:B------:R-:W-:-:S03]  /*1fe0*/  LOP3.LUT R7, R7, 0x20, R10, 0xf8, !PT ;  /* 0x0000002007077812 */ /* 0x000fc600078ef80a */
[----:B------:R-:W-:-:S04]  /*1ff0*/  IMAD.HI.U32 R5, R3, R2, RZ ;  /* 0x0000000203057227 */ /* 0x000fc800078e00ff */
[----:B------:R-:W-:Y:S02]  /*2000*/  IMAD R3, R0, 0x210, RZ ;  /* 0x0000021000037824 */ /* 0x000fe400078e02ff */
[----:B------:R-:W-:Y:S02]  /*2010*/  IMAD.MOV R8, RZ, RZ, -R8 ;  /* 0x000000ffff087224 */ /* 0x000fe400078e0a08 */
[----:B------:R-:W-:Y:S01]  /*2020*/  IMAD.MOV R5, RZ, RZ, -R5 ;  /* 0x000000ffff057224 */ /* 0x000fe200078e0a05 */
[----:B------:R-:W-:Y:S01]  /*2030*/  IABS R4, R25 ;  /* 0x0000001900047213 */ /* 0x000fe20000000000 */
[----:B------:R-:W-:Y:S01]  /*2040*/  IMAD.MOV.U32 R0, RZ, RZ, R9 ;  /* 0x000000ffff007224 */ /* 0x000fe200078e0009 */
[----:B------:R-:W-:Y:S01]  /*2050*/  LOP3.LUT R7, R3, R7, RZ, 0x3c, !PT ;  /* 0x0000000703077212 */ /* 0x000fe200078e3cff */
[C---:B------:R-:W-:Y:S02]  /*2060*/  IMAD R6, R26.reuse, R8, R6 ;  /* 0x000000081a067224 */ /* 0x040fe400078e0206 */
[----:B------:R-:W-:-:S02]  /*2070*/  IMAD R2, R26, R5, R2 ;  /* 0x000000051a027224 */ /* 0x000fc400078e0202 */
[C---:B------:R-:W-:Y:S01]  /*2080*/  IMAD.HI.U32 R3, R27.reuse, R0, RZ ;  /* 0x000000001b037227 */ /* 0x040fe200078e00ff */
[----:B------:R0:W-:Y:S03]  /*2090*/  STL [R1+0x194], R7 ;  /* 0x0001940701007387 */ /* 0x0001e60000100800 */
[C---:B------:R-:W-:Y:S01]  /*20a0*/  IMAD.HI.U32 R5, R27.reuse, R4, RZ ;  /* 0x000000041b057227 */ /* 0x040fe200078e00ff */
[----:B------:R1:W-:Y:S04]  /*20b0*/  STL [R1+0x68], R6 ;  /* 0x0000680601007387 */ /* 0x0003e80000100800 */
[----:B------:R2:W-:Y:S01]  /*20c0*/  STL [R1+0x64], R2 ;  /* 0x0000640201007387 */ /* 0x0005e20000100800 */
[----:B0-----:R-:W-:Y:S01]  /*20d0*/  IABS R7, R20 ;  /* 0x0000001400077213 */ /* 0x001fe20000000000 */
[----:B------:R-:W-:Y:S01]  /*20e0*/  IMAD.MOV R5, RZ, RZ, -R5 ;  /* 0x000000ffff057224 */ /* 0x000fe200078e0a05 */
[----:B-1----:R-:W-:Y:S01]  /*20f0*/  IABS R6, R21 ;  /* 0x0000001500067213 */ /* 0x002fe20000000000 */
[----:B--2---:R-:W-:Y:S01]  /*2100*/  IMAD.MOV R2, RZ, RZ, -R3 ;  /* 0x000000ffff027224 */ /* 0x004fe200078e0a03 */
[----:B------:R-:W-:Y:S01]  /*2110*/  IABS R3, R22 ;  /* 0x0000001600037213 */ /* 0x000fe20000000000 */
[----:B------:R-:W-:-:S04]  /*2120*/  IMAD.HI.U32 R9, R27, R7, RZ ;  /* 0x000000071b097227 */ /* 0x000fc800078e00ff */
[----:B------:R-:W-:-:S04]  /*2130*/  IMAD.HI.U32 R8, R27, R6, RZ ;  /* 0x000000061b087227 */ /* 0x000fc800078e00ff */
[----:B------:R-:W-:Y:S02]  /*2140*/  IMAD R4, R29, R5, R4 ;  /* 0x000000051d047224 */ /* 0x000fe400078e0204 */
[----:B------:R-:W-:-:S04]  /*2150*/  IMAD.HI.U32 R5, R27, R3, RZ ;  /* 0x000000031b057227 */ /* 0x000fc800078e00ff */
[----:B------:R-:W-:Y:S02]  /*2160*/  IMAD.MOV R9, RZ, RZ, -R9 ;  /* 0x000000ffff097224 */ /* 0x000fe400078e0a09 */
[----:B------:R-:W-:Y:S02]  /*2170*/  IMAD.MOV R8, RZ, RZ, -R8 ;  /* 0x000000ffff087224 */ /* 0x000fe400078e0a08 */
[----:B------:R-:W-:Y:S02]  /*2180*/  IMAD.MOV R5, RZ, RZ, -R5 ;  /* 0x000000ffff057224 */ /* 0x000fe400078e0a05 */
[C---:B------:R-:W-:Y:S02]  /*2190*/  IMAD R9, R29.reuse, R9, R7 ;  /* 0x000000091d097224 */ /* 0x040fe400078e0207 */
[C---:B------:R-:W-:Y:S02]  /*21a0*/  IMAD R6, R29.reuse, R8, R6 ;  /* 0x000000081d067224 */ /* 0x040fe400078e0206 */
[----:B------:R-:W-:Y:S01]  /*21b0*/  IMAD R3, R29, R5, R3 ;  /* 0x000000051d037224 */ /* 0x000fe200078e0203 */
[----:B------:R-:W-:Y:S04]  /*21c0*/  STL [R1+0x60], R4 ;  /* 0x0000600401007387 */ /* 0x000fe80000100800 */
[----:B------:R-:W-:Y:S04]  /*21d0*/  STL [R1+0x5c], R9 ;  /* 0x00005c0901007387 */ /* 0x000fe80000100800 */
[----:B------:R-:W-:Y:S04]  /*21e0*/  STL [R1+0x58], R6 ;  /* 0x0000580601007387 */ /* 0x000fe80000100800 */
[----:B------:R0:W-:Y:S02]  /*21f0*/  STL [R1+0x54], R3 ;  /* 0x0000540301007387 */ /* 0x0001e40000100800 */
[----:B0-----:R-:W-:-:S02]  /*2200*/  IABS R3, R14 ;  /* 0x0000000e00037213 */ /* 0x001fc40000000000 */
[----:B------:R-:W2:Y:S01]  /*2210*/  LDL R14, [R1+0x15a8] ;  /* 0x0015a800010e7983 */ /* 0x000ea20000100800 */
[----:B------:R-:W-:Y:S01]  /*2220*/  IMAD R0, R29, R2, R0 ;  /* 0x000000021d007224 */ /* 0x000fe200078e0200 */
[----:B------:R-:W-:Y:S02]  /*2230*/  IABS R2, R23 ;  /* 0x0000001700027213 */ /* 0x000fe40000000000 */
[----:B------:R-:W-:-:S03]  /*2240*/  IABS R4, R16 ;  /* 0x0000001000047213 */ /* 0x000fc60000000000 */
[C---:B------:R-:W-:Y:S01]  /*2250*/  IMAD.HI.U32 R7, R27.reuse, R2, RZ ;  /* 0x000000021b077227 */ /* 0x040fe200078e00ff */
[----:B------:R-:W-:Y:S02]  /*2260*/  IABS R8, R17 ;  /* 0x0000001100087213 */ /* 0x000fe40000000000 */
[----:B------:R-:W-:Y:S01]  /*2270*/  IABS R6, R18 ;  /* 0x0000001200067213 */ /* 0x000fe20000000000 */
[----:B------:R-:W-:Y:S02]  /*2280*/  IMAD.MOV R7, RZ, RZ, -R7 ;  /* 0x000000ffff077224 */ /* 0x000fe400078e0a07 */
[----:B------:R-:W-:-:S04]  /*2290*/  IMAD.HI.U32 R5, R27, R4, RZ ;  /* 0x000000041b057227 */ /* 0x000fc800078e00ff */
[----:B------:R-:W-:Y:S02]  /*22a0*/  IMAD R2, R29, R7, R2 ;  /* 0x000000071d027224 */ /* 0x000fe400078e0202 */
[----:B------:R-:W-:-:S04]  /*22b0*/  IMAD.HI.U32 R9, R27, R8, RZ ;  /* 0x000000081b097227 */ /* 0x000fc800078e00ff */
[----:B------:R-:W-:-:S04]  /*22c0*/  IMAD.HI.U32 R7, R27, R6, RZ ;  /* 0x000000061b077227 */ /* 0x000fc800078e00ff */
[----:B------:R-:W-:Y:S02]  /*22d0*/  IMAD.MOV R5, RZ, RZ, -R5 ;  /* 0x000000ffff057224 */ /* 0x000fe400078e0a05 */
[----:B------:R-:W-:Y:S02]  /*22e0*/  IMAD.MOV R9, RZ, RZ, -R9 ;  /* 0x000000ffff097224 */ /* 0x000fe400078e0a09 */
[----:B------:R-:W-:Y:S02]  /*22f0*/  IMAD.MOV R7, RZ, RZ, -R7 ;  /* 0x000000ffff077224 */ /* 0x000fe400078e0a07 */
[----:B------:R-:W-:Y:S02]  /*2300*/  IMAD R4, R29, R5, R4 ;  /* 0x000000051d047224 */ /* 0x000fe400078e0204 */
[----:B------:R-:W-:Y:S01]  /*2310*/  IMAD.HI.U32 R5, R27, R3, RZ ;  /* 0x000000031b057227 */ /* 0x000fe200078e00ff */
[----:B------:R0:W-:Y:S03]  /*2320*/  STL [R1+0x50], R2 ;  /* 0x0000500201007387 */ /* 0x0001e60000100800 */
[----:B------:R-:W-:-:S02]  /*2330*/  IMAD R9, R29, R9, R8 ;  /* 0x000000091d097224 */ /* 0x000fc400078e0208 */
[C---:B------:R-:W-:Y:S02]  /*2340*/  IMAD R6, R29.reuse, R7, R6 ;  /* 0x000000071d067224 */ /* 0x040fe400078e0206 */
[----:B------:R-:W-:Y:S01]  /*2350*/  IMAD.MOV R5, RZ, RZ, -R5 ;  /* 0x000000ffff057224 */ /* 0x000fe200078e0a05 */
[----:B0-----:R-:W-:Y:S02]  /*2360*/  IABS R2, R15 ;  /* 0x0000000f00027213 */ /* 0x001fe40000000000 */
[----:B------:R-:W3:Y:S01]  /*2370*/  LDL R15, [R1+0x15a4] ;  /* 0x0015a400010f7983 */ /* 0x000ee20000100800 */
[----:B------:R-:W-:-:S03]  /*2380*/  IMAD R3, R29, R5, R3 ;  /* 0x000000051d037224 */ /* 0x000fc600078e0203 */
[----:B------:R0:W-:Y:S04]  /*2390*/  STL [R1+0x4c], R4 ;  /* 0x00004c0401007387 */ /* 0x0001e80000100800 */
[----:B------:R-:W-:Y:S04]  /*23a0*/  STL [R1+0x48], R9 ;  /* 0x0000480901007387 */ /* 0x000fe80000100800 */
[----:B------:R1:W-:Y:S01]  /*23b0*/  STL [R1+0x44], R6 ;  /* 0x0000440601007387 */ /* 0x0003e20000100800 */
[----:B0-----:R-:W-:-:S03]  /*23c0*/  IABS R4, R12 ;  /* 0x0000000c00047213 */ /* 0x001fc60000000000 */
[----:B------:R-:W4:Y:S01]  /*23d0*/  LDL R12, [R1+0x15a0] ;  /* 0x0015a000010c7983 */ /* 0x000f220000100800 */
[----:B------:R-:W-:-:S03]  /*23e0*/  IABS R7, R13 ;  /* 0x0000000d00077213 */ /* 0x000fc60000000000 */
[----:B------:R0:W-:Y:S01]  /*23f0*/  STL [R1+0x40], R3 ;  /* 0x0000400301007387 */ /* 0x0001e20000100800 */
[----:B------:R-:W-:-:S03]  /*2400*/  IMAD.HI.U32 R8, R27, R2, RZ ;  /* 0x000000021b087227 */ /* 0x000fc600078e00ff */
[----:B------:R-:W5:Y:S01]  /*2410*/  LDL R13, [R1+0x159c] ;  /* 0x00159c00010d7983 */ /* 0x000f620000100800 */
[----:B------:R-:W-:Y:S01]  /*2420*/  IMAD.MOV R8, RZ, RZ, -R8 ;  /* 0x000000ffff087224 */ /* 0x000fe200078e0a08 */
[----:B-1----:R-:W-:Y:S02]  /*2430*/  IABS R6, R19 ;  /* 0x0000001300067213 */ /* 0x002fe40000000000 */
[----:B------:R-:W5:Y:S01]  /*2440*/  LDL R19, [R1+0x1598] ;  /* 0x0015980001137983 */ /* 0x000f620000100800 */
[----:B------:R-:W-:Y:S01]  /*2450*/  IMAD R2, R29, R8, R2 ;  /* 0x000000081d027224 */ /* 0x000fe200078e0202 */
[----:B0-----:R-:W-:Y:S02]  /*2460*/  IABS R3, R11 ;  /* 0x0000000b00037213 */ /* 0x001fe40000000000 */
[----:B------:R-:W5:Y:S04]  /*2470*/  LDL R11, [R1+0x1594] ;  /* 0x00159400010b7983 */ /* 0x000f680000100800 */
[----:B------:R2:W-:Y:S02]  /*2480*/  STL [R1+0x3c], R2 ;  /* 0x00003c0201007387 */ /* 0x0005e40000100800 */
[----:B--2---:R-:W-:-:S02]  /*2490*/  IABS R2, R14 ;  /* 0x0000000e00027213 */ /* 0x004fc40000000000 */
[----:B------:R-:W2:Y:S01]  /*24a0*/  LDL R14, [R1+0x1590] ;  /* 0x00159000010e7983 */ /* 0x000ea20000100800 */
[----:B------:R-:W-:-:S04]  /*24b0*/  IMAD.HI.U32 R5, R27, R4, RZ ;  /* 0x000000041b057227 */ /* 0x000fc800078e00ff */
[----:B------:R-:W-:Y:S02]  /*24c0*/  IMAD.MOV R5, RZ, RZ, -R5 ;  /* 0x000000ffff057224 */ /* 0x000fe400078e0a05 */
[----:B------:R-:W-:-:S04]  /*24d0*/  IMAD.HI.U32 R9, R27, R7, RZ ;  /* 0x000000071b097227 */ /* 0x000fc800078e00ff */
[----:B------:R-:W-:-:S04]  /*24e0*/  IMAD.HI.U32 R8, R27, R6, RZ ;  /* 0x000000061b087227 */ /* 0x000fc800078e00ff */
[----:B------:R-:W-:Y:S02]  /*24f0*/  IMAD R4, R29, R5, R4 ;  /* 0x000000051d047224 */ /* 0x000fe400078e0204 */
[----:B------:R-:W-:Y:S02]  /*2500*/  IMAD.MOV R9, RZ, RZ, -R9 ;  /* 0x000000ffff097224 */ /* 0x000fe400078e0a09 */
[----:B------:R-:W-:-:S04]  /*2510*/  IMAD.HI.U32 R5, R27, R3, RZ ;  /* 0x000000031b057227 */ /* 0x000fc800078e00ff */
[----:B------:R-:W-:Y:S02]  /*2520*/  IMAD.MOV R8, RZ, RZ, -R8 ;  /* 0x000000ffff087224 */ /* 0x000fe400078e0a08 */
[C---:B------:R-:W-:Y:S02]  /*2530*/  IMAD R9, R29.reuse, R9, R7 ;  /* 0x000000091d097224 */ /* 0x040fe400078e0207 */
[----:B------:R-:W-:Y:S02]  /*2540*/  IMAD.MOV R5, RZ, RZ, -R5 ;  /* 0x000000ffff057224 */ /* 0x000fe400078e0a05 */
[C---:B------:R-:W-:Y:S01]  /*2550*/  IMAD R6, R29.reuse, R8, R6 ;  /* 0x000000081d067224 */ /* 0x040fe200078e0206 */
[----:B------:R3:W-:Y:S01]  /*2560*/  STL [R1+0x38], R4 ;  /* 0x0000380401007387 */ /* 0x0007e20000100800 */
[----:B------:R-:W-:-:S03]  /*2570*/  IMAD R3, R29, R5, R3 ;  /* 0x000000051d037224 */ /* 0x000fc600078e0203 */
[----:B------:R-:W-:Y:S04]  /*2580*/  STL [R1+0x34], R9 ;  /* 0x0000340901007387 */ /* 0x000fe80000100800 */
[----:B------:R5:W-:Y:S01]  /*2590*/  STL [R1+0x30], R6 ;  /* 0x0000300601007387 */ /* 0x000be20000100800 */
[----:B------:R-:W-:Y:S01]  /*25a0*/  IMAD.HI.U32 R7, R27, R2, RZ ;  /* 0x000000021b077227 */ /* 0x000fe200078e00ff */
[----:B---3--:R-:W-:Y:S02]  /*25b0*/  IABS R4, R15 ;  /* 0x0000000f00047213 */ /* 0x008fe40000000000 */
[----:B------:R-:W3:Y:S04]  /*25c0*/  LDL R15, [R1+0x158c] ;  /* 0x00158c00010f7983 */ /* 0x000ee80000100800 */
[----:B------:R0:W-:Y:S01]  /*25d0*/  STL [R1+0x188], R3 ;  /* 0x0001880301007387 */ /* 0x0001e20000100800 */
[----:B------:R-:W-:Y:S01]  /*25e0*/  IMAD.MOV R7, RZ, RZ, -R7 ;  /* 0x000000ffff077224 */ /* 0x000fe200078e0a07 */
[----:B----4-:R-:W-:-:S02]  /*25f0*/  IABS R8, R12 ;  /* 0x0000000c00087213 */ /* 0x010fc40000000000 */
[----:B------:R-:W4:Y:S01]  /*2600*/  LDL R12, [R1+0x1588] ;  /* 0x00158800010c7983 */ /* 0x000f220000100800 */
[----:B------:R-:W-:Y:S01]  /*2610*/  IMAD.HI.U32 R5, R27, R4, RZ ;  /* 0x000000041b057227 */ /* 0x000fe200078e00ff */
[----:B-----5:R-:W-:Y:S02]  /*2620*/  IABS R6, R13 ;  /* 0x0000000d00067213 */ /* 0x020fe40000000000 */
[----:B------:R-:W5:Y:S01]  /*2630*/  LDL R13, [R1+0x1584] ;  /* 0x00158400010d7983 */ /* 0x000f620000100800 */
[----:B------:R-:W-:Y:S02]  /*2640*/  IMAD R2, R29, R7, R2 ;  /* 0x000000071d027224 */ /* 0x000fe400078e0202 */
[C---:B------:R-:W-:Y:S01]  /*2650*/  IMAD.HI.U32 R9, R27.reuse, R8, RZ ;  /* 0x000000081b097227 */ /* 0x040fe200078e00ff */
[----:B0-----:R-:W-:Y:S02]  /*2660*/  IABS R3, R19 ;  /* 0x0000001300037213 */ /* 0x001fe40000000000 */
[----:B------:R-:W5:Y:S01]  /*2670*/  LDL R19, [R1+0x1580] ;  /* 0x0015800001137983 */ /* 0x000f620000100800 */
[----:B------:R-:W-:-:S04]  /*2680*/  IMAD.HI.U32 R7, R27, R6, RZ ;  /* 0x000000061b077227 */ /* 0x000fc800078e00ff */
[----:B------:R-:W-:Y:S02]  /*2690*/  IMAD.MOV R5, RZ, RZ, -R5 ;  /* 0x000000ffff057224 */ /* 0x000fe400078e0a05 */
[----:B------:R-:W-:Y:S02]  /*26a0*/  IMAD.MOV R9, RZ, RZ, -R9 ;  /* 0x000000ffff097224 */ /* 0x000fe400078e0a09 */
[----:B------:R-:W-:Y:S01]  /*26b0*/  IMAD.MOV R7, RZ, RZ, -R7 ;  /* 0x000000ffff077224 */ /* 0x000fe200078e0a07 */
[----:B------:R0:W-:Y:S01]  /*26c0*/  STL [R1+0x190], R2 ;  /* 0x0001900201007387 */ /* 0x0001e20000100800 */
[C---:B------:R-:W-:Y:S02]  /*26d0*/  IMAD R4, R29.reuse, R5, R4 ;  /* 0x000000051d047224 */ /* 0x040fe400078e0204 */
[C---:B------:R-:W-:Y:S02]  /*26e0*/  IMAD R9, R29.reuse, R9, R8 ;  /* 0x000000091d097224 */ /* 0x040fe400078e0208 */
[----:B------:R-:W-:Y:S01]  /*26f0*/  IMAD R6, R29, R7, R6 ;  /* 0x000000071d067224 */ /* 0x000fe200078e0206 */
[----:B0-----:R-:W-:-:S02]  /*2700*/  IABS R2, R11 ;  /* 0x0000000b00027213 */ /* 0x001fc40000000000 */
[----:B------:R-:W5:Y:S04]  /*2710*/  LDL R11, [R1+0x157c] ;  /* 0x00157c00010b7983 */ /* 0x000f680000100800 */
[----:B------:R2:W-:Y:S04]  /*2720*/  STL [R1+0x180], R4 ;  /* 0x0001800401007387 */ /* 0x0005e80000100800 */
[----:B------:R0:W-:Y:S04]  /*2730*/  STL [R1+0x164], R9 ;  /* 0x0001640901007387 */ /* 0x0001e80000100800 */
[----:B------:R4:W-:Y:S01]  /*2740*/  STL [R1+0x178], R6 ;  /* 0x0001780601007387 */ /* 0x0009e20000100800 */
[----:B--2---:R-:W-:-:S03]  /*2750*/  IABS R4, R14 ;  /* 0x0000000e00047213 */ /* 0x004fc60000000000 */
[----:B------:R-:W2:Y:S01]  /*2760*/  LDL R14, [R1+0x1578] ;  /* 0x00157800010e7983 */ /* 0x000ea20000100800 */
[----:B------:R-:W-:-:S04]  /*2770*/  IMAD.HI.U32 R5, R27, R3, RZ ;  /* 0x000000031b057227 */ /* 0x000fc800078e00ff */
[----:B------:R-:W-:-:S04]  /*2780*/  IMAD.MOV R5, RZ, RZ, -R5 ;  /* 0x000000ffff057224 */ /* 0x000fc800078e0a05 */
[----:B------:R-:W-:Y:S02]  /*2790*/  IMAD R3, R29, R5, R3 ;  /* 0x000000051d037224 */ /* 0x000fe400078e0203 */
[----:B------:R-:W-:-:S03]  /*27a0*/  IMAD.HI.U32 R8, R27, R2, RZ ;  /* 0x000000021b087227 */ /* 0x000fc600078e00ff */
[----:B------:R5:W-:Y:S01]  /*27b0*/  STL [R1+0x17c], R3 ;  /* 0x00017c0301007387 */ /* 0x000be20000100800 */
[----:B------:R-:W-:Y:S02]  /*27c0*/  IMAD.MOV R8, RZ, RZ, -R8 ;  /* 0x000000ffff087224 */ /* 0x000fe400078e0a08 */
[----:B------:R-:W-:-:S04]  /*27d0*/  IMAD.HI.U32 R5, R27, R4, RZ ;  /* 0x000000041b057227 */ /* 0x000fc800078e00ff */
[----:B------:R-:W-:Y:S02]  /*27e0*/  IMAD R2, R29, R8, R2 ;  /* 0x000000081d027224 */ /* 0x000fe400078e0202 */
[----:B------:R-:W-:-:S04]  /*27f0*/  IMAD.MOV R5, RZ, RZ, -R5 ;  /* 0x000000ffff057224 */ /* 0x000fc800078e0a05 */
[----:B------:R-:W-:Y:S01]  /*2800*/  IMAD R4, R29, R5, R4 ;  /* 0x000000051d047224 */ /* 0x000fe200078e0204 */
[----:B---3--:R-:W-:Y:S02]  /*2810*/  IABS R7, R15 ;  /* 0x0000000f00077213 */ /* 0x008fe40000000000 */
[----:B------:R-:W3:Y:S03]  /*2820*/  LDL R15, [R1+0x1574] ;  /* 0x00157400010f7983 */ /* 0x000ee60000100800 */
[C---:B0-----:R-:W-:Y:S01]  /*2830*/  IMAD.HI.U32 R9, R27.reuse, R7, RZ ;  /* 0x000000071b097227 */ /* 0x041fe200078e00ff */
[----:B----4-:R-:W-:Y:S02]  /*2840*/  IABS R6, R12 ;  /* 0x0000000c00067213 */ /* 0x010fe40000000000 */
[----:B------:R-:W4:Y:S03]  /*2850*/  LDL R12, [R1+0x1570] ;  /* 0x00157000010c7983 */ /* 0x000f260000100800 */
[----:B------:R-:W-:Y:S01]  /*2860*/  IMAD.HI.U32 R8, R27, R6, RZ ;  /* 0x000000061b087227 */ /* 0x000fe200078e00ff */
[----:B-----5:R-:W-:-:S03]  /*2870*/  IABS R3, R13 ;  /* 0x0000000d00037213 */ /* 0x020fc60000000000 */
[----:B------:R-:W-:Y:S01]  /*2880*/  IMAD.MOV R9, RZ, RZ, -R9 ;  /* 0x000000ffff097224 */ /* 0x000fe200078e0a09 */
[----:B------:R-:W5:Y:S01]  /*2890*/  LDL R13, [R1+0x156c] ;  /* 0x00156c00010d7983 */ /* 0x000f620000100800 */
[----:B------:R-:W-:Y:S02]  /*28a0*/  IMAD.MOV R8, RZ, RZ, -R8 ;  /* 0x000000ffff087224 */ /* 0x000fe400078e0a08 */
[----:B------:R-:W-:Y:S01]  /*28b0*/  IMAD.HI.U32 R5, R27, R3, RZ ;  /* 0x000000031b057227 */ /* 0x000fe200078e00ff */
[----:B------:R0:W-:Y:S03]  /*28c0*/  STL [R1+0x16c], R2 ;  /* 0x00016c0201007387 */ /* 0x0001e60000100800 */
[C---:B------:R-:W-:Y:S02]  /*28d0*/  IMAD R9, R29.reuse, R9, R7 ;  /* 0x000000091d097224 */ /* 0x040fe400078e0207 */
[----:B------:R-:W-:-:S02]  /*28e0*/  IMAD R6, R29, R8, R6 ;  /* 0x000000081d067224 */ /* 0x000fc400078e0206 */
[----:B------:R-:W-:Y:S01]  /*28f0*/  IMAD.MOV R5, RZ, RZ, -R5 ;  /* 0x000000ffff057224 */ /* 0x000fe200078e0a05 */
[----:B0-----:R-:W-:Y:S02]  /*2900*/  IABS R2, R19 ;  /* 0x0000001300027213 */ /* 0x001fe40000000000 */
[----:B------:R-:W5:Y:S01]  /*2910*/  LDL R19, [R1+0x1568] ;  /* 0x0015680001137983 */ /* 0x000f620000100800 */
[----:B------:R-:W-:-:S03]  /*2920*/  IMAD R3, R29, R5, R3 ;  /* 0x000000051d037224 */ /* 0x000fc600078e0203 */
[----:B------:R0:W-:Y:S04]  /*2930*/  STL [R1+0x168], R4 ;  /* 0x0001680401007387 */ /* 0x0001e80000100800 */
[----:B------:R1:W-:Y:S04]  /*2940*/  STL [R1+0x148], R9 ;  /* 0x0001480901007387 */ /* 0x0003e80000100800 */
[----:B------:R3:W-:Y:S01]  /*2950*/  STL [R1+0x15c], R6 ;  /* 0x00015c0601007387 */ /* 0x0007e20000100800 */
[----:B0-----:R-:W-:-:S03]  /*2960*/  IABS R4, R11 ;  /* 0x0000000b00047213 */ /* 0x001fc60000000000 */
[----:B------:R-:W5:Y:S04]  /*2970*/  LDL R11, [R1+0x1564] ;  /* 0x00156400010b7983 */ /* 0x000f680000100800 */
[----:B------:R4:W-:Y:S01]  /*2980*/  STL [R1+0x160], R3 ;  /* 0x0001600301007387 */ /* 0x0009e20000100800 */
[----:B--2---:R-:W-:-:S03]  /*2990*/  IABS R8, R14 ;  /* 0x0000000e00087213 */ /* 0x004fc60000000000 */
[----:B------:R-:W2:Y:S01]  /*29a0*/  LDL R14, [R1+0x1560] ;  /* 0x00156000010e7983 */ /* 0x000ea20000100800 */
[----:B------:R-:W-:-:S04]  /*29b0*/  IMAD.HI.U32 R7, R27, R2, RZ ;  /* 0x000000021b077227 */ /* 0x000fc800078e00ff */
[----:B------:R-:W-:Y:S02]  /*29c0*/  IMAD.MOV R7, RZ, RZ, -R7 ;  /* 0x000000ffff077224 */ /* 0x000fe400078e0a07 */
[----:B------:R-:W-:-:S04]  /*29d0*/  IMAD.HI.U32 R5, R27, R4, RZ ;  /* 0x000000041b057227 */ /* 0x000fc800078e00ff */
[----:B------:R-:W-:Y:S02]  /*29e0*/  IMAD R2, R29, R7, R2 ;  /* 0x000000071d027224 */ /* 0x000fe400078e0202 */
[----:B------:R-:W-:Y:S02]  /*29f0*/  IMAD.MOV R5, RZ, RZ, -R5 ;  /* 0x000000ffff057224 */ /* 0x000fe400078e0a05 */
[----:B-1----:R-:W-:-:S04]  /*2a00*/  IMAD.HI.U32 R9, R27, R8, RZ ;  /* 0x000000081b097227 */ /* 0x002fc800078e00ff */
[----:B------:R-:W-:Y:S02]  /*2a10*/  IMAD R4, R29, R5, R4 ;  /* 0x000000051d047224 */ /* 0x000fe400078e0204 */
[----:B------:R-:W-:-:S04]  /*2a20*/  IMAD.MOV R9, RZ, RZ, -R9 ;  /* 0x000000ffff097224 */ /* 0x000fc800078e0a09 */
[----:B------:R-:W-:Y:S01]  /*2a30*/  IMAD R9, R29, R9, R8 ;  /* 0x000000091d097224 */ /* 0x000fe200078e0208 */
[----:B---3--:R-:W-:Y:S02]  /*2a40*/  IABS R6, R15 ;  /* 0x0000000f00067213 */ /* 0x008fe40000000000 */
[----:B------:R-:W3:Y:S03]  /*2a50*/  LDL R15, [R1+0x155c] ;  /* 0x00155c00010f7983 */ /* 0x000ee60000100800 */
[----:B------:R-:W-:-:S04]  /*2a60*/  IMAD.HI.U32 R7, R27, R6, RZ ;  /* 0x000000061b077227 */ /* 0x000fc800078e00ff */
[----:B------:R-:W-:Y:S01]  /*2a70*/  IMAD.MOV R7, RZ, RZ, -R7 ;  /* 0x000000ffff077224 */ /* 0x000fe200078e0a07 */
[----:B----4-:R-:W-:Y:S02]  /*2a80*/  IABS R3, R12 ;  /* 0x0000000c00037213 */ /* 0x010fe40000000000 */
[----:B------:R-:W4:Y:S03]  /*2a90*/  LDL R12, [R1+0x1558] ;  /* 0x00155800010c7983 */ /* 0x000f260000100800 */
[----:B------:R-:W-:Y:S01]  /*2aa0*/  IMAD.HI.U32 R5, R27, R3, RZ ;  /* 0x000000031b057227 */ /* 0x000fe200078e00ff */
[----:B------:R5:W-:Y:S03]  /*2ab0*/  STL [R1+0x158], R2 ;  /* 0x0001580201007387 */ /* 0x000be60000100800 */
[----:B------:R-:W-:-:S02]  /*2ac0*/  IMAD.MOV R5, RZ, RZ, -R5 ;  /* 0x000000ffff057224 */ /* 0x000fc400078e0a05 */
[C---:B------:R-:W-:Y:S01]  /*2ad0*/  IMAD R6, R29.reuse, R7, R6 ;  /* 0x000000071d067224 */ /* 0x040fe200078e0206 */
[----:B-----5:R-:W-:Y:S02]  /*2ae0*/  IABS R2, R13 ;  /* 0x0000000d00027213 */ /* 0x020fe40000000000 */
[----:B------:R-:W5:Y:S01]  /*2af0*/  LDL R13, [R1+0x1554] ;  /* 0x00155400010d7983 */ /* 0x000f620000100800 */
[----:B------:R-:W-:-:S03]  /*2b00*/  IMAD R3, R29, R5, R3 ;  /* 0x000000051d037224 */ /* 0x000fc600078e0203 */
[----:B------:R0:W-:Y:S04]  /*2b10*/  STL [R1+0x154], R4 ;  /* 0x0001540401007387 */ /* 0x0001e80000100800 */
[----:B------:R-:W-:Y:S04]  /*2b20*/  STL [R1+0x128], R9 ;  /* 0x0001280901007387 */ /* 0x000fe80000100800 */
[----:B------:R2:W-:Y:S01]  /*2b30*/  STL [R1+0x13c], R6 ;  /* 0x00013c0601007387 */ /* 0x0005e20000100800 */
[----:B0-----:R-:W-:-:S03]  /*2b40*/  IABS R4, R19 ;  /* 0x0000001300047213 */ /* 0x001fc60000000000 */
[----:B------:R-:W5:Y:S04]  /*2b50*/  LDL R19, [R1+0x1550] ;  /* 0x0015500001137983 */ /* 0x000f680000100800 */
[----:B------:R3:W-:Y:S01]  /*2b60*/  STL [R1+0x144], R3 ;  /* 0x0001440301007387 */ /* 0x0007e20000100800 */
[----:B------:R-:W-:-:S03]  /*2b70*/  IABS R7, R11 ;  /* 0x0000000b00077213 */ /* 0x000fc60000000000 */
[----:B------:R-:W5:Y:S01]  /*2b80*/  LDL R11, [R1+0x154c] ;  /* 0x00154c00010b7983 */ /* 0x000f620000100800 */
[----:B--2---:R-:W-:-:S03]  /*2b90*/  IABS R6, R14 ;  /* 0x0000000e00067213 */ /* 0x004fc60000000000 */
[----:B------:R-:W2:Y:S01]  /*2ba0*/  LDL R14, [R1+0x1548] ;  /* 0x00154800010e7983 */ /* 0x000ea20000100800 */
[----:B------:R-:W-:-:S04]  /*2bb0*/  IMAD.HI.U32 R8, R27, R2, RZ ;  /* 0x000000021b087227 */ /* 0x000fc800078e00ff */
        /* <DEDUP_REMOVED lines=8> */
[C---:B------:R-:W-:Y:S02]  /*2c40*/  IMAD R4, R29.reuse, R5, R4 ;  /* 0x000000051d047224 */ /* 0x040fe400078e0204 */
[C---:B------:R-:W-:Y:S02]  /*2c50*/  IMAD R9, R29.reuse, R9, R7 ;  /* 0x000000091d097224 */ /* 0x040fe400078e0207 */
[----:B------:R-:W-:Y:S01]  /*2c60*/  IMAD R6, R29, R8, R6 ;  /* 0x000000081d067224 */ /* 0x000fe200078e0206 */
[----:B---3--:R-:W-:-:S02]  /*2c70*/  IABS R3, R15 ;  /* 0x0000000f00037213 */ /* 0x008fc40000000000 */
[----:B------:R-:W3:Y:S04]  /*2c80*/  LDL R15, [R1+0x1544] ;  /* 0x00154400010f7983 */ /* 0x000ee80000100800 */
[----:B------:R4:W-:Y:S01]  /*2c90*/  STL [R1+0x134], R2 ;  /* 0x0001340201007387 */ /* 0x0009e20000100800 */
[----:B------:R-:W-:-:S04]  /*2ca0*/  IMAD.HI.U32 R5, R27, R3, RZ ;  /* 0x000000031b057227 */ /* 0x000fc800078e00ff */
[----:B------:R-:W-:Y:S01]  /*2cb0*/  IMAD.MOV R5, RZ, RZ, -R5 ;  /* 0x000000ffff057224 */ /* 0x000fe200078e0a05 */
[----:B----4-:R-:W-:Y:S02]  /*2cc0*/  IABS R2, R12 ;  /* 0x0000000c00027213 */ /* 0x010fe40000000000 */
[----:B------:R-:W4:Y:S04]  /*2cd0*/  LDL R12, [R1+0x1540] ;  /* 0x00154000010c7983 */ /* 0x000f280000100800 */
[----:B------:R5:W-:Y:S04]  /*2ce0*/  STL [R1+0x12c], R4 ;  /* 0x00012c0401007387 */ /* 0x000be80000100800 */
[----:B------:R-:W-:Y:S01]  /*2cf0*/  STL [R1+0x110], R9 ;  /* 0x0001100901007387 */ /* 0x000fe20000100800 */
[----:B------:R-:W-:-:S03]  /*2d00*/  IMAD R3, R29, R5, R3 ;  /* 0x000000051d037224 */ /* 0x000fc600078e0203 */
[----:B------:R0:W-:Y:S01]  /*2d10*/  STL [R1+0x120], R6 ;  /* 0x0001200601007387 */ /* 0x0001e20000100800 */
[----:B-----5:R-:W-:-:S03]  /*2d20*/  IABS R4, R13 ;  /* 0x0000000d00047213 */ /* 0x020fc60000000000 */
[----:B------:R-:W5:Y:S04]  /*2d30*/  LDL R13, [R1+0x153c] ;  /* 0x00153c00010d7983 */ /* 0x000f680000100800 */
[----:B------:R2:W-:Y:S01]  /*2d40*/  STL [R1+0x124], R3 ;  /* 0x0001240301007387 */ /* 0x0005e20000100800 */
[----:B------:R-:W-:-:S03]  /*2d50*/  IABS R8, R19 ;  /* 0x0000001300087213 */ /* 0x000fc60000000000 */
[----:B------:R-:W5:Y:S01]  /*2d60*/  LDL R19, [R1+0x1538] ;  /* 0x0015380001137983 */ /* 0x000f620000100800 */
[----:B0-----:R-:W-:-:S03]  /*2d70*/  IABS R6, R11 ;  /* 0x0000000b00067213 */ /* 0x001fc60000000000 */
        /* <DEDUP_REMOVED lines=16> */
[----:B------:R-:W-:Y:S02]  /*2e80*/  IMAD R6, R29, R7, R6 ;  /* 0x000000071d067224 */ /* 0x000fe400078e0206 */
[----:B------:R-:W-:-:S04]  /*2e90*/  IMAD.MOV R5, RZ, RZ, -R5 ;  /* 0x000000ffff057224 */ /* 0x000fc800078e0a05 */
[----:B------:R-:W-:Y:S01]  /*2ea0*/  IMAD R3, R29, R5, R3 ;  /* 0x000000051d037224 */ /* 0x000fe200078e0203 */
[----:B---3--:R-:W-:Y:S02]  /*2eb0*/  IABS R2, R15 ;  /* 0x0000000f00027213 */ /* 0x008fe40000000000 */
[----:B------:R-:W3:Y:S04]  /*2ec0*/  LDL R15, [R1+0x152c] ;  /* 0x00152c00010f7983 */ /* 0x000ee80000100800 */
[----:B------:R4:W-:Y:S04]  /*2ed0*/  STL [R1+0x114], R4 ;  /* 0x0001140401007387 */ /* 0x0009e80000100800 */
[----:B------:R-:W-:Y:S04]  /*2ee0*/  STL [R1+0xf4], R9 ;  /* 0x0000f40901007387 */ /* 0x000fe80000100800 */
[----:B------:R0:W-:Y:S01]  /*2ef0*/  STL [R1+0x104], R6 ;  /* 0x0001040601007387 */ /* 0x0001e20000100800 */
[----:B----4-:R-:W-:-:S03]  /*2f00*/  IABS R4, R12 ;  /* 0x0000000c00047213 */ /* 0x010fc60000000000 */
[----:B------:R-:W4:Y:S04]  /*2f10*/  LDL R12, [R1+0x1528] ;  /* 0x00152800010c7983 */ /* 0x000f280000100800 */
[----:B------:R1:W-:Y:S01]  /*2f20*/  STL [R1+0x10c], R3 ;  /* 0x00010c0301007387 */ /* 0x0003e20000100800 */
[----:B------:R-:W-:Y:S01]  /*2f30*/  IMAD.HI.U32 R8, R27, R2, RZ ;  /* 0x000000021b087227 */ /* 0x000fe200078e00ff */
[----:B-----5:R-:W-:Y:S02]  /*2f40*/  IABS R7, R13 ;  /* 0x0000000d00077213 */ /* 0x020fe40000000000 */
[----:B------:R-:W5:Y:S01]  /*2f50*/  LDL R13, [R1+0x1524] ;  /* 0x00152400010d7983 */ /* 0x000f620000100800 */
[----:B------:R-:W-:-:S04]  /*2f60*/  IMAD.MOV R8, RZ, RZ, -R8 ;  /* 0x000000ffff087224 */ /* 0x000fc800078e0a08 */
[----:B------:R-:W-:Y:S01]  /*2f70*/  IMAD R2, R29, R8, R2 ;  /* 0x000000081d027224 */ /* 0x000fe200078e0202 */
[----:B0-----:R-:W-:Y:S02]  /*2f80*/  IABS R6, R19 ;  /* 0x0000001300067213 */ /* 0x001fe40000000000 */
[----:B------:R-:W5:Y:S01]  /*2f90*/  LDL R19, [R1+0x1520] ;  /* 0x0015200001137983 */ /* 0x000f620000100800 */
[----:B-1----:R-:W-:-:S03]  /*2fa0*/  IABS R3, R11 ;  /* 0x0000000b00037213 */ /* 0x002fc60000000000 */
[----:B------:R-:W5:Y:S04]  /*2fb0*/  LDL R11, [R1+0x1518] ;  /* 0x00151800010b7983 */ /* 0x000f680000100800 */
[----:B------:R2:W-:Y:S02]  /*2fc0*/  STL [R1+0x100], R2 ;  /* 0x0001000201007387 */ /* 0x0005e40000100800 */
[----:B--2---:R-:W-:Y:S02]  /*2fd0*/  IABS R2, R14 ;  /* 0x0000000e00027213 */ /* 0x004fe40000000000 */
        /* <DEDUP_REMOVED lines=14> */
[----:B------:R0:W-:Y:S04]  /*30c0*/  STL [R1+0xd8], R9 ;  /* 0x0000d80901007387 */ /* 0x0001e80000100800 */
        /* <DEDUP_REMOVED lines=8> */
[----:B------:R-:W-:-:S04]  /*3150*/  IMAD.HI.U32 R5, R27, R4, RZ ;  /* 0x000000041b057227 */ /* 0x000fc800078e00ff */
[----:B------:R-:W-:Y:S02]  /*3160*/  IMAD R2, R29, R7, R2 ;  /* 0x000000071d027224 */ /* 0x000fe400078e0202 */
[C---:B0-----:R-:W-:Y:S01]  /*3170*/  IMAD.HI.U32 R9, R27.reuse, R8, RZ ;  /* 0x000000081b097227 */ /* 0x041fe200078e00ff */
[----:B-----5:R-:W-:Y:S02]  /*3180*/  IABS R6, R13 ;  /* 0x0000000d00067213 */ /* 0x020fe40000000000 */
[----:B------:R-:W5:Y:S01]  /*3190*/  LDL R13, [R1+0x150c] ;  /* 0x00150c00010d7983 */ /* 0x000f620000100800 */
[----:B------:R-:W-:Y:S02]  /*31a0*/  IMAD.MOV R5, RZ, RZ, -R5 ;  /* 0x000000ffff057224 */ /* 0x000fe400078e0a05 */
[----:B------:R-:W-:-:S04]  /*31b0*/  IMAD.HI.U32 R7, R27, R6, RZ ;  /* 0x000000061b077227 */ /* 0x000fc800078e00ff */
[----:B------:R-:W-:Y:S02]  /*31c0*/  IMAD.MOV R9, RZ, RZ, -R9 ;  /* 0x000000ffff097224 */ /* 0x000fe400078e0a09 */
[----:B------:R-:W-:Y:S02]  /*31d0*/  IMAD.MOV R7, RZ, RZ, -R7 ;  /* 0x000000ffff077224 */ /* 0x000fe400078e0a07 */
[C---:B------:R-:W-:Y:S01]  /*31e0*/  IMAD R4, R29.reuse, R5, R4 ;  /* 0x000000051d047224 */ /* 0x040fe200078e0204 */
[----:B-1----:R-:W-:Y:S02]  /*31f0*/  IABS R3, R19 ;  /* 0x0000001300037213 */ /* 0x002fe40000000000 */
[----:B------:R-:W5:Y:S01]  /*3200*/  LDL R19, [R1+0x1508] ;  /* 0x0015080001137983 */ /* 0x000f620000100800 */
[----:B------:R-:W-:-:S03]  /*3210*/  IMAD R9, R29, R9, R8 ;  /* 0x000000091d097224 */ /* 0x000fc600078e0208 */
[----:B------:R0:W-:Y:S01]  /*3220*/  STL [R1+0xe8], R2 ;  /* 0x0000e80201007387 */ /* 0x0001e20000100800 */
[----:B------:R-:W-:Y:S01]  /*3230*/  IMAD R6, R29, R7, R6 ;  /* 0x000000071d067224 */ /* 0x000fe200078e0206 */
[----:B0-----:R-:W-:Y:S02]  /*3240*/  IABS R2, R11 ;  /* 0x0000000b00027213 */ /* 0x001fe40000000000 */
        /* <DEDUP_REMOVED lines=21> */
[----:B------:R-:W-:-:S04]  /*33a0*/  IMAD.HI.U32 R8, R27, R6, RZ ;  /* 0x000000061b087227 */ /* 0x000fc800078e00ff */
[----:B------:R-:W-:Y:S02]  /*33b0*/  IMAD.MOV R9, RZ, RZ, -R9 ;  /* 0x000000ffff097224 */ /* 0x000fe400078e0a09 */
[----:B------:R-:W-:Y:S01]  /*33c0*/  IMAD.MOV R8, RZ, RZ, -R8 ;  /* 0x000000ffff087224 */ /* 0x000fe200078e0a08 */
[----:B-----5:R-:W-:Y:S02]  /*33d0*/  IABS R3, R13 ;  /* 0x0000000d00037213 */ /* 0x020fe40000000000 */
[----:B------:R-:W5:Y:S01]  /*33e0*/  LDL R13, [R1+0x14f4] ;  /* 0x0014f400010d7983 */ /* 0x000f620000100800 */
[----:B------:R-:W-:Y:S02]  /*33f0*/  IMAD R9, R29, R9, R7 ;  /* 0x000000091d097224 */ /* 0x000fe400078e0207 */
[----:B------:R-:W-:Y:S01]  /*3400*/  IMAD.HI.U32 R5, R27, R3, RZ ;  /* 0x000000031b057227 */ /* 0x000fe200078e00ff */
[----:B------:R0:W-:Y:S03]  /*3410*/  STL [R1+0xc8], R2 ;  /* 0x0000c80201007387 */ /* 0x0001e60000100800 */
        /* <DEDUP_REMOVED lines=175> */
[----:B-----5:R-:W-:Y:S01]  /*3f10*/  IABS R3, R13 ;  /* 0x0000000d00037213 */ /* 0x020fe20000000000 */
[C---:B------:R-:W-:Y:S01]  /*3f20*/  IMAD R9, R29.reuse, R9, R7 ;  /* 0x000000091d097224 */ /* 0x040fe200078e0207 */
[----:B------:R-:W5:Y:S01]  /*3f30*/  LDL R13, [R1+0x1478] ;  /* 0x00147800010d7983 */ /* 0x000f620000100800 */
[----:B------:R-:W-:Y:S02]  /*3f40*/  IMAD R6, R29, R8, R6 ;  /* 0x000000081d067224 */ /* 0x000fe400078e0206 */
[----:B------:R-:W-:Y:S01]  /*3f50*/  IMAD.HI.U32 R5, R27, R3, RZ ;  /* 0x000000031b057227 */ /* 0x000fe200078e00ff */
[----:B------:R0:W-:Y:S03]  /*3f60*/  STL [R1+0x140], R2 ;  /* 0x0001400201007387 */ /* 0x0001e60000100800 */
[----:B------:R-:W-:Y:S01]  /*3f70*/  IMAD.MOV R5, RZ, RZ, -R5 ;  /* 0x000000ffff057224 */ /* 0x000fe200078e0a05 */
[----:B0-----:R-:W-:-:S02]  /*3f80*/  IABS R2, R19 ;  /* 0x0000001300027213 */ /* 0x001fc40000000000 */
        /* <DEDUP_REMOVED lines=11> */
[----:B------:R-:W-:-:S04]  /*4040*/  IMAD.HI.U32 R5, R27, R4, RZ ;  /* 0x000000041b057227 */ /* 0x000fc800078e00ff */
[----:B------:R-:W-:Y:S02]  /*4050*/  IMAD.MOV R7, RZ, RZ, -R7 ;  /* 0x000000ffff077224 */ /* 0x000fe400078e0a07 */
[----:B------:R-:W-:Y:S02]  /*4060*/  IMAD.MOV R5, RZ, RZ, -R5 ;  /* 0x000000ffff057224 */ /* 0x000fe400078e0a05 */
[----:B------:R-:W-:Y:S02]  /*4070*/  IMAD R2, R29, R7, R2 ;  /* 0x000000071d027224 */ /* 0x000fe400078e0202 */
        /* <DEDUP_REMOVED lines=8> */
[----:B----4-:R-:W-:-:S03]  /*4100*/  IABS R3, R12 ;  /* 0x0000000c00037213 */ /* 0x010fc60000000000 */
[----:B------:R-:W-:Y:S01]  /*4110*/  IMAD R6, R29, R7, R6 ;  /* 0x000000071d067224 */ /* 0x000fe200078e0206 */
[----:B------:R-:W4:Y:S01]  /*4120*/  LDL R12, [R1+0x146c] ;  /* 0x00146c00010c7983 */ /* 0x000f220000100800 */
[----:B------:R-:W-:-:S03]  /*4130*/  IMAD.HI.U32 R5, R27, R3, RZ ;  /* 0x000000031b057227 */ /* 0x000fc600078e00ff */
[----:B------:R5:W-:Y:S01]  /*4140*/  STL [R1+0x108], R2 ;  /* 0x0001080201007387 */ /* 0x000be20000100800 */
[----:B------:R-:W-:-:S04]  /*4150*/  IMAD.MOV R5, RZ, RZ, -R5 ;  /* 0x000000ffff057224 */ /* 0x000fc800078e0a05 */
[----:B------:R-:W-:Y:S01]  /*4160*/  IMAD R3, R29, R5, R3 ;  /* 0x000000051d037224 */ /* 0x000fe200078e0203 */
[----:B-----5:R-:W-:Y:S02]  /*4170*/  IABS R2, R13 ;  /* 0x0000000d00027213 */ /* 0x020fe40000000000 */
[----:B------:R-:W5:Y:S04]  /*4180*/  LDL R13, [R1+0x1460] ;  /* 0x00146000010d7983 */ /* 0x000f680000100800 */
[----:B------:R0:W-:Y:S04]  /*4190*/  STL [R1+0xf8], R4 ;  /* 0x0000f80401007387 */ /* 0x0001e80000100800 */
[----:B------:R-:W-:Y:S04]  /*41a0*/  STL [R1+0x24], R9 ;  /* 0x0000240901007387 */ /* 0x000fe80000100800 */
[----:B------:R1:W-:Y:S01]  /*41b0*/  STL [R1+0xdc], R6 ;  /* 0x0000dc0601007387 */ /* 0x0003e20000100800 */
[----:B0-----:R-:W-:-:S03]  /*41c0*/  IABS R4, R19 ;  /* 0x0000001300047213 */ /* 0x001fc60000000000 */
[----:B------:R-:W5:Y:S04]  /*41d0*/  LDL R19, [R1+0x1464] ;  /* 0x0014640001137983 */ /* 0x000f680000100800 */
[----:B------:R3:W-:Y:S01]  /*41e0*/  STL [R1+0xe0], R3 ;  /* 0x0000e00301007387 */ /* 0x0007e20000100800 */
[----:B-1----:R-:W-:-:S03]  /*41f0*/  IABS R6, R11 ;  /* 0x0000000b00067213 */ /* 0x002fc60000000000 */
[----:B------:R-:W5:Y:S01]  /*4200*/  LDL R11, [R1+0x1458] ;  /* 0x00145800010b7983 */ /* 0x000f620000100800 */
[----:B--2---:R-:W-:-:S03]  /*4210*/  IABS R7, R14 ;  /* 0x0000000e00077213 */ /* 0x004fc60000000000 */
[----:B------:R-:W2:Y:S01]  /*4220*/  LDL R14, [R1+0x145c] ;  /* 0x00145c00010e7983 */ /* 0x000ea20000100800 */
[----:B------:R-:W-:-:S04]  /*4230*/  IMAD.HI.U32 R8, R27, R2, RZ ;  /* 0x000000021b087227 */ /* 0x000fc800078e00ff */
[----:B------:R-:W-:-:S04]  /*4240*/  IMAD.HI.U32 R5, R27, R4, RZ ;  /* 0x000000041b057227 */ /* 0x000fc800078e00ff */
[----:B------:R-:W-:Y:S02]  /*4250*/  IMAD.MOV R8, RZ, RZ, -R8 ;  /* 0x000000ffff087224 */ /* 0x000fe400078e0a08 */
[----:B------:R-:W-:Y:S02]  /*4260*/  IMAD.MOV R5, RZ, RZ, -R5 ;  /* 0x000000ffff057224 */ /* 0x000fe400078e0a05 */
[----:B------:R-:W-:-:S04]  /*4270*/  IMAD.HI.U32 R9, R27, R6, RZ ;  /* 0x000000061b097227 */ /* 0x000fc800078e00ff */
[----:B------:R-:W-:Y:S02]  /*4280*/  IMAD R2, R29, R8, R2 ;  /* 0x000000081d027224 */ /* 0x000fe400078e0202 */
[----:B------:R-:W-:-:S04]  /*4290*/  IMAD.HI.U32 R8, R27, R7, RZ ;  /* 0x000000071b087227 */ /* 0x000fc800078e00ff */
[C---:B------:R-:W-:Y:S02]  /*42a0*/  IMAD R5, R29.reuse, R5, R4 ;  /* 0x000000051d057224 */ /* 0x040fe400078e0204 */
[----:B------:R-:W-:Y:S02]  /*42b0*/  IMAD.MOV R9, RZ, RZ, -R9 ;  /* 0x000000ffff097224 */ /* 0x000fe400078e0a09 */
[----:B------:R-:W-:Y:S02]  /*42c0*/  IMAD.MOV R8, RZ, RZ, -R8 ;  /* 0x000000ffff087224 */ /* 0x000fe400078e0a08 */
[C---:B------:R-:W-:Y:S02]  /*42d0*/  IMAD R9, R29.reuse, R9, R6 ;  /* 0x000000091d097224 */ /* 0x040fe400078e0206 */
[----:B------:R-:W-:Y:S01]  /*42e0*/  IMAD R7, R29, R8, R7 ;  /* 0x000000081d077224 */ /* 0x000fe200078e0207 */
[----:B---3--:R-:W-:Y:S02]  /*42f0*/  IABS R3, R15 ;  /* 0x0000000f00037213 */ /* 0x008fe40000000000 */
[----:B------:R-:W3:Y:S03]  /*4300*/  LDL R15, [R1+0x1450] ;  /* 0x00145000010f7983 */ /* 0x000ee60000100800 */
[----:B------:R-:W-:Y:S01]  /*4310*/  IMAD.HI.U32 R4, R27, R3, RZ ;  /* 0x000000031b047227 */ /* 0x000fe200078e00ff */
[----:B------:R4:W-:Y:S03]  /*4320*/  STL [R1+0xd0], R2 ;  /* 0x0000d00201007387 */ /* 0x0009e60000100800 */
[----:B------:R-:W-:Y:S01]  /*4330*/  IMAD.MOV R4, RZ, RZ, -R4 ;  /* 0x000000ffff047224 */ /* 0x000fe200078e0a04 */
[----:B------:R5:W-:Y:S03]  /*4340*/  STL [R1+0xc4], R5 ;  /* 0x0000c40501007387 */ /* 0x000be60000100800 */
[----:B------:R-:W-:Y:S01]  /*4350*/  IMAD R3, R29, R4, R3 ;  /* 0x000000041d037224 */ /* 0x000fe200078e0203 */
[----:B------:R-:W-:Y:S01]  /*4360*/  STL [R1+0x20], R9 ;  /* 0x0000200901007387 */ /* 0x000fe20000100800 */
[----:B----4-:R-:W-:-:S03]  /*4370*/  IABS R2, R12 ;  /* 0x0000000c00027213 */ /* 0x010fc60000000000 */
[----:B------:R-:W4:Y:S04]  /*4380*/  LDL R12, [R1+0x1448] ;  /* 0x00144800010c7983 */ /* 0x000f280000100800 */
[----:B------:R-:W-:Y:S01]  /*4390*/  STL [R1+0x1c], R7 ;  /* 0x00001c0701007387 */ /* 0x000fe20000100800 */
[----:B-----5:R-:W-:-:S03]  /*43a0*/  IABS R5, R13 ;  /* 0x0000000d00057213 */ /* 0x020fc60000000000 */
[----:B------:R-:W5:Y:S04]  /*43b0*/  LDL R13, [R1+0x144c] ;  /* 0x00144c00010d7983 */ /* 0x000f680000100800 */
[----:B------:R0:W-:Y:S02]  /*43c0*/  STL [R1+0x18], R3 ;  /* 0x0000180301007387 */ /* 0x0001e40000100800 */
[----:B0-----:R-:W-:Y:S02]  /*43d0*/  IABS R3, R11 ;  /* 0x0000000b00037213 */ /* 0x001fe40000000000 */
[----:B------:R-:W4:Y:S01]  /*43e0*/  LDL R11, [R1+0x1440] ;  /* 0x00144000010b7983 */ /* 0x000f220000100800 */
[----:B--2---:R-:W-:-:S03]  /*43f0*/  IABS R8, R14 ;  /* 0x0000000e00087213 */ /* 0x004fc60000000000 */
[----:B------:R-:W2:Y:S01]  /*4400*/  LDL R14, [R1+0x1444] ;  /* 0x00144400010e7983 */ /* 0x000ea20000100800 */
[----:B------:R-:W-:Y:S01]  /*4410*/  IMAD.HI.U32 R6, R27, R2, RZ ;  /* 0x000000021b067227 */ /* 0x000fe200078e00ff */
[----:B------:R-:W-:-:S03]  /*4420*/  IABS R4, R19 ;  /* 0x0000001300047213 */ /* 0x000fc60000000000 */
[----:B------:R-:W-:Y:S02]  /*4430*/  IMAD.MOV R6, RZ, RZ, -R6 ;  /* 0x000000ffff067224 */ /* 0x000fe400078e0a06 */
[----:B------:R-:W-:-:S04]  /*4440*/  IMAD.HI.U32 R7, R27, R5, RZ ;  /* 0x000000051b077227 */ /* 0x000fc800078e00ff */
[----:B------:R-:W-:Y:S02]  /*4450*/  IMAD R2, R29, R6, R2 ;  /* 0x000000061d027224 */ /* 0x000fe400078e0202 */
[----:B------:R-:W-:Y:S02]  /*4460*/  IMAD.MOV R6, RZ, RZ, -R7 ;  /* 0x000000ffff067224 */ /* 0x000fe400078e0a07 */
[C---:B------:R-:W-:Y:S01]  /*4470*/  IMAD.HI.U32 R7, R27.reuse, R4, RZ ;  /* 0x000000041b077227 */ /* 0x040fe200078e00ff */
[----:B------:R0:W-:Y:S03]  /*4480*/  STL [R1+0x14], R2 ;  /* 0x0000140201007387 */ /* 0x0001e60000100800 */
[----:B------:R-:W-:-:S04]  /*4490*/  IMAD.HI.U32 R10, R27, R3, RZ ;  /* 0x000000031b0a7227 */ /* 0x000fc800078e00ff */
[----:B------:R-:W-:Y:S02]  /*44a0*/  IMAD R5, R29, R6, R5 ;  /* 0x000000061d057224 */ /* 0x000fe400078e0205 */
[----:B0-----:R-:W-:Y:S02]  /*44b0*/  IMAD.MOV.U32 R2, RZ, RZ, R8 ;  /* 0x000000ffff027224 */ /* 0x001fe400078e0008 */
[----:B------:R-:W-:Y:S02]  /*44c0*/  IMAD.MOV R6, RZ, RZ, -R7 ;  /* 0x000000ffff067224 */ /* 0x000fe400078e0a07 */
[----:B------:R-:W-:-:S04]  /*44d0*/  IMAD.HI.U32 R9, R27, R2, RZ ;  /* 0x000000021b097227 */ /* 0x000fc800078e00ff */
[----:B------:R-:W-:Y:S02]  /*44e0*/  IMAD.MOV R7, RZ, RZ, -R10 ;  /* 0x000000ffff077224 */ /* 0x000fe400078e0a0a */
[C---:B------:R-:W-:Y:S02]  /*44f0*/  IMAD R6, R29.reuse, R6, R4 ;  /* 0x000000061d067224 */ /* 0x040fe400078e0204 */
[----:B------:R-:W-:Y:S01]  /*4500*/  IMAD.MOV R9, RZ, RZ, -R9 ;  /* 0x000000ffff097224 */ /* 0x000fe200078e0a09 */
[----:B---3--:R-:W-:Y:S02]  /*4510*/  IABS R8, R15 ;  /* 0x0000000f00087213 */ /* 0x008fe40000000000 */
[----:B------:R-:W3:Y:S01]  /*4520*/  LDL R15, [R1+0x1438] ;  /* 0x00143800010f7983 */ /* 0x000ee20000100800 */
[----:B------:R-:W-:-:S03]  /*4530*/  IMAD R3, R29, R7, R3 ;  /* 0x000000071d037224 */ /* 0x000fc600078e0203 */
[----:B------:R0:W-:Y:S04]  /*4540*/  STL [R1+0x10], R5 ;  /* 0x0000100501007387 */ /* 0x0001e80000100800 */
[----:B------:R1:W-:Y:S01]  /*4550*/  STL [R1+0xc], R6 ;  /* 0x00000c0601007387 */ /* 0x0003e20000100800 */
[----:B0-----:R-:W-:-:S03]  /*4560*/  IMAD.MOV.U32 R5, RZ, RZ, R8 ;  /* 0x000000ffff057224 */ /* 0x001fc600078e0008 */
[----:B------:R0:W-:Y:S01]  /*4570*/  STL [R1+0x8], R3 ;  /* 0x0000080301007387 */ /* 0x0001e20000100800 */
[----:B------:R-:W-:-:S04]  /*4580*/  IMAD.HI.U32 R4, R27, R5, RZ ;  /* 0x000000051b047227 */ /* 0x000fc800078e00ff */
[----:B-1----:R-:W-:Y:S02]  /*4590*/  IMAD R6, R29, R9, R2 ;  /* 0x000000091d067224 */ /* 0x002fe400078e0202 */
[----:B0-----:R-:W-:-:S03]  /*45a0*/  IMAD.MOV R3, RZ, RZ, -R4 ;  /* 0x000000ffff037224 */ /* 0x001fc600078e0a04 */
[----:B------:R0:W-:Y:S01]  /*45b0*/  STL [R1+0x4], R6 ;  /* 0x0000040601007387 */ /* 0x0001e20000100800 */
[----:B-----5:R-:W-:Y:S01]  /*45c0*/  IABS R4, R13 ;  /* 0x0000000d00047213 */ /* 0x020fe20000000000 */
[----:B------:R-:W-:Y:S02]  /*45d0*/  IMAD R8, R29, R3, R5 ;  /* 0x000000031d087224 */ /* 0x000fe400078e0205 */
[----:B------:R-:W5:Y:S01]  /*45e0*/  LDL R13, [R1+0x1430] ;  /* 0x00143000010d7983 */ /* 0x000f620000100800 */
[----:B----4-:R-:W-:Y:S01]  /*45f0*/  IABS R2, R12 ;  /* 0x0000000c00027213 */ /* 0x010fe20000000000 */
[----:B------:R-:W-:Y:S02]  /*4600*/  IMAD.MOV.U32 R3, RZ, RZ, R4 ;  /* 0x000000ffff037224 */ /* 0x000fe400078e0004 */
[----:B------:R-:W4:Y:S01]  /*4610*/  LDL R12, [R1+0x143c] ;  /* 0x00143c00010c7983 */ /* 0x000f220000100800 */
[----:B------:R-:W-:-:S03]  /*4620*/  IABS R7, R11 ;  /* 0x0000000b00077213 */ /* 0x000fc60000000000 */
[----:B------:R-:W4:Y:S02]  /*4630*/  LDL R11, [R1+0x1434] ;  /* 0x00143400010b7983 */ /* 0x000f240000100800 */
[----:B------:R-:W-:Y:S02]  /*4640*/  IMAD.MOV.U32 R4, RZ, RZ, R7 ;  /* 0x000000ffff047224 */ /* 0x000fe400078e0007 */
[----:B------:R1:W-:Y:S01]  /*4650*/  STL [R1], R8 ;  /* 0x0000000801007387 */ /* 0x0003e20000100800 */
[----:B--2---:R-:W-:-:S03]  /*4660*/  IABS R7, R14 ;  /* 0x0000000e00077213 */ /* 0x004fc60000000000 */
[----:B------:R-:W2:Y:S01]  /*4670*/  LDL R14, [R1+0x1428] ;  /* 0x00142800010e7983 */ /* 0x000ea20000100800 */
[----:B------:R-:W-:-:S05]  /*4680*/  IABS R28, R28 ;  /* 0x0000001c001c7213 */ /* 0x000fca0000000000 */
[----:B0-----:R-:W-:-:S04]  /*4690*/  IMAD.HI.U32 R6, R27, R28, RZ ;  /* 0x0000001c1b067227 */ /* 0x001fc800078e00ff */
[----:B------:R-:W-:Y:S02]  /*46a0*/  IMAD.MOV R5, RZ, RZ, -R6 ;  /* 0x000000ffff057224 */ /* 0x000fe400078e0a06 */
[----:B------:R-:W-:-:S04]  /*46b0*/  IMAD.HI.U32 R6, R27, R2, RZ ;  /* 0x000000021b067227 */ /* 0x000fc800078e00ff */
[----:B-1----:R-:W-:-:S04]  /*46c0*/  IMAD.HI.U32 R8, R27, R3, RZ ;  /* 0x000000031b087227 */ /* 0x002fc800078e00ff */
[----:B------:R-:W-:-:S04]  /*46d0*/  IMAD.HI.U32 R9, R27, R4, RZ ;  /* 0x000000041b097227 */ /* 0x000fc800078e00ff */
[C---:B------:R-:W-:Y:S02]  /*46e0*/  IMAD R28, R29.reuse, R5, R28 ;  /* 0x000000051d1c7224 */ /* 0x040fe400078e021c */
[----:B------:R-:W-:Y:S02]  /*46f0*/  IMAD.MOV R6, RZ, RZ, -R6 ;  /* 0x000000ffff067224 */ /* 0x000fe400078e0a06 */
[----:B------:R-:W-:Y:S02]  /*4700*/  IMAD.MOV.U32 R5, RZ, RZ, R7 ;  /* 0x000000ffff057224 */ /* 0x000fe400078e0007 */
[----:B------:R-:W-:Y:S02]  /*4710*/  IMAD.MOV R7, RZ, RZ, -R8 ;  /* 0x000000ffff077224 */ /* 0x000fe400078e0a08 */
[----:B------:R-:W-:Y:S01]  /*4720*/  IMAD.MOV R9, RZ, RZ, -R9 ;  /* 0x000000ffff097224 */ /* 0x000fe200078e0a09 */
[----:B------:R-:W-:Y:S01]  /*4730*/  STL [R1+0x1780], R28 ;  /* 0x0017801c01007387 */ /* 0x000fe20000100800 */
[----:B------:R-:W-:-:S02]  /*4740*/  IMAD R2, R29, R6, R2 ;  /* 0x000000061d027224 */ /* 0x000fc400078e0202 */
[----:B------:R-:W-:-:S04]  /*4750*/  IMAD.HI.U32 R10, R27, R5, RZ ;  /* 0x000000051b0a7227 */ /* 0x000fc800078e00ff */
[C---:B------:R-:W-:Y:S02]  /*4760*/  IMAD R3, R29.reuse, R7, R3 ;  /* 0x000000071d037224 */ /* 0x040fe400078e0203 */
[----:B------:R-:W-:Y:S01]  /*4770*/  IMAD R4, R29, R9, R4 ;  /* 0x000000091d047224 */ /* 0x000fe200078e0204 */
[----:B---3--:R-:W-:Y:S02]  /*4780*/  IABS R8, R15 ;  /* 0x0000000f00087213 */ /* 0x008fe40000000000 */
[----:B------:R-:W3:Y:S03]  /*4790*/  LDL R15, [R1+0x142c] ;  /* 0x00142c00010f7983 */ /* 0x000ee60000100800 */
[----:B------:R-:W-:Y:S01]  /*47a0*/  IMAD.MOV.U32 R6, RZ, RZ, R8 ;  /* 0x000000ffff067224 */ /* 0x000fe200078e0008 */
[----:B------:R-:W-:Y:S01]  /*47b0*/  STL [R1+0x1784], R2 ;  /* 0x0017840201007387 */ /* 0x000fe20000100800 */
[----:B------:R-:W-:-:S03]  /*47c0*/  IMAD.MOV R8, RZ, RZ, -R10 ;  /* 0x000000ffff087224 */ /* 0x000fc600078e0a0a */
[----:B------:R-:W-:Y:S01]  /*47d0*/  STL [R1+0x1788], R3 ;  /* 0x0017880301007387 */ /* 0x000fe20000100800 */
[----:B------:R-:W-:-:S03]  /*47e0*/  IMAD.HI.U32 R10, R27, R6, RZ ;  /* 0x000000061b0a7227 */ /* 0x000fc600078e00ff */
[----:B------:R0:W-:Y:S01]  /*47f0*/  STL [R1+0x178c], R4 ;  /* 0x00178c0401007387 */ /* 0x0001e20000100800 */
[----:B------:R-:W-:-:S03]  /*4800*/  IMAD R5, R29, R8, R5 ;  /* 0x000000081d057224 */ /* 0x000fc600078e0205 */
[----:B------:R-:W3:Y:S01]  /*4810*/  LDL R17, [R1+0x1424] ;  /* 0x0014240001117983 */ /* 0x000ee20000100800 */
[----:B------:R-:W-:-:S03]  /*4820*/  IMAD.MOV R10, RZ, RZ, -R10 ;  /* 0x000000ffff0a7224 */ /* 0x000fc600078e0a0a */
[----:B------:R-:W3:Y:S04]  /*4830*/  LDL R16, [R1+0x1420] ;  /* 0x0014200001107983 */ /* 0x000ee80000100800 */
[----:B------:R-:W3:Y:S01]  /*4840*/  LDL R18, [R1+0x1418] ;  /* 0x0014180001127983 */ /* 0x000ee20000100800 */
[----:B-----5:R-:W-:Y:S02]  /*4850*/  IABS R9, R13 ;  /* 0x0000000d00097213 */ /* 0x020fe40000000000 */
[----:B----4-:R-:W-:-:S03]  /*4860*/  IABS R7, R12 ;  /* 0x0000000c00077213 */ /* 0x010fc60000000000 */
[----:B------:R-:W-:Y:S01]  /*4870*/  IMAD.MOV.U32 R8, RZ, RZ, R9 ;  /* 0x000000ffff087224 */ /* 0x000fe200078e0009 */
[----:B------:R-:W-:Y:S01]  /*4880*/  STL [R1+0x1790], R5 ;  /* 0x0017900501007387 */ /* 0x000fe20000100800 */
[----:B------:R-:W-:Y:S02]  /*4890*/  IMAD R6, R29, R10, R6 ;  /* 0x0000000a1d067224 */ /* 0x000fe400078e0206 */
[----:B------:R-:W-:Y:S01]  /*48a0*/  IMAD.HI.U32 R13, R27, R8, RZ ;  /* 0x000000081b0d7227 */ /* 0x000fe200078e00ff */
[----:B------:R-:W4:Y:S04]  /*48b0*/  LDL R19, [R1+0x141c] ;  /* 0x00141c0001137983 */ /* 0x000f280000100800 */
[----:B------:R-:W-:Y:S04]  /*48c0*/  STL [R1+0x1794], R6 ;  /* 0x0017940601007387 */ /* 0x000fe80000100800 */
[----:B------:R-:W5:Y:S01]  /*48d0*/  LDL R20, [R1+0x1410] ;  /* 0x0014100001147983 */ /* 0x000f620000100800 */
[----:B------:R-:W-:-:S05]  /*48e0*/  IABS R11, R11 ;  /* 0x0000000b000b7213 */ /* 0x000fca0000000000 */
[----:B------:R-:W-:Y:S02]  /*48f0*/  IMAD.MOV.U32 R9, RZ, RZ, R11 ;  /* 0x000000ffff097224 */ /* 0x000fe400078e000b */
[----:B------:R-:W-:-:S04]  /*4900*/  IMAD.HI.U32 R11, R27, R7, RZ ;  /* 0x000000071b0b7227 */ /* 0x000fc800078e00ff */
[----:B------:R-:W-:-:S04]  /*4910*/  IMAD.MOV R11, RZ, RZ, -R11 ;  /* 0x000000ffff0b7224 */ /* 0x000fc800078e0a0b */
[----:B------:R-:W-:-:S05]  /*4920*/  IMAD R7, R29, R11, R7 ;  /* 0x0000000b1d077224 */ /* 0x000fca00078e0207 */
[----:B------:R-:W-:Y:S01]  /*4930*/  STL [R1+0x1798], R7 ;  /* 0x0017980701007387 */ /* 0x000fe20000100800 */
[----:B--2---:R-:W-:Y:S01]  /*4940*/  IABS R12, R14 ;  /* 0x0000000e000c7213 */ /* 0x004fe20000000000 */
[----:B------:R-:W-:-:S04]  /*4950*/  IMAD.HI.U32 R14, R27, R9, RZ ;  /* 0x000000091b0e7227 */ /* 0x000fc800078e00ff */
[----:B------:R-:W-:Y:S02]  /*4960*/  IMAD.MOV.U32 R10, RZ, RZ, R12 ;  /* 0x000000ffff0a7224 */ /* 0x000fe400078e000c */
[----:B------:R-:W-:Y:S02]  /*4970*/  IMAD.MOV R12, RZ, RZ, -R13 ;  /* 0x000000ffff0c7224 */ /* 0x000fe400078e0a0d */
[----:B------:R-:W-:Y:S02]  /*4980*/  IMAD.MOV R14, RZ, RZ, -R14 ;  /* 0x000000ffff0e7224 */ /* 0x000fe400078e0a0e */
[C---:B------:R-:W-:Y:S02]  /*4990*/  IMAD R8, R29.reuse, R12, R8 ;  /* 0x0000000c1d087224 */ /* 0x040fe400078e0208 */
[----:B------:R-:W-:-:S03]  /*49a0*/  IMAD R9, R29, R14, R9 ;  /* 0x0000000e1d097224 */ /* 0x000fc600078e0209 */
[----:B------:R-:W-:Y:S04]  /*49b0*/  STL [R1+0x1768], R8 ;  /* 0x0017680801007387 */ /* 0x000fe80000100800 */
[----:B------:R-:W-:Y:S04]  /*49c0*/  STL [R1+0x176c], R9 ;  /* 0x00176c0901007387 */ /* 0x000fe80000100800 */
[----:B------:R-:W2:Y:S04]  /*49d0*/  LDL R21, [R1+0x1408] ;  /* 0x0014080001157983 */ /* 0x000ea80000100800 */
[----:B------:R-:W2:Y:S04]  /*49e0*/  LDL R22, [R1+0x140c] ;  /* 0x00140c0001167983 */ /* 0x000ea80000100800 */
[----:B------:R-:W2:Y:S01]  /*49f0*/  LDL R24, [R1+0x1414] ;  /* 0x0014140001187983 */ /* 0x000ea20000100800 */
[----:B---3--:R-:W-:Y:S01]  /*4a00*/  IABS R13, R15 ;  /* 0x0000000f000d7213 */ /* 0x008fe20000000000 */
[----:B------:R-:W-:-:S04]  /*4a10*/  IMAD.HI.U32 R15, R27, R10, RZ ;  /* 0x0000000a1b0f7227 */ /* 0x000fc800078e00ff */
[----:B------:R-:W-:Y:S02]  /*4a20*/  IMAD.MOV.U32 R11, RZ, RZ, R13 ;  /* 0x000000ffff0b7224 */ /* 0x000fe400078e000d */
[----:B------:R-:W-:Y:S02]  /*4a30*/  IMAD.MOV R13, RZ, RZ, -R15 ;  /* 0x000000ffff0d7224 */ /* 0x000fe400078e0a0f */
[----:B------:R-:W-:Y:S01]  /*4a40*/  IMAD.HI.U32 R15, R27, R11, RZ ;  /* 0x0000000b1b0f7227 */ /* 0x000fe200078e00ff */
[----:B------:R-:W-:-:S03]  /*4a50*/  IABS R14, R17 ;  /* 0x00000011000e7213 */ /* 0x000fc60000000000 */
[----:B------:R-:W-:Y:S01]  /*4a60*/  IMAD R10, R29, R13, R10 ;  /* 0x0000000d1d0a7224 */ /* 0x000fe200078e020a */
[----:B------:R-:W-:Y:S01]  /*4a70*/  IABS R12, R16 ;  /* 0x00000010000c7213 */ /* 0x000fe20000000000 */
[----:B------:R-:W-:Y:S01]  /*4a80*/  IMAD.MOV.U32 R13, RZ, RZ, R14 ;  /* 0x000000ffff0d7224 */ /* 0x000fe200078e000e */
[----:B------:R-:W-:Y:S01]  /*4a90*/  IABS R16, R18 ;  /* 0x0000001200107213 */ /* 0x000fe20000000000 */
[----:B------:R-:W-:Y:S02]  /*4aa0*/  IMAD.MOV R15, RZ, RZ, -R15 ;  /* 0x000000ffff0f7224 */ /* 0x000fe400078e0a0f */
[----:B------:R-:W-:-:S04]  /*4ab0*/  IMAD.HI.U32 R18, R27, R13, RZ ;  /* 0x0000000d1b127227 */ /* 0x000fc800078e00ff */
[----:B------:R-:W-:Y:S02]  /*4ac0*/  IMAD.MOV.U32 R14, RZ, RZ, R16 ;  /* 0x000000ffff0e7224 */ /* 0x000fe400078e0010 */
[----:B------:R-:W-:Y:S01]  /*4ad0*/  IMAD.HI.U32 R16, R27, R12, RZ ;  /* 0x0000000c1b107227 */ /* 0x000fe200078e00ff */
[----:B----4-:R-:W-:-:S03]  /*4ae0*/  IABS R17, R19 ;  /* 0x0000001300117213 */ /* 0x010fc60000000000 */
[----:B------:R-:W-:Y:S02]  /*4af0*/  IMAD R11, R29, R15, R11 ;  /* 0x0000000f1d0b7224 */ /* 0x000fe400078e020b */
[----:B------:R-:W-:-:S04]  /*4b00*/  IMAD.HI.U32 R19, R27, R14, RZ ;  /* 0x0000000e1b137227 */ /* 0x000fc800078e00ff */
[----:B------:R-:W-:Y:S02]  /*4b10*/  IMAD.MOV.U32 R15, RZ, RZ, R17 ;  /* 0x000000ffff0f7224 */ /* 0x000fe400078e0011 */
[----:B------:R-:W-:Y:S01]  /*4b20*/  IMAD.MOV R17, RZ, RZ, -R18 ;  /* 0x000000ffff117224 */ /* 0x000fe200078e0a12 */
[----:B-----5:R-:W-:Y:S01]  /*4b30*/  IABS R18, R20 ;  /* 0x0000001400127213 */ /* 0x020fe20000000000 */
[----:B------:R-:W-:Y:S02]  /*4b40*/  IMAD.MOV R16, RZ, RZ, -R16 ;  /* 0x000000ffff107224 */ /* 0x000fe400078e0a10 */
[----:B------:R-:W-:Y:S02]  /*4b50*/  IMAD.MOV R19, RZ, RZ, -R19 ;  /* 0x000000ffff137224 */ /* 0x000fe400078e0a13 */
[----:B------:R-:W-:-:S04]  /*4b60*/  IMAD.HI.U32 R20, R27, R15, RZ ;  /* 0x0000000f1b147227 */ /* 0x000fc800078e00ff */
[C---:B------:R-:W-:Y:S02]  /*4b70*/  IMAD R12, R29.reuse, R16, R12 ;  /* 0x000000101d0c7224 */ /* 0x040fe400078e020c */
[----:B------:R-:W-:Y:S02]  /*4b80*/  IMAD.MOV.U32 R16, RZ, RZ, R18 ;  /* 0x000000ffff107224 */ /* 0x000fe400078e0012 */
[C---:B------:R-:W-:Y:S02]  /*4b90*/  IMAD R14, R29.reuse, R19, R14 ;  /* 0x000000131d0e7224 */ /* 0x040fe400078e020e */
[----:B------:R-:W-:Y:S02]  /*4ba0*/  IMAD.MOV R18, RZ, RZ, -R20 ;  /* 0x000000ffff127224 */ /* 0x000fe400078e0a14 */
[----:B------:R-:W-:Y:S02]  /*4bb0*/  IMAD R13, R29, R17, R13 ;  /* 0x000000111d0d7224 */ /* 0x000fe400078e020d */
[----:B------:R-:W-:Y:S01]  /*4bc0*/  IMAD.HI.U32 R20, R27, R16, RZ ;  /* 0x000000101b147227 */ /* 0x000fe200078e00ff */
[----:B------:R-:W-:Y:S03]  /*4bd0*/  STL [R1+0x1770], R10 ;  /* 0x0017700a01007387 */ /* 0x000fe60000100800 */
[----:B------:R-:W-:Y:S01]  /*4be0*/  IMAD R15, R29, R18, R15 ;  /* 0x000000121d0f7224 */ /* 0x000fe200078e020f */
[----:B------:R-:W3:Y:S01]  /*4bf0*/  LDL R23, [R1+0x1400] ;  /* 0x0014000001177983 */ /* 0x000ee20000100800 */
[----:B------:R-:W-:-:S03]  /*4c00*/  IMAD.MOV R20, RZ, RZ, -R20 ;  /* 0x000000ffff147224 */ /* 0x000fc600078e0a14 */
[----:B------:R-:W-:Y:S01]  /*4c10*/  STL [R1+0x1774], R11 ;  /* 0x0017740b01007387 */ /* 0x000fe20000100800 */
[----:B------:R-:W-:-:S03]  /*4c20*/  IMAD R16, R29, R20, R16 ;  /* 0x000000141d107224 */ /* 0x000fc600078e0210 */
[----:B------:R-:W4:Y:S04]  /*4c30*/  LDL R25, [R1+0x1404] ;  /* 0x0014040001197983 */ /* 0x000f280000100800 */
[----:B------:R1:W-:Y:S04]  /*4c40*/  STL [R1+0x1778], R12 ;  /* 0x0017780c01007387 */ /* 0x0003e80000100800 */
[----:B------:R-:W-:Y:S04]  /*4c50*/  STL [R1+0x177c], R13 ;  /* 0x00177c0d01007387 */ /* 0x000fe80000100800 */
[----:B------:R-:W-:Y:S04]  /*4c60*/  STL [R1+0x179c], R14 ;  /* 0x00179c0e01007387 */ /* 0x000fe80000100800 */
[----:B0-----:R-:W5:Y:S04]  /*4c70*/  LDL R4, [R1+0x13e8] ;  /* 0x0013e80001047983 */ /* 0x001f680000100800 */
[----:B------:R-:W4:Y:S04]  /*4c80*/  LDL R28, [R1+0x13ec] ;  /* 0x0013ec00011c7983 */ /* 0x000f280000100800 */
[----:B------:R-:W-:Y:S04]  /*4c90*/  STL [R1+0x17a0], R15 ;  /* 0x0017a00f01007387 */ /* 0x000fe80000100800 */
[----:B------:R-:W-:Y:S04]  /*4ca0*/  STL [R1+0x17a4], R16 ;  /* 0x0017a41001007387 */ /* 0x000fe80000100800 */
[----:B-1----:R-:W4:Y:S04]  /*4cb0*/  LDL.LU R12, [R1+0x64] ;  /* 0x00006400010c7983 */ /* 0x002f280000300800 */
[----:B------:R-:W5:Y:S04]  /*4cc0*/  LDL.LU R10, [R1+0x60] ;  /* 0x00006000010a7983 */ /* 0x000f680000300800 */
[----:B------:R-:W5:Y:S04]  /*4cd0*/  LDL.LU R3, [R1+0x5c] ;  /* 0x00005c0001037983 */ /* 0x000f680000300800 */
[----:B------:R-:W5:Y:S01]  /*4ce0*/  LDL.LU R2, [R1+0x58] ;  /* 0x0000580001027983 */ /* 0x000f620000300800 */
[----:B--2---:R-:W-:-:S02]  /*4cf0*/  IABS R19, R21 ;  /* 0x0000001500137213 */ /* 0x004fc40000000000 */
[----:B------:R-:W-:-:S03]  /*4d00*/  IABS R21, R22 ;  /* 0x0000001600157213 */ /* 0x000fc60000000000 */
[----:B------:R-:W-:Y:S01]  /*4d10*/  IMAD.MOV.U32 R18, RZ, RZ, R19 ;  /* 0x000000ffff127224 */ /* 0x000fe200078e0013 */
[----:B------:R-:W-:Y:S01]  /*4d20*/  IABS R17, R24 ;  /* 0x0000001800117213 */ /* 0x000fe20000000000 */
[----:B------:R-:W-:-:S04]  /*4d30*/  IMAD.MOV.U32 R19, RZ, RZ, R21 ;  /* 0x000000ffff137224 */ /* 0x000fc800078e0015 */
[----:B------:R-:W-:-:S04]  /*4d40*/  IMAD.HI.U32 R21, R27, R17, RZ ;  /* 0x000000111b157227 */ /* 0x000fc800078e00ff */
[----:B------:R-:W-:-:S04]  /*4d50*/  IMAD.MOV R21, RZ, RZ, -R21 ;  /* 0x000000ffff157224 */ /* 0x000fc800078e0a15 */
[----:B------:R-:W-:-:S05]  /*4d60*/  IMAD R17, R29, R21, R17 ;  /* 0x000000151d117224 */ /* 0x000fca00078e0211 */
[----:B------:R0:W-:Y:S04]  /*4d70*/  STL [R1+0x17a8], R17 ;  /* 0x0017a81101007387 */ /* 0x0001e80000100800 */
[----:B0-----:R-:W2:Y:S01]  /*4d80*/  LDL.LU R17, [R1+0x68] ;  /* 0x0000680001117983 */ /* 0x001ea20000300800 */
[----:B------:R-:W-:-:S04]  /*4d90*/  IMAD.HI.U32 R24, R27, R19, RZ ;  /* 0x000000131b187227 */ /* 0x000fc800078e00ff */
[----:B------:R-:W-:-:S04]  /*4da0*/  IMAD.MOV R24, RZ, RZ, -R24 ;  /* 0x000000ffff187224 */ /* 0x000fc800078e0a18 */
[----:B------:R-:W-:Y:S01]  /*4db0*/  IMAD R19, R29, R24, R19 ;  /* 0x000000181d137224 */ /* 0x000fe200078e0213 */
[----:B---3--:R-:W-:Y:S01]  /*4dc0*/  IABS R22, R23 ;  /* 0x0000001700167213 */ /* 0x008fe20000000000 */
[----:B------:R-:W-:-:S04]  /*4dd0*/  IMAD.HI.U32 R23, R27, R18, RZ ;  /* 0x000000121b177227 */ /* 0x000fc800078e00ff */
[----:B------:R-:W-:Y:S02]  /*4de0*/  IMAD.MOV.U32 R20, RZ, RZ, R22 ;  /* 0x000000ffff147224 */ /* 0x000fe400078e0016 */
[----:B------:R-:W-:-:S04]  /*4df0*/  IMAD.MOV R22, RZ, RZ, -R23 ;  /* 0x000000ffff167224 */ /* 0x000fc800078e0a17 */
[----:B------:R-:W-:-:S05]  /*4e00*/  IMAD R18, R29, R22, R18 ;  /* 0x000000161d127224 */ /* 0x000fca00078e0212 */
[----:B------:R-:W-:Y:S04]  /*4e10*/  STL [R1+0x17ac], R18 ;  /* 0x0017ac1201007387 */ /* 0x000fe80000100800 */
[----:B------:R0:W-:Y:S04]  /*4e20*/  STL [R1+0x17b0], R19 ;  /* 0x0017b01301007387 */ /* 0x0001e80000100800 */
[----:B------:R-:W3:Y:S01]  /*4e30*/  LDL R11, [R1+0x13f0] ;  /* 0x0013f000010b7983 */ /* 0x000ee20000100800 */
[----:B----4-:R-:W-:Y:S02]  /*4e40*/  ISETP.GT.U32.AND P4, PT, R26, R12, PT ;  /* 0x0000000c1a00720c */ /* 0x010fe40003f84070 */
[----:B------:R-:W-:-:S02]  /*4e50*/  IABS R24, R28 ;  /* 0x0000001c00187213 */ /* 0x000fc40000000000 */
[----:B------:R-:W4:Y:S01]  /*4e60*/  LDL.LU R28, [R1+0x54] ;  /* 0x00005400011c7983 */ /* 0x000f220000300800 */
[----:B------:R-:W-:-:S03]  /*4e70*/  IABS R23, R25 ;  /* 0x0000001900177213 */ /* 0x000fc60000000000 */
[----:B------:R-:W3:Y:S04]  /*4e80*/  LDL.LU R16, [R1+0x50] ;  /* 0x0000500001107983 */ /* 0x000ee80000300800 */
[----:B------:R-:W3:Y:S01]  /*4e90*/  LDL.LU R15, [R1+0x4c] ;  /* 0x00004c00010f7983 */ /* 0x000ee20000300800 */
[----:B------:R-:W-:-:S03]  /*4ea0*/  @!P4 IMAD.IADD R12, R12, 0x1, -R26 ;  /* 0x000000010c0cc824 */ /* 0x000fc600078e0a1a */
[----:B------:R-:W3:Y:S02]  /*4eb0*/  LDL.LU R14, [R1+0x48] ;  /* 0x00004800010e7983 */ /* 0x000ee40000300800 */
[----:B------:R-:W-:Y:S02]  /*4ec0*/  ISETP.GT.U32.AND P4, PT, R26, R12, PT ;  /* 0x0000000c1a00720c */ /* 0x000fe40003f84070 */
[----:B------:R-:W3:Y:S04]  /*4ed0*/  LDL.LU R13, [R1+0x44] ;  /* 0x00004400010d7983 */ /* 0x000ee80000300800 */
[----:B------:R-:W3:Y:S01]  /*4ee0*/  LDL.LU R9, [R1+0x40] ;  /* 0x0000400001097983 */ /* 0x000ee20000300800 */
[----:B------:R-:W-:-:S03]  /*4ef0*/  IMAD.MOV.U32 R21, RZ, RZ, R23 ;  /* 0x000000ffff157224 */ /* 0x000fc600078e0017 */
[----:B0-----:R-:W3:Y:S01]  /*4f00*/  LDL.LU R19, [R1+0x38] ;  /* 0x0000380001137983 */ /* 0x001ee20000300800 */
[----:B-----5:R-:W-:-:S03]  /*4f10*/  IABS R23, R4 ;  /* 0x0000000400177213 */ /* 0x020fc60000000000 */
[----:B------:R-:W5:Y:S01]  /*4f20*/  LDL.LU R8, [R1+0x34] ;  /* 0x0000340001087983 */ /* 0x000f620000300800 */
[----:B------:R-:W-:-:S03]  /*4f30*/  @!P4 IMAD.IADD R12, R12, 0x1, -R26 ;  /* 0x000000010c0cc824 */ /* 0x000fc600078e0a1a */
[----:B------:R-:W5:Y:S04]  /*4f40*/  LDL.LU R7, [R1+0x30] ;  /* 0x0000300001077983 */ /* 0x000f680000300800 */
[----:B------:R-:W5:Y:S04]  /*4f50*/  LDL.LU R6, [R1+0x188] ;  /* 0x0001880001067983 */ /* 0x000f680000300800 */
[----:B------:R-:W5:Y:S04]  /*4f60*/  LDL.LU R5, [R1+0x190] ;  /* 0x0001900001057983 */ /* 0x000f680000300800 */
[----:B------:R-:W5:Y:S01]  /*4f70*/  LDL.LU R4, [R1+0x180] ;  /* 0x0001800001047983 */ /* 0x000f620000300800 */
[----:B--2---:R-:W-:-:S13]  /*4f80*/  ISETP.GT.U32.AND P3, PT, R26, R17, PT ;  /* 0x000000111a00720c */ /* 0x004fda0003f64070 */
[----:B------:R-:W-:-:S05]  /*4f90*/  @!P3 IMAD.IADD R17, R17, 0x1, -R26 ;  /* 0x000000011111b824 */ /* 0x000fca00078e0a1a */
[----:B------:R-:W-:-:S13]  /*4fa0*/  ISETP.GT.U32.AND P3, PT, R26, R17, PT ;  /* 0x000000111a00720c */ /* 0x000fda0003f64070 */
[----:B------:R-:W-:Y:S02]  /*4fb0*/  @!P3 IMAD.IADD R17, R17, 0x1, -R26 ;  /* 0x000000011111b824 */ /* 0x000fe400078e0a1a */
[----:B------:R-:W2:Y:S01]  /*4fc0*/  LDL.LU R26, [R1+0x3c] ;  /* 0x00003c00011a7983 */ /* 0x000ea20000300800 */
[C---:B------:R-:W-:Y:S02]  /*4fd0*/  ISETP.GT.U32.AND P0, PT, R29.reuse, R2, PT ;  /* 0x000000021d00720c */ /* 0x040fe40003f04070 */
[C---:B------:R-:W-:Y:S02]  /*4fe0*/  ISETP.GT.U32.AND P5, PT, R29.reuse, R0, PT ;  /* 0x000000001d00720c */ /* 0x040fe40003fa4070 */
[C---:B------:R-:W-:Y:S02]  /*4ff0*/  ISETP.GT.U32.AND P2, PT, R29.reuse, R3, PT ;  /* 0x000000031d00720c */ /* 0x040fe40003f44070 */
[----:B------:R-:W-:-:S07]  /*5000*/  ISETP.GT.U32.AND P1, PT, R29, R10, PT ;  /* 0x0000000a1d00720c */ /* 0x000fce0003f24070 */
[--C-:B------:R-:W-:Y:S02]  /*5010*/  @!P0 IMAD.IADD R2, R2, 0x1, -R29.reuse ;  /* 0x0000000102028824 */ /* 0x100fe400078e0a1d */
[--C-:B------:R-:W-:Y:S02]  /*5020*/  @!P5 IMAD.IADD R0, R0, 0x1, -R29.reuse ;  /* 0x000000010000d824 */ /* 0x100fe400078e0a1d */
[--C-:B------:R-:W-:Y:S01]  /*5030*/  @!P2 IMAD.IADD R3, R3, 0x1, -R29.reuse ;  /* 0x000000010303a824 */ /* 0x100fe200078e0a1d */
[C---:B------:R-:W-:Y:S02]  /*5040*/  ISETP.GT.U32.AND P6, PT, R29.reuse, R2, PT ;  /* 0x000000021d00720c */ /* 0x040fe40003fc4070 */
[----:B------:R-:W-:Y:S01]  /*5050*/  ISETP.GT.U32.AND P5, PT, R29, R0, PT ;  /* 0x000000001d00720c */ /* 0x000fe20003fa4070 */
[----:B------:R-:W-:Y:S02]  /*5060*/  @!P1 IMAD.IADD R10, R10, 0x1, -R29 ;  /* 0x000000010a0a9824 */ /* 0x000fe400078e0a1d */
[----:B------:R-:W-:Y:S01]  /*5070*/  IMAD.HI.U32 R25, R27, R20, RZ ;  /* 0x000000141b197227 */ /* 0x000fe200078e00ff */
[----:B------:R-:W-:-:S02]  /*5080*/  ISETP.GT.U32.AND P0, PT, R29, R3, PT ;  /* 0x000000031d00720c */ /* 0x000fc40003f04070 */
[----:B------:R-:W-:-:S05]  /*5090*/  ISETP.GT.U32.AND P1, PT, R29, R10, PT ;  /* 0x0000000a1d00720c */ /* 0x000fca0003f24070 */
[--C-:B------:R-:W-:Y:S02]  /*50a0*/  @!P6 IMAD.IADD R2, R2, 0x1, -R29.reuse ;  /* 0x000000010202e824 */ /* 0x100fe400078e0a1d */
[----:B------:R-:W-:Y:S02]  /*50b0*/  @!P5 IMAD.IADD R0, R0, 0x1, -R29 ;  /* 0x000000010000d824 */ /* 0x000fe400078e0a1d */
[----:B------:R-:W-:Y:S02]  /*50c0*/  IMAD.MOV R22, RZ, RZ, -R25 ;  /* 0x000000ffff167224 */ /* 0x000fe400078e0a19 */
[----:B------:R-:W-:-:S04]  /*50d0*/  IMAD.HI.U32 R25, R27, R21, RZ ;  /* 0x000000151b197227 */ /* 0x000fc800078e00ff */
[C---:B------:R-:W-:Y:S02]  /*50e0*/  IMAD R20, R29.reuse, R22, R20 ;  /* 0x000000161d147224 */ /* 0x040fe400078e0214 */
[----:B------:R-:W-:Y:S02]  /*50f0*/  IMAD.MOV.U32 R22, RZ, RZ, R23 ;  /* 0x000000ffff167224 */ /* 0x000fe400078e0017 */
[----:B------:R-:W-:Y:S02]  /*5100*/  IMAD.MOV.U32 R23, RZ, RZ, R24 ;  /* 0x000000ffff177224 */ /* 0x000fe400078e0018 */
[----:B------:R-:W-:Y:S01]  /*5110*/  IMAD.MOV R24, RZ, RZ, -R25 ;  /* 0x000000ffff187224 */ /* 0x000fe200078e0a19 */
[C---:B----4-:R-:W-:Y:S02]  /*5120*/  ISETP.GT.U32.AND P2, PT, R29.reuse, R28, PT ;  /* 0x0000001c1d00720c */ /* 0x050fe40003f44070 */
[C---:B---3--:R-:W-:Y:S02]  /*5130*/  ISETP.GT.U32.AND P3, PT, R29.reuse, R16, PT ;  /* 0x000000101d00720c */ /* 0x048fe40003f64070 */
[----:B------:R-:W-:-:S09]  /*5140*/  ISETP.GT.U32.AND P4, PT, R29, R15, PT ;  /* 0x0000000f1d00720c */ /* 0x000fd20003f84070 */
[--C-:B------:R-:W-:Y:S01]  /*5150*/  @!P2 IMAD.IADD R28, R28, 0x1, -R29.reuse ;  /* 0x000000011c1ca824 */ /* 0x100fe200078e0a1d */
[C---:B------:R-:W-:Y:S01]  /*5160*/  ISETP.GT.U32.AND P5, PT, R29.reuse, R14, PT ;  /* 0x0000000e1d00720c */ /* 0x040fe20003fa4070 */
[--C-:B------:R-:W-:Y:S01]  /*5170*/  @!P3 IMAD.IADD R16, R16, 0x1, -R29.reuse ;  /* 0x000000011010b824 */ /* 0x100fe200078e0a1d */
[----:B------:R-:W-:Y:S01]  /*5180*/  ISETP.GT.U32.AND P2, PT, R29, R19, PT ;  /* 0x000000131d00720c */ /* 0x000fe20003f44070 */
[----:B------:R-:W-:Y:S01]  /*5190*/  @!P4 IMAD.IADD R15, R15, 0x1, -R29 ;  /* 0x000000010f0fc824 */ /* 0x000fe200078e0a1d */
[C---:B-----5:R-:W-:Y:S02]  /*51a0*/  ISETP.GT.U32.AND P3, PT, R29.reuse, R8, PT ;  /* 0x000000081d00720c */ /* 0x060fe40003f64070 */
[----:B------:R-:W-:-:S07]  /*51b0*/  ISETP.GT.U32.AND P4, PT, R29, R7, PT ;  /* 0x000000071d00720c */ /* 0x000fce0003f84070 */
[----:B------:R-:W-:Y:S02]  /*51c0*/  @!P5 IMAD.IADD R14, R14, 0x1, -R29 ;  /* 0x000000010e0ed824 */ /* 0x000fe400078e0a1d */
[----:B------:R-:W-:Y:S02]  /*51d0*/  IMAD R21, R29, R24, R21 ;  /* 0x000000181d157224 */ /* 0x000fe400078e0215 */
[--C-:B------:R-:W-:Y:S01]  /*51e0*/  @!P2 IMAD.IADD R19, R19, 0x1, -R29.reuse ;  /* 0x000000011313a824 */ /* 0x100fe200078e0a1d */
[C---:B------:R-:W-:Y:S01]  /*51f0*/  ISETP.GT.U32.AND P2, PT, R29.reuse, R16, PT ;  /* 0x000000101d00720c */ /* 0x040fe20003f44070 */
[--C-:B------:R-:W-:Y:S01]  /*5200*/  @!P1 IMAD.IADD R10, R10, 0x1, -R29.reuse ;  /* 0x000000010a0a9824 */ /* 0x100fe200078e0a1d */
[----:B------:R-:W-:Y:S01]  /*5210*/  ISETP.GT.U32.AND P1, PT, R29, R13, PT ;  /* 0x0000000d1d00720c */ /* 0x000fe20003f24070 */
[----:B------:R-:W-:Y:S01]  /*5220*/  IMAD.HI.U32 R24, R27, R23, RZ ;  /* 0x000000171b187227 */ /* 0x000fe200078e00ff */
[----:B------:R-:W-:Y:S03]  /*5230*/  STL [R1+0x68], R17 ;  /* 0x0000681101007387 */ /* 0x000fe60000100800 */
[----:B------:R-:W-:-:S02]  /*5240*/  @!P0 IMAD.IADD R3, R3, 0x1, -R29 ;  /* 0x0000000103038824 */ /* 0x000fc400078e0a1d */
[--C-:B------:R-:W-:Y:S01]  /*5250*/  @!P3 IMAD.IADD R8, R8, 0x1, -R29.reuse ;  /* 0x000000010808b824 */ /* 0x100fe200078e0a1d */
[----:B------:R-:W-:Y:S01]  /*5260*/  ISETP.GT.U32.AND P3, PT, R29, R15, PT ;  /* 0x0000000f1d00720c */ /* 0x000fe20003f64070 */
[----:B------:R-:W-:Y:S01]  /*5270*/  STL [R1+0x64], R12 ;  /* 0x0000640c01007387 */ /* 0x000fe20000100800 */
[----:B------:R-:W-:Y:S01]  /*5280*/  @!P4 IMAD.IADD R7, R7, 0x1, -R29 ;  /* 0x000000010707c824 */ /* 0x000fe200078e0a1d */
[C---:B------:R-:W-:Y:S01]  /*5290*/  ISETP.GT.U32.AND P4, PT, R29.reuse, R14, PT ;  /* 0x0000000e1d00720c */ /* 0x040fe20003f84070 */
[----:B------:R-:W-:Y:S01]  /*52a0*/  IMAD.MOV R24, RZ, RZ, -R24 ;  /* 0x000000ffff187224 */ /* 0x000fe200078e0a18 */
[----:B------:R-:W-:Y:S01]  /*52b0*/  STL [R1+0x1764], R0 ;  /* 0x0017640001007387 */ /* 0x000fe20000100800 */
[----:B------:R-:W-:-:S03]  /*52c0*/  ISETP.GT.U32.AND P5, PT, R29, R6, PT ;  /* 0x000000061d00720c */ /* 0x000fc60003fa4070 */
[----:B------:R-:W-:Y:S01]  /*52d0*/  STL [R1+0x60], R10 ;  /* 0x0000600a01007387 */ /* 0x000fe20000100800 */
[----:B------:R-:W-:-:S03]  /*52e0*/  IMAD R23, R29, R24, R23 ;  /* 0x000000181d177224 */ /* 0x000fc600078e0217 */
[----:B------:R0:W-:Y:S01]  /*52f0*/  STL [R1+0x5c], R3 ;  /* 0x00005c0301007387 */ /* 0x0001e20000100800 */
[----:B------:R-:W-:Y:S01]  /*5300*/  IABS R24, R11 ;  /* 0x0000000b00187213 */ /* 0x000fe20000000000 */
[--C-:B------:R-:W-:Y:S01]  /*5310*/  @!P2 IMAD.IADD R16, R16, 0x1, -R29.reuse ;  /* 0x000000011010a824 */ /* 0x100fe200078e0a1d */
[----:B------:R-:W-:Y:S01]  /*5320*/  ISETP.GT.U32.AND P0, PT, R29, R9, PT ;  /* 0x000000091d00720c */ /* 0x000fe20003f04070 */
[----:B0-----:R-:W3:Y:S04]  /*5330*/  LDL.LU R3, [R1+0x164] ;  /* 0x0001640001037983 */ /* 0x001ee80000300800 */
[----:B------:R-:W4:Y:S01]  /*5340*/  LDL.LU R12, [R1+0x178] ;  /* 0x00017800010c7983 */ /* 0x000f220000300800 */
[----:B------:R-:W-:-:S03]  /*5350*/  @!P1 IMAD.IADD R13, R13, 0x1, -R29 ;  /* 0x000000010d0d9824 */ /* 0x000fc600078e0a1d */
[----:B------:R-:W5:Y:S01]  /*5360*/  LDL.LU R11, [R1+0x17c] ;  /* 0x00017c00010b7983 */ /* 0x000f620000300800 */
[----:B------:R-:W-:-:S03]  /*5370*/  @!P3 IMAD.IADD R15, R15, 0x1, -R29 ;  /* 0x000000010f0fb824 */ /* 0x000fc600078e0a1d */
[----:B------:R0:W-:Y:S01]  /*5380*/  STL [R1+0x58], R2 ;  /* 0x0000580201007387 */ /* 0x0001e20000100800 */
[----:B------:R-:W-:-:S03]  /*5390*/  ISETP.GT.U32.AND P1, PT, R29, R5, PT ;  /* 0x000000051d00720c */ /* 0x000fc60003f24070 */
[----:B------:R-:W5:Y:S01]  /*53a0*/  LDL.LU R10, [R1+0x16c] ;  /* 0x00016c00010a7983 */ /* 0x000f620000300800 */
[----:B------:R-:W-:-:S03]  /*53b0*/  @!P4 IMAD.IADD R14, R14, 0x1, -R29 ;  /* 0x000000010e0ec824 */ /* 0x000fc600078e0a1d */
[----:B0-----:R-:W5:Y:S01]  /*53c0*/  LDL.LU R2, [R1+0x168] ;  /* 0x0001680001027983 */ /* 0x001f620000300800 */
[--C-:B------:R-:W-:Y:S01]  /*53d0*/  @!P5 IMAD.IADD R6, R6, 0x1, -R29.reuse ;  /* 0x000000010606d824 */ /* 0x100fe200078e0a1d */
[----:B------:R-:W-:Y:S01]  /*53e0*/  ISETP.GT.U32.AND P5, PT, R29, R13, PT ;  /* 0x0000000d1d00720c */ /* 0x000fe20003fa4070 */
[----:B------:R-:W-:-:S03]  /*53f0*/  @!P0 IMAD.IADD R9, R9, 0x1, -R29 ;  /* 0x0000000109098824 */ /* 0x000fc600078e0a1d */
[----:B------:R-:W-:Y:S02]  /*5400*/  @!P1 IMAD.IADD R5, R5, 0x1, -R29 ;  /* 0x0000000105059824 */ /* 0x000fe400078e0a1d */
[----:B------:R-:W-:-:S07]  /*5410*/  ISETP.GT.U32.AND P1, PT, R29, R9, PT ;  /* 0x000000091d00720c */ /* 0x000fce0003f24070 */
[----:B------:R-:W-:-:S06]  /*5420*/  @!P5 IMAD.IADD R13, R13, 0x1, -R29 ;  /* 0x000000010d0dd824 */ /* 0x000fcc00078e0a1d */
[----:B------:R-:W-:Y:S01]  /*5430*/  @!P1 IMAD.IADD R9, R9, 0x1, -R29 ;  /* 0x0000000109099824 */ /* 0x000fe200078e0a1d */
[----:B--2---:R-:W-:-:S13]  /*5440*/  ISETP.GT.U32.AND P6, PT, R29, R26, PT ;  /* 0x0000001a1d00720c */ /* 0x004fda0003fc4070 */
[----:B------:R-:W-:Y:S01]  /*5450*/  @!P6 IMAD.IADD R26, R26, 0x1, -R29 ;  /* 0x000000011a1ae824 */ /* 0x000fe200078e0a1d */
[----:B------:R-:W-:-:S13]  /*5460*/  ISETP.GT.U32.AND P6, PT, R29, R28, PT ;  /* 0x0000001c1d00720c */ /* 0x000fda0003fc4070 */
[----:B------:R-:W-:-:S05]  /*5470*/  @!P6 IMAD.IADD R28, R28, 0x1, -R29 ;  /* 0x000000011c1ce824 */ /* 0x000fca00078e0a1d */
[----:B------:R0:W-:Y:S04]  /*5480*/  STL [R1+0x54], R28 ;  /* 0x0000541c01007387 */ /* 0x0001e80000100800 */
[----:B0-----:R-:W2:Y:S04]  /*5490*/  LDL.LU R28, [R1+0x148] ;  /* 0x00014800011c7983 */ /* 0x001ea80000300800 */
[----:B------:R0:W-:Y:S04]  /*54a0*/  STL [R1+0x50], R16 ;  /* 0x0000501001007387 */ /* 0x0001e80000100800 */
[----:B------:R-:W2:Y:S04]  /*54b0*/  LDL.LU R18, [R1+0x15c] ;  /* 0x00015c0001127983 */ /* 0x000ea80000300800 */
[----:B------:R1:W-:Y:S04]  /*54c0*/  STL [R1+0x4c], R15 ;  /* 0x00004c0f01007387 */ /* 0x0003e80000100800 */
[----:B------:R-:W2:Y:S04]  /*54d0*/  LDL.LU R17, [R1+0x160] ;  /* 0x0001600001117983 */ /* 0x000ea80000300800 */
[----:B------:R-:W-:Y:S04]  /*54e0*/  STL [R1+0x48], R14 ;  /* 0x0000480e01007387 */ /* 0x000fe80000100800 */
[----:B0-----:R-:W2:Y:S04]  /*54f0*/  LDL.LU R16, [R1+0x158] ;  /* 0x0001580001107983 */ /* 0x001ea80000300800 */
[----:B-1----:R-:W2:Y:S04]  /*5500*/  LDL.LU R15, [R1+0x154] ;  /* 0x00015400010f7983 */ /* 0x002ea80000300800 */
[----:B------:R0:W-:Y:S04]  /*5510*/  STL [R1+0x44], R13 ;  /* 0x0000440d01007387 */ /* 0x0001e80000100800 */
[----:B0-----:R-:W2:Y:S04]  /*5520*/  LDL.LU R13, [R1+0x128] ;  /* 0x00012800010d7983 */ /* 0x001ea80000300800 */
[----:B------:R-:W2:Y:S04]  /*5530*/  LDL.LU R14, [R1+0x13c] ;  /* 0x00013c00010e7983 */ /* 0x000ea80000300800 */
[----:B------:R0:W-:Y:S04]  /*5540*/  STL [R1+0x40], R9 ;  /* 0x0000400901007387 */ /* 0x0001e80000100800 */
[----:B0-----:R-:W2:Y:S01]  /*5550*/  LDL.LU R9, [R1+0x144] ;  /* 0x0001440001097983 */ /* 0x001ea20000300800 */
[----:B------:R-:W-:-:S02]  /*5560*/  ISETP.GT.U32.AND P0, PT, R29, R4, PT ;  /* 0x000000041d00720c */ /* 0x000fc40003f04070 */
[----:B------:R-:W-:-:S11]  /*5570*/  ISETP.GT.U32.AND P2, PT, R29, R19, PT ;  /* 0x000000131d00720c */ /* 0x000fd60003f44070 */
[--C-:B------:R-:W-:Y:S01]  /*5580*/  @!P0 IMAD.IADD R4, R4, 0x1, -R29.reuse ;  /* 0x0000000104048824 */ /* 0x100fe200078e0a1d */
[C---:B------:R-:W-:Y:S02]  /*5590*/  ISETP.GT.U32.AND P0, PT, R29.reuse, R26, PT ;  /* 0x0000001a1d00720c */ /* 0x040fe40003f04070 */
[C---:B------:R-:W-:Y:S02]  /*55a0*/  ISETP.GT.U32.AND P3, PT, R29.reuse, R8, PT ;  /* 0x000000081d00720c */ /* 0x040fe40003f64070 */
[----:B------:R-:W-:Y:S01]  /*55b0*/  ISETP.GT.U32.AND P6, PT, R29, R4, PT ;  /* 0x000000041d00720c */ /* 0x000fe20003fc4070 */
[----:B------:R-:W-:Y:S01]  /*55c0*/  @!P2 IMAD.IADD R19, R19, 0x1, -R29 ;  /* 0x000000011313a824 */ /* 0x000fe200078e0a1d */
[----:B------:R-:W-:-:S07]  /*55d0*/  ISETP.GT.U32.AND P4, PT, R29, R7, PT ;  /* 0x000000071d00720c */ /* 0x000fce0003f84070 */
[--C-:B------:R-:W-:Y:S01]  /*55e0*/  @!P0 IMAD.IADD R26, R26, 0x1, -R29.reuse ;  /* 0x000000011a1a8824 */ /* 0x100fe200078e0a1d */
[C---:B------:R-:W-:Y:S01]  /*55f0*/  ISETP.GT.U32.AND P5, PT, R29.reuse, R6, PT ;  /* 0x000000061d00720c */ /* 0x040fe20003fa4070 */
[--C-:B------:R-:W-:Y:S02]  /*5600*/  @!P3 IMAD.IADD R8, R8, 0x1, -R29.reuse ;  /* 0x000000010808b824 */ /* 0x100fe400078e0a1d */
[--C-:B------:R-:W-:Y:S01]  /*5610*/  @!P6 IMAD.IADD R4, R4, 0x1, -R29.reuse ;  /* 0x000000010404e824 */ /* 0x100fe200078e0a1d */
[C---:B---3--:R-:W-:Y:S02]  /*5620*/  ISETP.GT.U32.AND P0, PT, R29.reuse, R3, PT ;  /* 0x000000031d00720c */ /* 0x048fe40003f04070 */
[C---:B----4-:R-:W-:Y:S02]  /*5630*/  ISETP.GT.U32.AND P2, PT, R29.reuse, R12, PT ;  /* 0x0000000c1d00720c */ /* 0x050fe40003f44070 */
[C---:B------:R-:W-:Y:S02]  /*5640*/  ISETP.GT.U32.AND P1, PT, R29.reuse, R5, PT ;  /* 0x000000051d00720c */ /* 0x040fe40003f24070 */
[----:B-----5:R-:W-:Y:S01]  /*5650*/  ISETP.GT.U32.AND P3, PT, R29, R11, PT ;  /* 0x0000000b1d00720c */ /* 0x020fe20003f64070 */
[----:B------:R-:W-:-:S06]  /*5660*/  @!P4 IMAD.IADD R7, R7, 0x1, -R29 ;  /* 0x000000010707c824 */ /* 0x000fcc00078e0a1d */
[--C-:B------:R-:W-:Y:S02]  /*5670*/  @!P0 IMAD.IADD R3, R3, 0x1, -R29.reuse ;  /* 0x0000000103038824 */ /* 0x100fe400078e0a1d */
[--C-:B------:R-:W-:Y:S01]  /*5680*/  @!P2 IMAD.IADD R12, R12, 0x1, -R29.reuse ;  /* 0x000000010c0ca824 */ /* 0x100fe200078e0a1d */
[----:B------:R-:W-:Y:S01]  /*5690*/  ISETP.GT.U32.AND P4, PT, R29, R10, PT ;  /* 0x0000000a1d00720c */ /* 0x000fe20003f84070 */
[--C-:B------:R-:W-:Y:S02]  /*56a0*/  @!P5 IMAD.IADD R6, R6, 0x1, -R29.reuse ;  /* 0x000000010606d824 */ /* 0x100fe400078e0a1d */
[--C-:B------:R-:W-:Y:S01]  /*56b0*/  @!P3 IMAD.IADD R11, R11, 0x1, -R29.reuse ;  /* 0x000000010b0bb824 */ /* 0x100fe200078e0a1d */
[----:B------:R-:W-:Y:S01]  /*56c0*/  ISETP.GT.U32.AND P5, PT, R29, R2, PT ;  /* 0x000000021d00720c */ /* 0x000fe20003fa4070 */
[--C-:B------:R-:W-:Y:S01]  /*56d0*/  @!P1 IMAD.IADD R5, R5, 0x1, -R29.reuse ;  /* 0x0000000105059824 */ /* 0x100fe200078e0a1d */
[----:B------:R-:W-:Y:S04]  /*56e0*/  STL [R1+0x3c], R26 ;  /* 0x00003c1a01007387 */ /* 0x000fe80000100800 */
[----:B------:R-:W-:Y:S03]  /*56f0*/  STL [R1+0x38], R19 ;  /* 0x0000381301007387 */ /* 0x000fe60000100800 */
[--C-:B------:R-:W-:Y:S01]  /*5700*/  @!P4 IMAD.IADD R10, R10, 0x1, -R29.reuse ;  /* 0x000000010a0ac824 */ /* 0x100fe200078e0a1d */
[----:B------:R0:W-:Y:S04]  /*5710*/  STL [R1+0x34], R8 ;  /* 0x0000340801007387 */ /* 0x0001e80000100800 */
[----:B------:R1:W-:Y:S04]  /*5720*/  STL [R1+0x30], R7 ;  /* 0x0000300701007387 */ /* 0x0003e80000100800 */
[----:B------:R3:W-:Y:S04]  /*5730*/  STL [R1+0x188], R6 ;  /* 0x0001880601007387 */ /* 0x0007e80000100800 */
[----:B0-----:R-:W4:Y:S04]  /*5740*/  LDL.LU R8, [R1+0x134] ;  /* 0x0001340001087983 */ /* 0x001f280000300800 */
[----:B------:R0:W-:Y:S04]  /*5750*/  STL [R1+0x190], R5 ;  /* 0x0001900501007387 */ /* 0x0001e80000100800 */
[----:B-1----:R-:W5:Y:S01]  /*5760*/  LDL.LU R7, [R1+0x12c] ;  /* 0x00012c0001077983 */ /* 0x002f620000300800 */
[----:B------:R-:W-:-:S03]  /*5770*/  @!P5 IMAD.IADD R2, R2, 0x1, -R29 ;  /* 0x000000010202d824 */ /* 0x000fc600078e0a1d */
[----:B---3--:R-:W3:Y:S04]  /*5780*/  LDL.LU R6, [R1+0x110] ;  /* 0x0001100001067983 */ /* 0x008ee80000300800 */
[----:B------:R1:W-:Y:S04]  /*5790*/  STL [R1+0x180], R4 ;  /* 0x0001800401007387 */ /* 0x0003e80000100800 */
[----:B0-----:R-:W3:Y:S04]  /*57a0*/  LDL.LU R5, [R1+0x120] ;  /* 0x0001200001057983 */ /* 0x001ee80000300800 */
[----:B-1----:R-:W3:Y:S01]  /*57b0*/  LDL.LU R4, [R1+0x124] ;  /* 0x0001240001047983 */ /* 0x002ee20000300800 */
[----:B--2---:R-:W-:-:S02]  /*57c0*/  ISETP.GT.U32.AND P6, PT, R29, R18, PT ;  /* 0x000000121d00720c */ /* 0x004fc40003fc4070 */
[C---:B------:R-:W-:Y:S02]  /*57d0*/  ISETP.GT.U32.AND P0, PT, R29.reuse, R17, PT ;  /* 0x000000111d00720c */ /* 0x040fe40003f04070 */
[----:B------:R-:W-:-:S09]  /*57e0*/  ISETP.GT.U32.AND P2, PT, R29, R16, PT ;  /* 0x000000101d00720c */ /* 0x000fd20003f44070 */
[--C-:B------:R-:W-:Y:S01]  /*57f0*/  @!P6 IMAD.IADD R18, R18, 0x1, -R29.reuse ;  /* 0x000000011212e824 */ /* 0x100fe200078e0a1d */
[C---:B------:R-:W-:Y:S02]  /*5800*/  ISETP.GT.U32.AND P6, PT, R29.reuse, R3, PT ;  /* 0x000000031d00720c */ /* 0x040fe40003fc4070 */
[----:B------:R-:W-:Y:S01]  /*5810*/  ISETP.GT.U32.AND P1, PT, R29, R28, PT ;  /* 0x0000001c1d00720c */ /* 0x000fe20003f24070 */
[--C-:B------:R-:W-:Y:S01]  /*5820*/  @!P0 IMAD.IADD R17, R17, 0x1, -R29.reuse ;  /* 0x0000000111118824 */ /* 0x100fe200078e0a1d */
[C---:B------:R-:W-:Y:S02]  /*5830*/  ISETP.GT.U32.AND P3, PT, R29.reuse, R15, PT ;  /* 0x0000000f1d00720c */ /* 0x040fe40003f64070 */
[C---:B------:R-:W-:Y:S01]  /*5840*/  ISETP.GT.U32.AND P0, PT, R29.reuse, R12, PT ;  /* 0x0000000c1d00720c */ /* 0x040fe20003f04070 */
[----:B------:R-:W-:Y:S01]  /*5850*/  @!P2 IMAD.IADD R16, R16, 0x1, -R29 ;  /* 0x000000011010a824 */ /* 0x000fe200078e0a1d */
[C---:B------:R-:W-:Y:S02]  /*5860*/  ISETP.GT.U32.AND P2, PT, R29.reuse, R11, PT ;  /* 0x0000000b1d00720c */ /* 0x040fe40003f44070 */
[----:B------:R-:W-:-:S03]  /*5870*/  ISETP.GT.U32.AND P4, PT, R29, R13, PT ;  /* 0x0000000d1d00720c */ /* 0x000fc60003f84070 */
[--C-:B------:R-:W-:Y:S02]  /*5880*/  @!P6 IMAD.IADD R3, R3, 0x1, -R29.reuse ;  /* 0x000000010303e824 */ /* 0x100fe400078e0a1d */
[--C-:B------:R-:W-:Y:S01]  /*5890*/  @!P1 IMAD.IADD R28, R28, 0x1, -R29.reuse ;  /* 0x000000011c1c9824 */ /* 0x100fe200078e0a1d */
[----:B------:R-:W-:Y:S01]  /*58a0*/  ISETP.GT.U32.AND P5, PT, R29, R14, PT ;  /* 0x0000000e1d00720c */ /* 0x000fe20003fa4070 */
[--C-:B------:R-:W-:Y:S01]  /*58b0*/  @!P3 IMAD.IADD R15, R15, 0x1, -R29.reuse ;  /* 0x000000010f0fb824 */ /* 0x100fe200078e0a1d */
[----:B------:R-:W-:Y:S01]  /*58c0*/  ISETP.GT.U32.AND P3, PT, R29, R10, PT ;  /* 0x0000000a1d00720c */ /* 0x000fe20003f64070 */
[--C-:B------:R-:W-:Y:S01]  /*58d0*/  @!P0 IMAD.IADD R12, R12, 0x1, -R29.reuse ;  /* 0x000000010c0c8824 */ /* 0x100fe200078e0a1d */
[----:B------:R0:W-:Y:S01]  /*58e0*/  STL [R1+0x164], R3 ;  /* 0x0001640301007387 */ /* 0x0001e20000100800 */
[--C-:B------:R-:W-:Y:S02]  /*58f0*/  @!P2 IMAD.IADD R11, R11, 0x1, -R29.reuse ;  /* 0x000000010b0ba824 */ /* 0x100fe400078e0a1d */
[----:B------:R-:W-:Y:S01]  /*5900*/  @!P4 IMAD.IADD R13, R13, 0x1, -R29 ;  /* 0x000000010d0dc824 */ /* 0x000fe200078e0a1d */
[----:B------:R-:W-:-:S02]  /*5910*/  ISETP.GT.U32.AND P4, PT, R29, R2, PT ;  /* 0x000000021d00720c */ /* 0x000fc40003f84070 */
[C---:B------:R-:W-:Y:S01]  /*5920*/  ISETP.GT.U32.AND P1, PT, R29.reuse, R9, PT ;  /* 0x000000091d00720c */ /* 0x040fe20003f24070 */
[----:B0-----:R-:W2:Y:S04]  /*5930*/  LDL.LU R3, [R1+0x118] ;  /* 0x0001180001037983 */ /* 0x001ea80000300800 */
[----:B------:R-:W2:Y:S04]  /*5940*/  LDL.LU R26, [R1+0x114] ;  /* 0x00011400011a7983 */ /* 0x000ea80000300800 */
[----:B------:R0:W-:Y:S04]  /*5950*/  STL [R1+0x178], R12 ;  /* 0x0001780c01007387 */ /* 0x0001e80000100800 */
[----:B------:R-:W2:Y:S04]  /*5960*/  LDL.LU R19, [R1+0xf4] ;  /* 0x0000f40001137983 */ /* 0x000ea80000300800 */
[----:B------:R1:W-:Y:S04]  /*5970*/  STL [R1+0x17c], R11 ;  /* 0x00017c0b01007387 */ /* 0x0003e80000100800 */
[----:B0-----:R-:W2:Y:S01]  /*5980*/  LDL.LU R12, [R1+0x104] ;  /* 0x00010400010c7983 */ /* 0x001ea20000300800 */
[----:B------:R-:W-:Y:S01]  /*5990*/  @!P5 IMAD.IADD R14, R14, 0x1, -R29 ;  /* 0x000000010e0ed824 */ /* 0x000fe200078e0a1d */
[----:B------:R-:W-:-:S02]  /*59a0*/  ISETP.GT.U32.AND P5, PT, R29, R28, PT ;  /* 0x0000001c1d00720c */ /* 0x000fc40003fa4070 */
[----:B-1----:R-:W2:Y:S01]  /*59b0*/  LDL.LU R11, [R1+0x10c] ;  /* 0x00010c00010b7983 */ /* 0x002ea20000300800 */
[--C-:B------:R-:W-:Y:S01]  /*59c0*/  @!P1 IMAD.IADD R9, R9, 0x1, -R29.reuse ;  /* 0x0000000109099824 */ /* 0x100fe200078e0a1d */
[C---:B------:R-:W-:Y:S01]  /*59d0*/  ISETP.GT.U32.AND P1, PT, R29.reuse, R18, PT ;  /* 0x000000121d00720c */ /* 0x040fe20003f24070 */
[--C-:B------:R-:W-:Y:S01]  /*59e0*/  @!P3 IMAD.IADD R10, R10, 0x1, -R29.reuse ;  /* 0x000000010a0ab824 */ /* 0x100fe200078e0a1d */
[C---:B------:R-:W-:Y:S01]  /*59f0*/  ISETP.GT.U32.AND P0, PT, R29.reuse, R17, PT ;  /* 0x000000111d00720c */ /* 0x040fe20003f04070 */
[--C-:B------:R-:W-:Y:S01]  /*5a00*/  @!P4 IMAD.IADD R2, R2, 0x1, -R29.reuse ;  /* 0x000000010202c824 */ /* 0x100fe200078e0a1d */
[C---:B------:R-:W-:Y:S02]  /*5a10*/  ISETP.GT.U32.AND P2, PT, R29.reuse, R16, PT ;  /* 0x000000101d00720c */ /* 0x040fe40003f44070 */
[C---:B------:R-:W-:Y:S01]  /*5a20*/  ISETP.GT.U32.AND P4, PT, R29.reuse, R13, PT ;  /* 0x0000000d1d00720c */ /* 0x040fe20003f84070 */
[----:B------:R0:W-:Y:S01]  /*5a30*/  STL [R1+0x16c], R10 ;  /* 0x00016c0a01007387 */ /* 0x0001e20000100800 */
[----:B------:R-:W-:Y:S01]  /*5a40*/  ISETP.GT.U32.AND P3, PT, R29, R15, PT ;  /* 0x0000000f1d00720c */ /* 0x000fe20003f64070 */
[----:B------:R-:W-:-:S02]  /*5a50*/  @!P5 IMAD.IADD R28, R28, 0x1, -R29 ;  /* 0x000000011c1cd824 */ /* 0x000fc400078e0a1d */
[----:B0-----:R-:W2:Y:S02]  /*5a60*/  LDL.LU R10, [R1+0x100] ;  /* 0x00010000010a7983 */ /* 0x001ea40000300800 */
[--C-:B------:R-:W-:Y:S02]  /*5a70*/  @!P1 IMAD.IADD R18, R18, 0x1, -R29.reuse ;  /* 0x0000000112129824 */ /* 0x100fe400078e0a1d */
[--C-:B------:R-:W-:Y:S01]  /*5a80*/  @!P0 IMAD.IADD R17, R17, 0x1, -R29.reuse ;  /* 0x0000000111118824 */ /* 0x100fe200078e0a1d */
[----:B------:R0:W-:Y:S01]  /*5a90*/  STL [R1+0x168], R2 ;  /* 0x0001680201007387 */ /* 0x0001e20000100800 */
[--C-:B------:R-:W-:Y:S02]  /*5aa0*/  @!P2 IMAD.IADD R16, R16, 0x1, -R29.reuse ;  /* 0x000000011010a824 */ /* 0x100fe400078e0a1d */
[--C-:B------:R-:W-:Y:S02]  /*5ab0*/  @!P4 IMAD.IADD R13, R13, 0x1, -R29.reuse ;  /* 0x000000010d0dc824 */ /* 0x100fe400078e0a1d */
[----:B------:R-:W-:Y:S01]  /*5ac0*/  @!P3 IMAD.IADD R15, R15, 0x1, -R29 ;  /* 0x000000010f0fb824 */ /* 0x000fe200078e0a1d */
[----:B0-----:R-:W2:Y:S04]  /*5ad0*/  LDL.LU R2, [R1+0xfc] ;  /* 0x0000fc0001027983 */ /* 0x001ea80000300800 */
[----:B------:R0:W-:Y:S04]  /*5ae0*/  STL [R1+0x148], R28 ;  /* 0x0001481c01007387 */ /* 0x0001e80000100800 */
[----:B0-----:R-:W2:Y:S04]  /*5af0*/  LDL.LU R28, [R1+0xd8] ;  /* 0x0000d800011c7983 */ /* 0x001ea80000300800 */
[----:B------:R-:W-:Y:S04]  /*5b00*/  STL [R1+0x15c], R18 ;  /* 0x00015c1201007387 */ /* 0x000fe80000100800 */
[----:B------:R-:W-:Y:S04]  /*5b10*/  STL [R1+0x160], R17 ;  /* 0x0001601101007387 */ /* 0x000fe80000100800 */
[----:B------:R-:W-:Y:S04]  /*5b20*/  STL [R1+0x158], R16 ;  /* 0x0001581001007387 */ /* 0x000fe80000100800 */
[----:B------:R0:W-:Y:S04]  /*5b30*/  STL [R1+0x128], R13 ;  /* 0x0001280d01007387 */ /* 0x0001e80000100800 */
[----:B------:R-:W-:Y:S04]  /*5b40*/  STL [R1+0x154], R15 ;  /* 0x0001540f01007387 */ /* 0x000fe80000100800 */
[----:B0-----:R-:W2:Y:S01]  /*5b50*/  LDL R13, [R1+0x13f4] ;  /* 0x0013f400010d7983 */ /* 0x001ea20000100800 */
[----:B------:R-:W-:-:S02]  /*5b60*/  ISETP.GT.U32.AND P6, PT, R29, R9, PT ;  /* 0x000000091d00720c */ /* 0x000fc40003fc4070 */
[C---:B----4-:R-:W-:Y:S02]  /*5b70*/  ISETP.GT.U32.AND P1, PT, R29.reuse, R8, PT ;  /* 0x000000081d00720c */ /* 0x050fe40003f24070 */
[C---:B-----5:R-:W-:Y:S02]  /*5b80*/  ISETP.GT.U32.AND P0, PT, R29.reuse, R7, PT ;  /* 0x000000071d00720c */ /* 0x060fe40003f04070 */
[C---:B---3--:R-:W-:Y:S02]  /*5b90*/  ISETP.GT.U32.AND P2, PT, R29.reuse, R6, PT ;  /* 0x000000061d00720c */ /* 0x048fe40003f44070 */
[----:B------:R-:W-:-:S05]  /*5ba0*/  ISETP.GT.U32.AND P3, PT, R29, R5, PT ;  /* 0x000000051d00720c */ /* 0x000fca0003f64070 */
[--C-:B------:R-:W-:Y:S02]  /*5bb0*/  @!P6 IMAD.IADD R9, R9, 0x1, -R29.reuse ;  /* 0x000000010909e824 */ /* 0x100fe400078e0a1d */
[--C-:B------:R-:W-:Y:S01]  /*5bc0*/  @!P1 IMAD.IADD R8, R8, 0x1, -R29.reuse ;  /* 0x0000000108089824 */ /* 0x100fe200078e0a1d */
[----:B------:R-:W-:Y:S01]  /*5bd0*/  ISETP.GT.U32.AND P5, PT, R29, R14, PT ;  /* 0x0000000e1d00720c */ /* 0x000fe20003fa4070 */
[--C-:B------:R-:W-:Y:S02]  /*5be0*/  @!P0 IMAD.IADD R7, R7, 0x1, -R29.reuse ;  /* 0x0000000107078824 */ /* 0x100fe400078e0a1d */
[--C-:B------:R-:W-:Y:S01]  /*5bf0*/  @!P2 IMAD.IADD R6, R6, 0x1, -R29.reuse ;  /* 0x000000010606a824 */ /* 0x100fe200078e0a1d */
[----:B------:R-:W-:Y:S01]  /*5c00*/  ISETP.GT.U32.AND P4, PT, R29, R4, PT ;  /* 0x000000041d00720c */ /* 0x000fe20003f84070 */
[--C-:B------:R-:W-:Y:S02]  /*5c10*/  @!P3 IMAD.IADD R5, R5, 0x1, -R29.reuse ;  /* 0x000000010505b824 */ /* 0x100fe400078e0a1d */
[----:B------:R-:W-:Y:S01]  /*5c20*/  IMAD.HI.U32 R25, R27, R22, RZ ;  /* 0x000000161b197227 */ /* 0x000fe200078e00ff */
[----:B------:R0:W-:Y:S05]  /*5c30*/  STL [R1+0x144], R9 ;  /* 0x0001440901007387 */ /* 0x0001ea0000100800 */
[----:B------:R-:W-:-:S02]  /*5c40*/  @!P5 IMAD.IADD R14, R14, 0x1, -R29 ;  /* 0x000000010e0ed824 */ /* 0x000fc400078e0a1d */
[----:B------:R-:W-:-:S03]  /*5c50*/  IMAD.MOV R25, RZ, RZ, -R25 ;  /* 0x000000ffff197224 */ /* 0x000fc600078e0a19 */
[----:B------:R1:W-:Y:S01]  /*5c60*/  STL [R1+0x13c], R14 ;  /* 0x00013c0e01007387 */ /* 0x0003e20000100800 */
[----:B------:R-:W-:-:S03]  /*5c70*/  IMAD R22, R29, R25, R22 ;  /* 0x000000191d167224 */ /* 0x000fc600078e0216 */
[----:B0-----:R-:W3:Y:S01]  /*5c80*/  LDL.LU R9, [R1+0xec] ;  /* 0x0000ec0001097983 */ /* 0x001ee20000300800 */
[----:B------:R-:W-:-:S03]  /*5c90*/  IMAD.HI.U32 R25, R27, R24, RZ ;  /* 0x000000181b197227 */ /* 0x000fc600078e00ff */
[----:B------:R-:W4:Y:S01]  /*5ca0*/  LDL.LU R18, [R1+0xf0] ;  /* 0x0000f00001127983 */ /* 0x000f220000300800 */
[----:B------:R-:W-:-:S03]  /*5cb0*/  @!P4 IMAD.IADD R4, R4, 0x1, -R29 ;  /* 0x000000010404c824 */ /* 0x000fc600078e0a1d */
[----:B------:R-:W5:Y:S01]  /*5cc0*/  LDL.LU R17, [R1+0xe8] ;  /* 0x0000e80001117983 */ /* 0x000f620000300800 */
[----:B------:R-:W-:-:S03]  /*5cd0*/  IMAD.MOV R25, RZ, RZ, -R25 ;  /* 0x000000ffff197224 */ /* 0x000fc600078e0a19 */
[----:B------:R-:W3:Y:S01]  /*5ce0*/  LDL.LU R16, [R1+0xe4] ;  /* 0x0000e40001107983 */ /* 0x000ee20000300800 */
[----:B------:R-:W-:-:S03]  /*5cf0*/  IMAD R24, R29, R25, R24 ;  /* 0x000000191d187224 */ /* 0x000fc600078e0218 */
[----:B------:R-:W3:Y:S04]  /*5d00*/  LDL.LU R15, [R1+0xbc] ;  /* 0x0000bc00010f7983 */ /* 0x000ee80000300800 */
[----:B-1----:R-:W3:Y:S01]  /*5d10*/  LDL.LU R14, [R1+0xcc] ;  /* 0x0000cc00010e7983 */ /* 0x002ee20000300800 */
[C---:B--2---:R-:W-:Y:S02]  /*5d20*/  ISETP.GT.U32.AND P6, PT, R29.reuse, R26, PT ;  /* 0x0000001a1d00720c */ /* 0x044fe40003fc4070 */
[C---:B------:R-:W-:Y:S02]  /*5d30*/  ISETP.GT.U32.AND P1, PT, R29.reuse, R19, PT ;  /* 0x000000131d00720c */ /* 0x040fe40003f24070 */
[C---:B------:R-:W-:Y:S02]  /*5d40*/  ISETP.GT.U32.AND P0, PT, R29.reuse, R12, PT ;  /* 0x0000000c1d00720c */ /* 0x040fe40003f04070 */
[----:B------:R-:W-:-:S07]  /*5d50*/  ISETP.GT.U32.AND P2, PT, R29, R11, PT ;  /* 0x0000000b1d00720c */ /* 0x000fce0003f44070 */
[--C-:B------:R-:W-:Y:S01]  /*5d60*/  @!P6 IMAD.IADD R26, R26, 0x1, -R29.reuse ;  /* 0x000000011a1ae824 */ /* 0x100fe200078e0a1d */
[----:B------:R-:W-:Y:S01]  /*5d70*/  ISETP.GT.U32.AND P6, PT, R29, R8, PT ;  /* 0x000000081d00720c */ /* 0x000fe20003fc4070 */
[--C-:B------:R-:W-:Y:S01]  /*5d80*/  @!P1 IMAD.IADD R19, R19, 0x1, -R29.reuse ;  /* 0x0000000113139824 */ /* 0x100fe200078e0a1d */
[C---:B------:R-:W-:Y:S01]  /*5d90*/  ISETP.GT.U32.AND P1, PT, R29.reuse, R7, PT ;  /* 0x000000071d00720c */ /* 0x040fe20003f24070 */
[--C-:B------:R-:W-:Y:S01]  /*5da0*/  @!P0 IMAD.IADD R12, R12, 0x1, -R29.reuse ;  /* 0x000000010c0c8824 */ /* 0x100fe200078e0a1d */
[----:B------:R-:W-:Y:S01]  /*5db0*/  ISETP.GT.U32.AND P0, PT, R29, R6, PT ;  /* 0x000000061d00720c */ /* 0x000fe20003f04070 */
[----:B------:R-:W-:Y:S01]  /*5dc0*/  @!P2 IMAD.IADD R11, R11, 0x1, -R29 ;  /* 0x000000010b0ba824 */ /* 0x000fe200078e0a1d */
[C---:B------:R-:W-:Y:S02]  /*5dd0*/  ISETP.GT.U32.AND P2, PT, R29.reuse, R5, PT ;  /* 0x000000051d00720c */ /* 0x040fe40003f44070 */
[----:B------:R-:W-:-:S05]  /*5de0*/  ISETP.GT.U32.AND P3, PT, R29, R10, PT ;  /* 0x0000000a1d00720c */ /* 0x000fca0003f64070 */
[--C-:B------:R-:W-:Y:S02]  /*5df0*/  @!P6 IMAD.IADD R8, R8, 0x1, -R29.reuse ;  /* 0x000000010808e824 */ /* 0x100fe400078e0a1d */
[--C-:B------:R-:W-:Y:S02]  /*5e00*/  @!P1 IMAD.IADD R7, R7, 0x1, -R29.reuse ;  /* 0x0000000107079824 */ /* 0x100fe400078e0a1d */
[--C-:B------:R-:W-:Y:S01]  /*5e10*/  @!P0 IMAD.IADD R6, R6, 0x1, -R29.reuse ;  /* 0x0000000106068824 */ /* 0x100fe200078e0a1d */
[----:B------:R0:W-:Y:S01]  /*5e20*/  STL [R1+0x134], R8 ;  /* 0x0001340801007387 */ /* 0x0001e20000100800 */
[--C-:B------:R-:W-:Y:S02]  /*5e30*/  @!P2 IMAD.IADD R5, R5, 0x1, -R29.reuse ;  /* 0x000000010505a824 */ /* 0x100fe400078e0a1d */
[----:B------:R-:W-:Y:S01]  /*5e40*/  @!P3 IMAD.IADD R10, R10, 0x1, -R29 ;  /* 0x000000010a0ab824 */ /* 0x000fe200078e0a1d */
[C---:B------:R-:W-:Y:S01]  /*5e50*/  ISETP.GT.U32.AND P3, PT, R29.reuse, R4, PT ;  /* 0x000000041d00720c */ /* 0x040fe20003f64070 */
[----:B------:R1:W-:Y:S01]  /*5e60*/  STL [R1+0x12c], R7 ;  /* 0x00012c0701007387 */ /* 0x0003e20000100800 */
[----:B------:R-:W-:-:S11]  /*5e70*/  ISETP.GT.U32.AND P5, PT, R29, R3, PT ;  /* 0x000000031d00720c */ /* 0x000fd60003fa4070 */
[--C-:B------:R-:W-:Y:S01]  /*5e80*/  @!P3 IMAD.IADD R4, R4, 0x1, -R29.reuse ;  /* 0x000000010404b824 */ /* 0x100fe200078e0a1d */
[----:B------:R-:W-:Y:S02]  /*5e90*/  ISETP.GT.U32.AND P4, PT, R29, R2, PT ;  /* 0x000000021d00720c */ /* 0x000fe40003f84070 */
[----:B------:R-:W-:Y:S02]  /*5ea0*/  IABS R25, R13 ;  /* 0x0000000d00197213 */ /* 0x000fe40000000000 */
[----:B------:R-:W2:Y:S04]  /*5eb0*/  LDL.LU R13, [R1+0xd4] ;  /* 0x0000d400010d7983 */ /* 0x000ea80000300800 */
[----:B------:R1:W-:Y:S04]  /*5ec0*/  STL [R1+0x110], R6 ;  /* 0x0001100601007387 */ /* 0x0003e80000100800 */
[----:B0-----:R-:W2:Y:S04]  /*5ed0*/  LDL.LU R8, [R1+0xc8] ;  /* 0x0000c80001087983 */ /* 0x001ea80000300800 */
[----:B------:R0:W-:Y:S04]  /*5ee0*/  STL [R1+0x120], R5 ;  /* 0x0001200501007387 */ /* 0x0001e80000100800 */
[----:B-1----:R-:W2:Y:S04]  /*5ef0*/  LDL.LU R7, [R1+0xc0] ;  /* 0x0000c00001077983 */ /* 0x002ea80000300800 */
[----:B------:R-:W2:Y:S04]  /*5f00*/  LDL.LU R6, [R1+0xa8] ;  /* 0x0000a80001067983 */ /* 0x000ea80000300800 */
[----:B------:R1:W-:Y:S04]  /*5f10*/  STL [R1+0x124], R4 ;  /* 0x0001240401007387 */ /* 0x0003e80000100800 */
[----:B0-----:R-:W2:Y:S01]  /*5f20*/  LDL.LU R5, [R1+0xb4] ;  /* 0x0000b40001057983 */ /* 0x001ea20000300800 */
[----:B------:R-:W-:-:S02]  /*5f30*/  @!P5 IMAD.IADD R3, R3, 0x1, -R29 ;  /* 0x000000010303d824 */ /* 0x000fc400078e0a1d */
[----:B------:R-:W-:-:S03]  /*5f40*/  @!P4 IMAD.IADD R2, R2, 0x1, -R29 ;  /* 0x000000010202c824 */ /* 0x000fc600078e0a1d */
[----:B------:R-:W-:Y:S01]  /*5f50*/  ISETP.GT.U32.AND P4, PT, R29, R3, PT ;  /* 0x000000031d00720c */ /* 0x000fe20003f84070 */
[----:B-1----:R-:W2:-:S12]  /*5f60*/  LDL.LU R4, [R1+0xb8] ;  /* 0x0000b80001047983 */ /* 0x002e980000300800 */
[----:B------:R-:W-:-:S05]  /*5f70*/  @!P4 IMAD.IADD R3, R3, 0x1, -R29 ;  /* 0x000000010303c824 */ /* 0x000fca00078e0a1d */
[----:B------:R0:W-:Y:S04]  /*5f80*/  STL [R1+0x118], R3 ;  /* 0x0001180301007387 */ /* 0x0001e80000100800 */
[----:B0-----:R-:W2:Y:S01]  /*5f90*/  LDL.LU R3, [R1+0xb0] ;  /* 0x0000b00001037983 */ /* 0x001ea20000300800 */
[C---:B------:R-:W-:Y:S02]  /*5fa0*/  ISETP.GT.U32.AND P5, PT, R29.reuse, R28, PT ;  /* 0x0000001c1d00720c */ /* 0x040fe40003fa4070 */
[C---:B------:R-:W-:Y:S02]  /*5fb0*/  ISETP.GT.U32.AND P1, PT, R29.reuse, R19, PT ;  /* 0x000000131d00720c */ /* 0x040fe40003f24070 */
[----:B------:R-:W-:-:S09]  /*5fc0*/  ISETP.GT.U32.AND P0, PT, R29, R12, PT ;  /* 0x0000000c1d00720c */ /* 0x000fd20003f04070 */
[--C-:B------:R-:W-:Y:S01]  /*5fd0*/  @!P5 IMAD.IADD R28, R28, 0x1, -R29.reuse ;  /* 0x000000011c1cd824 */ /* 0x100fe200078e0a1d */
[C---:B------:R-:W-:Y:S02]  /*5fe0*/  ISETP.GT.U32.AND P5, PT, R29.reuse, R26, PT ;  /* 0x0000001a1d00720c */ /* 0x040fe40003fa4070 */
[C---:B------:R-:W-:Y:S02]  /*5ff0*/  ISETP.GT.U32.AND P2, PT, R29.reuse, R11, PT ;  /* 0x0000000b1d00720c */ /* 0x040fe40003f44070 */
[----:B------:R-:W-:Y:S01]  /*6000*/  ISETP.GT.U32.AND P6, PT, R29, R28, PT ;  /* 0x0000001c1d00720c */ /* 0x000fe20003fc4070 */
[--C-:B------:R-:W-:Y:S01]  /*6010*/  @!P1 IMAD.IADD R19, R19, 0x1, -R29.reuse ;  /* 0x0000000113139824 */ /* 0x100fe200078e0a1d */
[C---:B----4-:R-:W-:Y:S01]  /*6020*/  ISETP.GT.U32.AND P1, PT, R29.reuse, R18, PT ;  /* 0x000000121d00720c */ /* 0x050fe20003f24070 */
[----:B------:R-:W-:Y:S01]  /*6030*/  @!P0 IMAD.IADD R12, R12, 0x1, -R29 ;  /* 0x000000010c0c8824 */ /* 0x000fe200078e0a1d */
[----:B-----5:R-:W-:-:S05]  /*6040*/  ISETP.GT.U32.AND P0, PT, R29, R17, PT ;  /* 0x000000111d00720c */ /* 0x020fca0003f04070 */
[--C-:B------:R-:W-:Y:S01]  /*6050*/  @!P5 IMAD.IADD R26, R26, 0x1, -R29.reuse ;  /* 0x000000011a1ad824 */ /* 0x100fe200078e0a1d */
[C---:B---3--:R-:W-:Y:S02]  /*6060*/  ISETP.GT.U32.AND P5, PT, R29.reuse, R9, PT ;  /* 0x000000091d00720c */ /* 0x048fe40003fa4070 */
[----:B------:R-:W-:Y:S01]  /*6070*/  ISETP.GT.U32.AND P3, PT, R29, R10, PT ;  /* 0x0000000a1d00720c */ /* 0x000fe20003f64070 */
[--C-:B------:R-:W-:Y:S01]  /*6080*/  @!P2 IMAD.IADD R11, R11, 0x1, -R29.reuse ;  /* 0x000000010b0ba824 */ /* 0x100fe200078e0a1d */
[C---:B------:R-:W-:Y:S01]  /*6090*/  ISETP.GT.U32.AND P2, PT, R29.reuse, R16, PT ;  /* 0x000000101d00720c */ /* 0x040fe20003f44070 */
[--C-:B------:R-:W-:Y:S02]  /*60a0*/  @!P6 IMAD.IADD R28, R28, 0x1, -R29.reuse ;  /* 0x000000011c1ce824 */ /* 0x100fe400078e0a1d */
[--C-:B------:R-:W-:Y:S01]  /*60b0*/  @!P1 IMAD.IADD R18, R18, 0x1, -R29.reuse ;  /* 0x0000000112129824 */ /* 0x100fe200078e0a1d */
[----:B------:R-:W-:Y:S01]  /*60c0*/  ISETP.GT.U32.AND P4, PT, R29, R2, PT ;  /* 0x000000021d00720c */ /* 0x000fe20003f84070 */
[----:B------:R-:W-:-:S04]  /*60d0*/  @!P0 IMAD.IADD R17, R17, 0x1, -R29 ;  /* 0x0000000111118824 */ /* 0x000fc800078e0a1d */
[--C-:B------:R-:W-:Y:S02]  /*60e0*/  @!P5 IMAD.IADD R9, R9, 0x1, -R29.reuse ;  /* 0x000000010909d824 */ /* 0x100fe400078e0a1d */
[--C-:B------:R-:W-:Y:S01]  /*60f0*/  @!P3 IMAD.IADD R10, R10, 0x1, -R29.reuse ;  /* 0x000000010a0ab824 */ /* 0x100fe200078e0a1d */
[----:B------:R-:W-:Y:S01]  /*6100*/  ISETP.GT.U32.AND P3, PT, R29, R15, PT ;  /* 0x0000000f1d00720c */ /* 0x000fe20003f64070 */
[--C-:B------:R-:W-:Y:S01]  /*6110*/  @!P2 IMAD.IADD R16, R16, 0x1, -R29.reuse ;  /* 0x000000011010a824 */ /* 0x100fe200078e0a1d */
[----:B------:R-:W-:Y:S03]  /*6120*/  STL [R1+0x114], R26 ;  /* 0x0001141a01007387 */ /* 0x000fe60000100800 */
[--C-:B------:R-:W-:Y:S01]  /*6130*/  @!P4 IMAD.IADD R2, R2, 0x1, -R29.reuse ;  /* 0x000000010202c824 */ /* 0x100fe200078e0a1d */
[----:B------:R-:W-:Y:S04]  /*6140*/  STL [R1+0xf4], R19 ;  /* 0x0000f41301007387 */ /* 0x000fe80000100800 */
[----:B------:R-:W-:Y:S04]  /*6150*/  STL [R1+0x104], R12 ;  /* 0x0001040c01007387 */ /* 0x000fe80000100800 */
[----:B------:R-:W-:Y:S01]  /*6160*/  STL [R1+0x10c], R11 ;  /* 0x00010c0b01007387 */ /* 0x000fe20000100800 */
[----:B------:R-:W-:-:S03]  /*6170*/  @!P3 IMAD.IADD R15, R15, 0x1, -R29 ;  /* 0x000000010f0fb824 */ /* 0x000fc600078e0a1d */
[----:B------:R-:W-:Y:S04]  /*6180*/  STL [R1+0x100], R10 ;  /* 0x0001000a01007387 */ /* 0x000fe80000100800 */
[----:B------:R0:W-:Y:S04]  /*6190*/  STL [R1+0xfc], R2 ;  /* 0x0000fc0201007387 */ /* 0x0001e80000100800 */
[----:B0-----:R-:W3:Y:S04]  /*61a0*/  LDL.LU R2, [R1+0xac] ;  /* 0x0000ac0001027983 */ /* 0x001ee80000300800 */
[----:B------:R-:W4:Y:S04]  /*61b0*/  LDL.LU R12, [R1+0x94] ;  /* 0x00009400010c7983 */ /* 0x000f280000300800 */
[----:B------:R-:W5:Y:S04]  /*61c0*/  LDL.LU R11, [R1+0xa0] ;  /* 0x0000a000010b7983 */ /* 0x000f680000300800 */
[----:B------:R0:W-:Y:S01]  /*61d0*/  STL [R1+0xd8], R28 ;  /* 0x0000d81c01007387 */ /* 0x0001e20000100800 */
[----:B------:R-:W-:-:S03]  /*61e0*/  ISETP.GT.U32.AND P4, PT, R29, R14, PT ;  /* 0x0000000e1d00720c */ /* 0x000fc60003f84070 */
[----:B0-----:R-:W4:Y:S04]  /*61f0*/  LDL.LU R28, [R1+0xa4] ;  /* 0x0000a400011c7983 */ /* 0x001f280000300800 */
[----:B------:R-:W4:Y:S06]  /*6200*/  LDL.LU R10, [R1+0x9c] ;  /* 0x00009c00010a7983 */ /* 0x000f2c0000300800 */
[----:B------:R-:W-:Y:S01]  /*6210*/  @!P4 IMAD.IADD R14, R14, 0x1, -R29 ;  /* 0x000000010e0ec824 */ /* 0x000fe200078e0a1d */
[----:B--2---:R-:W-:-:S02]  /*6220*/  ISETP.GT.U32.AND P6, PT, R29, R13, PT ;  /* 0x0000000d1d00720c */ /* 0x004fc40003fc4070 */
[C---:B------:R-:W-:Y:S02]  /*6230*/  ISETP.GT.U32.AND P5, PT, R29.reuse, R8, PT ;  /* 0x000000081d00720c */ /* 0x040fe40003fa4070 */
[C---:B------:R-:W-:Y:S02]  /*6240*/  ISETP.GT.U32.AND P1, PT, R29.reuse, R7, PT ;  /* 0x000000071d00720c */ /* 0x040fe40003f24070 */
[----:B------:R-:W-:-:S07]  /*6250*/  ISETP.GT.U32.AND P0, PT, R29, R6, PT ;  /* 0x000000061d00720c */ /* 0x000fce0003f04070 */
[--C-:B------:R-:W-:Y:S01]  /*6260*/  @!P6 IMAD.IADD R13, R13, 0x1, -R29.reuse ;  /* 0x000000010d0de824 */ /* 0x100fe200078e0a1d */
[C---:B------:R-:W-:Y:S01]  /*6270*/  ISETP.GT.U32.AND P6, PT, R29.reuse, R9, PT ;  /* 0x000000091d00720c */ /* 0x040fe20003fc4070 */
[--C-:B------:R-:W-:Y:S01]  /*6280*/  @!P5 IMAD.IADD R8, R8, 0x1, -R29.reuse ;  /* 0x000000010808d824 */ /* 0x100fe200078e0a1d */
[C---:B------:R-:W-:Y:S02]  /*6290*/  ISETP.GT.U32.AND P5, PT, R29.reuse, R18, PT ;  /* 0x000000121d00720c */ /* 0x040fe40003fa4070 */
[----:B------:R-:W-:Y:S01]  /*62a0*/  ISETP.GT.U32.AND P2, PT, R29, R5, PT ;  /* 0x000000051d00720c */ /* 0x000fe20003f44070 */
[--C-:B------:R-:W-:Y:S01]  /*62b0*/  @!P1 IMAD.IADD R7, R7, 0x1, -R29.reuse ;  /* 0x0000000107079824 */ /* 0x100fe200078e0a1d */
[C---:B------:R-:W-:Y:S01]  /*62c0*/  ISETP.GT.U32.AND P1, PT, R29.reuse, R17, PT ;  /* 0x000000111d00720c */ /* 0x040fe20003f24070 */
[----:B------:R-:W-:Y:S01]  /*62d0*/  @!P0 IMAD.IADD R6, R6, 0x1, -R29 ;  /* 0x0000000106068824 */ /* 0x000fe200078e0a1d */
[----:B------:R-:W-:-:S05]  /*62e0*/  ISETP.GT.U32.AND P0, PT, R29, R16, PT ;  /* 0x000000101d00720c */ /* 0x000fca0003f04070 */
[--C-:B------:R-:W-:Y:S02]  /*62f0*/  @!P6 IMAD.IADD R9, R9, 0x1, -R29.reuse ;  /* 0x000000010909e824 */ /* 0x100fe400078e0a1d */
[--C-:B------:R-:W-:Y:S02]  /*6300*/  @!P5 IMAD.IADD R18, R18, 0x1, -R29.reuse ;  /* 0x000000011212d824 */ /* 0x100fe400078e0a1d */
[--C-:B------:R-:W-:Y:S01]  /*6310*/  @!P2 IMAD.IADD R5, R5, 0x1, -R29.reuse ;  /* 0x000000010505a824 */ /* 0x100fe200078e0a1d */
[----:B------:R-:W-:Y:S01]  /*6320*/  ISETP.GT.U32.AND P2, PT, R29, R15, PT ;  /* 0x0000000f1d00720c */ /* 0x000fe20003f44070 */
[--C-:B------:R-:W-:Y:S01]  /*6330*/  @!P1 IMAD.IADD R17, R17, 0x1, -R29.reuse ;  /* 0x0000000111119824 */ /* 0x100fe200078e0a1d */
[----:B------:R0:W-:Y:S01]  /*6340*/  STL [R1+0xec], R9 ;  /* 0x0000ec0901007387 */ /* 0x0001e20000100800 */
[----:B------:R-:W-:-:S03]  /*6350*/  @!P0 IMAD.IADD R16, R16, 0x1, -R29 ;  /* 0x0000000110108824 */ /* 0x000fc600078e0a1d */
[----:B0-----:R-:W2:Y:S04]  /*6360*/  LDL.LU R9, [R1+0x98] ;  /* 0x0000980001097983 */ /* 0x001ea80000300800 */
[----:B------:R0:W-:Y:S04]  /*6370*/  STL [R1+0xf0], R18 ;  /* 0x0000f01201007387 */ /* 0x0001e80000100800 */
[----:B------:R-:W2:Y:S04]  /*6380*/  LDL.LU R0, [R1+0x80] ;  /* 0x0000800001007983 */ /* 0x000ea80000300800 */
[----:B------:R1:W-:Y:S04]  /*6390*/  STL [R1+0xe8], R17 ;  /* 0x0000e81101007387 */ /* 0x0003e80000100800 */
[----:B------:R-:W2:Y:S01]  /*63a0*/  LDL.LU R19, [R1+0x8c] ;  /* 0x00008c0001137983 */ /* 0x000ea20000300800 */
[----:B------:R-:W-:-:S03]  /*63b0*/  @!P2 IMAD.IADD R15, R15, 0x1, -R29 ;  /* 0x000000010f0fa824 */ /* 0x000fc600078e0a1d */
[----:B------:R1:W-:Y:S04]  /*63c0*/  STL [R1+0xe4], R16 ;  /* 0x0000e41001007387 */ /* 0x0003e80000100800 */
[----:B0-----:R-:W2:Y:S04]  /*63d0*/  LDL.LU R18, [R1+0x90] ;  /* 0x0000900001127983 */ /* 0x001ea80000300800 */
[----:B-1----:R-:W2:Y:S01]  /*63e0*/  LDL.LU R17, [R1+0x88] ;  /* 0x0000880001117983 */ /* 0x002ea20000300800 */
[----:B------:R-:W-:-:S03]  /*63f0*/  ISETP.GT.U32.AND P3, PT, R29, R4, PT ;  /* 0x000000041d00720c */ /* 0x000fc60003f64070 */
[----:B------:R0:W-:Y:S04]  /*6400*/  STL [R1+0xbc], R15 ;  /* 0x0000bc0f01007387 */ /* 0x0001e80000100800 */
[----:B------:R-:W2:Y:S01]  /*6410*/  LDL.LU R16, [R1+0x84] ;  /* 0x0000840001107983 */ /* 0x000ea20000300800 */
[----:B------:R-:W-:-:S03]  /*6420*/  ISETP.GT.U32.AND P4, PT, R29, R3, PT ;  /* 0x000000031d00720c */ /* 0x000fc60003f84070 */
[----:B0-----:R-:W2:Y:S02]  /*6430*/  LDL.LU R15, [R1+0x74] ;  /* 0x00007400010f7983 */ /* 0x001ea40000300800 */
[----:B------:R-:W-:Y:S01]  /*6440*/  @!P3 IMAD.IADD R4, R4, 0x1, -R29 ;  /* 0x000000010404b824 */ /* 0x000fe200078e0a1d */
[C---:B------:R-:W-:Y:S02]  /*6450*/  ISETP.GT.U32.AND P3, PT, R29.reuse, R14, PT ;  /* 0x0000000e1d00720c */ /* 0x040fe40003f64070 */
[----:B------:R-:W-:-:S05]  /*6460*/  ISETP.GT.U32.AND P5, PT, R29, R8, PT ;  /* 0x000000081d00720c */ /* 0x000fca0003fa4070 */
[--C-:B------:R-:W-:Y:S01]  /*6470*/  @!P4 IMAD.IADD R3, R3, 0x1, -R29.reuse ;  /* 0x000000010303c824 */ /* 0x100fe200078e0a1d */
[C---:B------:R-:W-:Y:S02]  /*6480*/  ISETP.GT.U32.AND P4, PT, R29.reuse, R13, PT ;  /* 0x0000000d1d00720c */ /* 0x040fe40003f84070 */
[C---:B------:R-:W-:Y:S02]  /*6490*/  ISETP.GT.U32.AND P1, PT, R29.reuse, R7, PT ;  /* 0x000000071d00720c */ /* 0x040fe40003f24070 */
[C---:B------:R-:W-:Y:S02]  /*64a0*/  ISETP.GT.U32.AND P0, PT, R29.reuse, R6, PT ;  /* 0x000000061d00720c */ /* 0x040fe40003f04070 */
[----:B------:R-:W-:Y:S01]  /*64b0*/  ISETP.GT.U32.AND P2, PT, R29, R5, PT ;  /* 0x000000051d00720c */ /* 0x000fe20003f44070 */
[--C-:B------:R-:W-:Y:S02]  /*64c0*/  @!P3 IMAD.IADD R14, R14, 0x1, -R29.reuse ;  /* 0x000000010e0eb824 */ /* 0x100fe400078e0a1d */
[----:B------:R-:W-:-:S04]  /*64d0*/  @!P5 IMAD.IADD R8, R8, 0x1, -R29 ;  /* 0x000000010808d824 */ /* 0x000fc800078e0a1d */
[--C-:B------:R-:W-:Y:S01]  /*64e0*/  @!P4 IMAD.IADD R13, R13, 0x1, -R29.reuse ;  /* 0x000000010d0dc824 */ /* 0x100fe200078e0a1d */
[----:B------:R0:W-:Y:S01]  /*64f0*/  STL [R1+0xcc], R14 ;  /* 0x0000cc0e01007387 */ /* 0x0001e20000100800 */
[--C-:B------:R-:W-:Y:S02]  /*6500*/  @!P1 IMAD.IADD R7, R7, 0x1, -R29.reuse ;  /* 0x0000000107079824 */ /* 0x100fe400078e0a1d */
[--C-:B------:R-:W-:Y:S02]  /*6510*/  @!P0 IMAD.IADD R6, R6, 0x1, -R29.reuse ;  /* 0x0000000106068824 */ /* 0x100fe400078e0a1d */
[----:B------:R-:W-:Y:S01]  /*6520*/  @!P2 IMAD.IADD R5, R5, 0x1, -R29 ;  /* 0x000000010505a824 */ /* 0x000fe200078e0a1d */
[----:B0-----:R-:W2:Y:S04]  /*6530*/  LDL.LU R14, [R1+0x7c] ;  /* 0x00007c00010e7983 */ /* 0x001ea80000300800 */
[----:B------:R-:W-:Y:S04]  /*6540*/  STL [R1+0xd4], R13 ;  /* 0x0000d40d01007387 */ /* 0x000fe80000100800 */
[----:B------:R0:W-:Y:S04]  /*6550*/  STL [R1+0xc8], R8 ;  /* 0x0000c80801007387 */ /* 0x0001e80000100800 */
[----:B------:R1:W-:Y:S04]  /*6560*/  STL [R1+0xc0], R7 ;  /* 0x0000c00701007387 */ /* 0x0003e80000100800 */
[----:B------:R1:W-:Y:S04]  /*6570*/  STL [R1+0xa8], R6 ;  /* 0x0000a80601007387 */ /* 0x0003e80000100800 */
[----:B------:R1:W-:Y:S04]  /*6580*/  STL [R1+0xb4], R5 ;  /* 0x0000b40501007387 */ /* 0x0003e80000100800 */
[----:B0-----:R-:W2:Y:S01]  /*6590*/  LDL R8, [R1+0x13f8] ;  /* 0x0013f80001087983 */ /* 0x001ea20000100800 */
[----:B------:R-:W-:-:S02]  /*65a0*/  ISETP.GT.U32.AND P6, PT, R29, R3, PT ;  /* 0x000000031d00720c */ /* 0x000fc40003fc4070 */
[C---:B---3--:R-:W-:Y:S02]  /*65b0*/  ISETP.GT.U32.AND P4, PT, R29.reuse, R2, PT ;  /* 0x000000021d00720c */ /* 0x048fe40003f84070 */
[C---:B-----5:R-:W-:Y:S02]  /*65c0*/  ISETP.GT.U32.AND P1, PT, R29.reuse, R11, PT ;  /* 0x0000000b1d00720c */ /* 0x060fe40003f24070 */
[C---:B----4-:R-:W-:Y:S02]  /*65d0*/  ISETP.GT.U32.AND P5, PT, R29.reuse, R12, PT ;  /* 0x0000000c1d00720c */ /* 0x050fe40003fa4070 */
[C---:B------:R-:W-:Y:S02]  /*65e0*/  ISETP.GT.U32.AND P0, PT, R29.reuse, R28, PT ;  /* 0x0000001c1d00720c */ /* 0x040fe40003f04070 */
[----:B------:R-:W-:-:S03]  /*65f0*/  ISETP.GT.U32.AND P3, PT, R29, R4, PT ;  /* 0x000000041d00720c */ /* 0x000fc60003f64070 */
[--C-:B------:R-:W-:Y:S01]  /*6600*/  @!P6 IMAD.IADD R3, R3, 0x1, -R29.reuse ;  /* 0x000000010303e824 */ /* 0x100fe200078e0a1d */
[----:B------:R-:W-:Y:S01]  /*6610*/  ISETP.GT.U32.AND P2, PT, R29, R10, PT ;  /* 0x0000000a1d00720c */ /* 0x000fe20003f44070 */
[--C-:B------:R-:W-:Y:S02]  /*6620*/  @!P4 IMAD.IADD R2, R2, 0x1, -R29.reuse ;  /* 0x000000010202c824 */ /* 0x100fe400078e0a1d */
[--C-:B------:R-:W-:Y:S02]  /*6630*/  @!P1 IMAD.IADD R11, R11, 0x1, -R29.reuse ;  /* 0x000000010b0b9824 */ /* 0x100fe400078e0a1d */
[--C-:B------:R-:W-:Y:S02]  /*6640*/  @!P5 IMAD.IADD R12, R12, 0x1, -R29.reuse ;  /* 0x000000010c0cd824 */ /* 0x100fe400078e0a1d */
[--C-:B------:R-:W-:Y:S02]  /*6650*/  @!P0 IMAD.IADD R28, R28, 0x1, -R29.reuse ;  /* 0x000000011c1c8824 */ /* 0x100fe400078e0a1d */
[----:B------:R-:W-:-:S04]  /*6660*/  @!P3 IMAD.IADD R4, R4, 0x1, -R29 ;  /* 0x000000010404b824 */ /* 0x000fc800078e0a1d */
[----:B------:R-:W-:Y:S01]  /*6670*/  @!P2 IMAD.IADD R10, R10, 0x1, -R29 ;  /* 0x000000010a0aa824 */ /* 0x000fe200078e0a1d */
[----:B------:R0:W-:Y:S04]  /*6680*/  STL [R1+0xb8], R4 ;  /* 0x0000b80401007387 */ /* 0x0001e80000100800 */
[----:B-1----:R-:W3:Y:S04]  /*6690*/  LDL.LU R7, [R1+0x1a8] ;  /* 0x0001a80001077983 */ /* 0x002ee80000300800 */
[----:B------:R-:W4:Y:S04]  /*66a0*/  LDL.LU R6, [R1+0x78] ;  /* 0x0000780001067983 */ /* 0x000f280000300800 */
[----:B------:R1:W-:Y:S04]  /*66b0*/  STL [R1+0xb0], R3 ;  /* 0x0000b00301007387 */ /* 0x0003e80000100800 */
[----:B------:R-:W5:Y:S04]  /*66c0*/  LDL.LU R5, [R1+0x1a0] ;  /* 0x0001a00001057983 */ /* 0x000f680000300800 */
[----:B0-----:R-:W3:Y:S04]  /*66d0*/  LDL.LU R4, [R1+0x70] ;  /* 0x0000700001047983 */ /* 0x001ee80000300800 */
[----:B-1----:R-:W3:Y:S01]  /*66e0*/  LDL.LU R3, [R1+0x184] ;  /* 0x0001840001037983 */ /* 0x002ee20000300800 */
[----:B------:R-:W-:-:S04]  /*66f0*/  IMAD.HI.U32 R26, R27, R25, RZ ;  /* 0x000000191b1a7227 */ /* 0x000fc800078e00ff */
[----:B------:R-:W-:-:S04]  /*6700*/  IMAD.MOV R26, RZ, RZ, -R26 ;  /* 0x000000ffff1a7224 */ /* 0x000fc800078e0a1a */
[C---:B------:R-:W-:Y:S01]  /*6710*/  IMAD R25, R29.reuse, R26, R25 ;  /* 0x0000001a1d197224 */ /* 0x040fe200078e0219 */
[C---:B--2---:R-:W-:Y:S02]  /*6720*/  ISETP.GT.U32.AND P6, PT, R29.reuse, R0, PT ;  /* 0x000000001d00720c */ /* 0x044fe40003fc4070 */
[C---:B------:R-:W-:Y:S02]  /*6730*/  ISETP.GT.U32.AND P4, PT, R29.reuse, R19, PT ;  /* 0x000000131d00720c */ /* 0x040fe40003f84070 */
[C---:B------:R-:W-:Y:S02]  /*6740*/  ISETP.GT.U32.AND P5, PT, R29.reuse, R18, PT ;  /* 0x000000121d00720c */ /* 0x040fe40003fa4070 */
[C---:B------:R-:W-:Y:S02]  /*6750*/  ISETP.GT.U32.AND P1, PT, R29.reuse, R17, PT ;  /* 0x000000111d00720c */ /* 0x040fe40003f24070 */
[----:B------:R-:W-:-:S05]  /*6760*/  ISETP.GT.U32.AND P3, PT, R29, R9, PT ;  /* 0x000000091d00720c */ /* 0x000fca0003f64070 */
[--C-:B------:R-:W-:Y:S01]  /*6770*/  @!P6 IMAD.IADD R0, R0, 0x1, -R29.reuse ;  /* 0x000000010000e824 */ /* 0x100fe200078e0a1d */
[C---:B------:R-:W-:Y:S02]  /*6780*/  ISETP.GT.U32.AND P6, PT, R29.reuse, R2, PT ;  /* 0x000000021d00720c */ /* 0x040fe40003fc4070 */
[----:B------:R-:W-:Y:S01]  /*6790*/  ISETP.GT.U32.AND P0, PT, R29, R16, PT ;  /* 0x000000101d00720c */ /* 0x000fe20003f04070 */
[--C-:B------:R-:W-:Y:S01]  /*67a0*/  @!P4 IMAD.IADD R19, R19, 0x1, -R29.reuse ;  /* 0x000000011313c824 */ /* 0x100fe200078e0a1d */
[----:B------:R-:W-:Y:S01]  /*67b0*/  ISETP.GT.U32.AND P4, PT, R29, R12, PT ;  /* 0x0000000c1d00720c */ /* 0x000fe20003f84070 */
[--C-:B------:R-:W-:Y:S02]  /*67c0*/  @!P5 IMAD.IADD R18, R18, 0x1, -R29.reuse ;  /* 0x000000011212d824 */ /* 0x100fe400078e0a1d */
[----:B------:R-:W-:Y:S01]  /*67d0*/  @!P1 IMAD.IADD R17, R17, 0x1, -R29 ;  /* 0x0000000111119824 */ /* 0x000fe200078e0a1d */
[C---:B------:R-:W-:Y:S02]  /*67e0*/  ISETP.GT.U32.AND P2, PT, R29.reuse, R15, PT ;  /* 0x0000000f1d00720c */ /* 0x040fe40003f44070 */
[----:B------:R-:W-:-:S02]  /*67f0*/  ISETP.GT.U32.AND P1, PT, R29, R28, PT ;  /* 0x0000001c1d00720c */ /* 0x000fc40003f24070 */
[----:B------:R-:W-:Y:S01]  /*6800*/  ISETP.GT.U32.AND P5, PT, R29, R11, PT ;  /* 0x0000000b1d00720c */ /* 0x000fe20003fa4070 */
[--C-:B------:R-:W-:Y:S02]  /*6810*/  @!P3 IMAD.IADD R9, R9, 0x1, -R29.reuse ;  /* 0x000000010909b824 */ /* 0x100fe400078e0a1d */
[--C-:B------:R-:W-:Y:S01]  /*6820*/  @!P0 IMAD.IADD R16, R16, 0x1, -R29.reuse ;  /* 0x0000000110108824 */ /* 0x100fe200078e0a1d */
[----:B------:R-:W-:Y:S01]  /*6830*/  ISETP.GT.U32.AND P0, PT, R29, R10, PT ;  /* 0x0000000a1d00720c */ /* 0x000fe20003f04070 */
[--C-:B------:R-:W-:Y:S02]  /*6840*/  @!P6 IMAD.IADD R2, R2, 0x1, -R29.reuse ;  /* 0x000000010202e824 */ /* 0x100fe400078e0a1d */
[--C-:B------:R-:W-:Y:S02]  /*6850*/  @!P4 IMAD.IADD R12, R12, 0x1, -R29.reuse ;  /* 0x000000010c0cc824 */ /* 0x100fe400078e0a1d */
[--C-:B------:R-:W-:Y:S01]  /*6860*/  @!P2 IMAD.IADD R15, R15, 0x1, -R29.reuse ;  /* 0x000000010f0fa824 */ /* 0x100fe200078e0a1d */
[----:B------:R-:W-:Y:S01]  /*6870*/  ISETP.GT.U32.AND P2, PT, R29, R9, PT ;  /* 0x000000091d00720c */ /* 0x000fe20003f44070 */
[--C-:B------:R-:W-:Y:S01]  /*6880*/  @!P1 IMAD.IADD R28, R28, 0x1, -R29.reuse ;  /* 0x000000011c1c9824 */ /* 0x100fe200078e0a1d */
[----:B------:R0:W-:Y:S01]  /*6890*/  STL [R1+0xac], R2 ;  /* 0x0000ac0201007387 */ /* 0x0001e20000100800 */
[----:B------:R-:W-:-:S04]  /*68a0*/  @!P5 IMAD.IADD R11, R11, 0x1, -R29 ;  /* 0x000000010b0bd824 */ /* 0x000fc800078e0a1d */
[--C-:B------:R-:W-:Y:S01]  /*68b0*/  @!P0 IMAD.IADD R10, R10, 0x1, -R29.reuse ;  /* 0x000000010a0a8824 */ /* 0x100fe200078e0a1d */
[----:B0-----:R-:W2:Y:S04]  /*68c0*/  LDL.LU R2, [R1+0x18c] ;  /* 0x00018c0001027983 */ /* 0x001ea80000300800 */
[----:B------:R-:W-:Y:S04]  /*68d0*/  STL [R1+0x94], R12 ;  /* 0x0000940c01007387 */ /* 0x000fe80000100800 */
[----:B------:R0:W-:Y:S04]  /*68e0*/  STL [R1+0xa4], R28 ;  /* 0x0000a41c01007387 */ /* 0x0001e80000100800 */
[----:B------:R1:W-:Y:S01]  /*68f0*/  STL [R1+0xa0], R11 ;  /* 0x0000a00b01007387 */ /* 0x0003e20000100800 */
[----:B------:R-:W-:-:S03]  /*6900*/  @!P2 IMAD.IADD R9, R9, 0x1, -R29 ;  /* 0x000000010909a824 */ /* 0x000fc600078e0a1d */
[----:B0-----:R-:W2:Y:S04]  /*6910*/  LDL.LU R28, [R1+0x174] ;  /* 0x00017400011c7983 */ /* 0x001ea80000300800 */
[----:B------:R-:W2:Y:S04]  /*6920*/  LDL.LU R13, [R1+0x170] ;  /* 0x00017000010d7983 */ /* 0x000ea80000300800 */
[----:B------:R-:W2:Y:S04]  /*6930*/  LDL.LU R12, [R1+0x130] ;  /* 0x00013000010c7983 */ /* 0x000ea80000300800 */
[----:B-1----:R-:W2:Y:S04]  /*6940*/  LDL.LU R11, [R1+0x14c] ;  /* 0x00014c00010b7983 */ /* 0x002ea80000300800 */
[----:B------:R0:W-:Y:S01]  /*6950*/  STL [R1+0x9c], R10 ;  /* 0x00009c0a01007387 */ /* 0x0001e20000100800 */
[----:B------:R-:W-:-:S03]  /*6960*/  IABS R26, R8 ;  /* 0x00000008001a7213 */ /* 0x000fc60000000000 */
[----:B0-----:R-:W2:Y:S04]  /*6970*/  LDL.LU R10, [R1+0x150] ;  /* 0x00015000010a7983 */ /* 0x001ea80000300800 */
[----:B------:R0:W-:Y:S04]  /*6980*/  STL [R1+0x98], R9 ;  /* 0x0000980901007387 */ /* 0x0001e80000100800 */
[----:B0-----:R-:W2:Y:S04]  /*6990*/  LDL.LU R9, [R1+0x140] ;  /* 0x0001400001097983 */ /* 0x001ea80000300800 */
[----:B------:R-:W2:Y:S01]  /*69a0*/  LDL.LU R8, [R1+0x138] ;  /* 0x0001380001087983 */ /* 0x000ea20000300800 */
[----:B------:R-:W-:-:S02]  /*69b0*/  ISETP.GT.U32.AND P3, PT, R29, R14, PT ;  /* 0x0000000e1d00720c */ /* 0x000fc40003f64070 */
[C---:B------:R-:W-:Y:S02]  /*69c0*/  ISETP.GT.U32.AND P4, PT, R29.reuse, R19, PT ;  /* 0x000000131d00720c */ /* 0x040fe40003f84070 */
[C---:B------:R-:W-:Y:S02]  /*69d0*/  ISETP.GT.U32.AND P5, PT, R29.reuse, R18, PT ;  /* 0x000000121d00720c */ /* 0x040fe40003fa4070 */
[----:B------:R-:W-:-:S07]  /*69e0*/  ISETP.GT.U32.AND P1, PT, R29, R17, PT ;  /* 0x000000111d00720c */ /* 0x000fce0003f24070 */
[--C-:B------:R-:W-:Y:S01]  /*69f0*/  @!P3 IMAD.IADD R14, R14, 0x1, -R29.reuse ;  /* 0x000000010e0eb824 */ /* 0x100fe200078e0a1d */
[C---:B------:R-:W-:Y:S02]  /*6a00*/  ISETP.GT.U32.AND P3, PT, R29.reuse, R0, PT ;  /* 0x000000001d00720c */ /* 0x040fe40003f64070 */
[----:B------:R-:W-:Y:S01]  /*6a10*/  ISETP.GT.U32.AND P0, PT, R29, R16, PT ;  /* 0x000000101d00720c */ /* 0x000fe20003f04070 */
[--C-:B------:R-:W-:Y:S01]  /*6a20*/  @!P4 IMAD.IADD R19, R19, 0x1, -R29.reuse ;  /* 0x000000011313c824 */ /* 0x100fe200078e0a1d */
[C---:B------:R-:W-:Y:S02]  /*6a30*/  ISETP.GT.U32.AND P6, PT, R29.reuse, R14, PT ;  /* 0x0000000e1d00720c */ /* 0x040fe40003fc4070 */
[C---:B------:R-:W-:Y:S01]  /*6a40*/  ISETP.GT.U32.AND P2, PT, R29.reuse, R15, PT ;  /* 0x0000000f1d00720c */ /* 0x040fe20003f44070 */
[----:B------:R-:W-:Y:S01]  /*6a50*/  @!P5 IMAD.IADD R18, R18, 0x1, -R29 ;  /* 0x000000011212d824 */ /* 0x000fe200078e0a1d */
[----:B----4-:R-:W-:-:S05]  /*6a60*/  ISETP.GT.U32.AND P4, PT, R29, R6, PT ;  /* 0x000000061d00720c */ /* 0x010fca0003f84070 */
[--C-:B------:R-:W-:Y:S01]  /*6a70*/  @!P3 IMAD.IADD R0, R0, 0x1, -R29.reuse ;  /* 0x000000010000b824 */ /* 0x100fe200078e0a1d */
[----:B---3--:R-:W-:Y:S01]  /*6a80*/  ISETP.GT.U32.AND P3, PT, R29, R7, PT ;  /* 0x000000071d00720c */ /* 0x008fe20003f64070 */
[--C-:B------:R-:W-:Y:S01]  /*6a90*/  @!P1 IMAD.IADD R17, R17, 0x1, -R29.reuse ;  /* 0x0000000111119824 */ /* 0x100fe200078e0a1d */
[C---:B-----5:R-:W-:Y:S02]  /*6aa0*/  ISETP.GT.U32.AND P5, PT, R29.reuse, R5, PT ;  /* 0x000000051d00720c */ /* 0x060fe40003fa4070 */
[C---:B------:R-:W-:Y:S01]  /*6ab0*/  ISETP.GT.U32.AND P1, PT, R29.reuse, R4, PT ;  /* 0x000000041d00720c */ /* 0x040fe20003f24070 */
[--C-:B------:R-:W-:Y:S01]  /*6ac0*/  @!P0 IMAD.IADD R16, R16, 0x1, -R29.reuse ;  /* 0x0000000110108824 */ /* 0x100fe200078e0a1d */
[----:B------:R-:W-:Y:S01]  /*6ad0*/  ISETP.GT.U32.AND P0, PT, R29, R3, PT ;  /* 0x000000031d00720c */ /* 0x000fe20003f04070 */
[--C-:B------:R-:W-:Y:S02]  /*6ae0*/  @!P6 IMAD.IADD R14, R14, 0x1, -R29.reuse ;  /* 0x000000010e0ee824 */ /* 0x100fe400078e0a1d */
[----:B------:R-:W-:-:S02]  /*6af0*/  @!P2 IMAD.IADD R15, R15, 0x1, -R29 ;  /* 0x000000010f0fa824 */ /* 0x000fc400078e0a1d */
[--C-:B------:R-:W-:Y:S02]  /*6b00*/  @!P4 IMAD.IADD R6, R6, 0x1, -R29.reuse ;  /* 0x000000010606c824 */ /* 0x100fe400078e0a1d */
[--C-:B------:R-:W-:Y:S02]  /*6b10*/  @!P3 IMAD.IADD R7, R7, 0x1, -R29.reuse ;  /* 0x000000010707b824 */ /* 0x100fe400078e0a1d */
[--C-:B------:R-:W-:Y:S02]  /*6b20*/  @!P5 IMAD.IADD R5, R5, 0x1, -R29.reuse ;  /* 0x000000010505d824 */ /* 0x100fe400078e0a1d */
[--C-:B------:R-:W-:Y:S02]  /*6b30*/  @!P1 IMAD.IADD R4, R4, 0x1, -R29.reuse ;  /* 0x0000000104049824 */ /* 0x100fe400078e0a1d */
[----:B------:R-:W-:Y:S01]  /*6b40*/  @!P0 IMAD.IADD R3, R3, 0x1, -R29 ;  /* 0x0000000103038824 */ /* 0x000fe200078e0a1d */
[----:B------:R-:W-:Y:S04]  /*6b50*/  STL [R1+0x80], R0 ;  /* 0x0000800001007387 */ /* 0x000fe80000100800 */
[----:B------:R0:W-:Y:S04]  /*6b60*/  STL [R1+0x8c], R19 ;  /* 0x00008c1301007387 */ /* 0x0001e80000100800 */
[----:B------:R1:W-:Y:S04]  /*6b70*/  STL [R1+0x90], R18 ;  /* 0x0000901201007387 */ /* 0x0003e80000100800 */
[----:B------:R3:W-:Y:S04]  /*6b80*/  STL [R1+0x88], R17 ;  /* 0x0000881101007387 */ /* 0x0007e80000100800 */
[----:B------:R4:W-:Y:S04]  /*6b90*/  STL [R1+0x84], R16 ;  /* 0x0000841001007387 */ /* 0x0009e80000100800 */
[----:B0-----:R-:W5:Y:S04]  /*6ba0*/  LDL.LU R19, [R1+0x2c] ;  /* 0x00002c0001137983 */ /* 0x001f680000300800 */
[----:B------:R0:W-:Y:S04]  /*6bb0*/  STL [R1+0x74], R15 ;  /* 0x0000740f01007387 */ /* 0x0001e80000100800 */
[----:B-1----:R-:W5:Y:S04]  /*6bc0*/  LDL.LU R18, [R1+0x28] ;  /* 0x0000280001127983 */ /* 0x002f680000300800 */
[----:B---3--:R-:W3:Y:S04]  /*6bd0*/  LDL.LU R17, [R1+0x11c] ;  /* 0x00011c0001117983 */ /* 0x008ee80000300800 */
[----:B------:R1:W-:Y:S04]  /*6be0*/  STL [R1+0x7c], R14 ;  /* 0x00007c0e01007387 */ /* 0x0003e80000100800 */
[----:B----4-:R-:W4:Y:S04]  /*6bf0*/  LDL.LU R16, [R1+0x108] ;  /* 0x0001080001107983 */ /* 0x010f280000300800 */
[----:B0-----:R-:W3:Y:S04]  /*6c00*/  LDL.LU R15, [R1+0xf8] ;  /* 0x0000f800010f7983 */ /* 0x001ee80000300800 */
[----:B-1----:R-:W3:Y:S01]  /*6c10*/  LDL.LU R14, [R1+0x24] ;  /* 0x00002400010e7983 */ /* 0x002ee20000300800 */
[----:B--2---:R-:W-:-:S02]  /*6c20*/  ISETP.GT.U32.AND P2, PT, R29, R2, PT ;  /* 0x000000021d00720c */ /* 0x004fc40003f44070 */
[C---:B------:R-:W-:Y:S02]  /*6c30*/  ISETP.GT.U32.AND P6, PT, R29.reuse, R28, PT ;  /* 0x0000001c1d00720c */ /* 0x040fe40003fc4070 */
[C---:B------:R-:W-:Y:S02]  /*6c40*/  ISETP.GT.U32.AND P3, PT, R29.reuse, R13, PT ;  /* 0x0000000d1d00720c */ /* 0x040fe40003f64070 */
[C---:B------:R-:W-:Y:S02]  /*6c50*/  ISETP.GT.U32.AND P4, PT, R29.reuse, R12, PT ;  /* 0x0000000c1d00720c */ /* 0x040fe40003f84070 */
[----:B------:R-:W-:-:S07]  /*6c60*/  ISETP.GT.U32.AND P5, PT, R29, R11, PT ;  /* 0x0000000b1d00720c */ /* 0x000fce0003fa4070 */
[--C-:B------:R-:W-:Y:S01]  /*6c70*/  @!P6 IMAD.IADD R28, R28, 0x1, -R29.reuse ;  /* 0x000000011c1ce824 */ /* 0x100fe200078e0a1d */
[----:B------:R-:W-:Y:S01]  /*6c80*/  ISETP.GT.U32.AND P6, PT, R29, R7, PT ;  /* 0x000000071d00720c */ /* 0x000fe20003fc4070 */
[--C-:B------:R-:W-:Y:S02]  /*6c90*/  @!P2 IMAD.IADD R2, R2, 0x1, -R29.reuse ;  /* 0x000000010202a824 */ /* 0x100fe400078e0a1d */
[--C-:B------:R-:W-:Y:S01]  /*6ca0*/  @!P3 IMAD.IADD R13, R13, 0x1, -R29.reuse ;  /* 0x000000010d0db824 */ /* 0x100fe200078e0a1d */
[C---:B------:R-:W-:Y:S01]  /*6cb0*/  ISETP.GT.U32.AND P1, PT, R29.reuse, R10, PT ;  /* 0x0000000a1d00720c */ /* 0x040fe20003f24070 */
[--C-:B------:R-:W-:Y:S01]  /*6cc0*/  @!P4 IMAD.IADD R12, R12, 0x1, -R29.reuse ;  /* 0x000000010c0cc824 */ /* 0x100fe200078e0a1d */
[----:B------:R-:W-:Y:S01]  /*6cd0*/  ISETP.GT.U32.AND P3, PT, R29, R6, PT ;  /* 0x000000061d00720c */ /* 0x000fe20003f64070 */
[----:B------:R-:W-:Y:S01]  /*6ce0*/  @!P5 IMAD.IADD R11, R11, 0x1, -R29 ;  /* 0x000000010b0bd824 */ /* 0x000fe200078e0a1d */
[C---:B------:R-:W-:Y:S02]  /*6cf0*/  ISETP.GT.U32.AND P4, PT, R29.reuse, R5, PT ;  /* 0x000000051d00720c */ /* 0x040fe40003f84070 */
[----:B------:R-:W-:-:S02]  /*6d00*/  ISETP.GT.U32.AND P5, PT, R29, R4, PT ;  /* 0x000000041d00720c */ /* 0x000fc40003fa4070 */
[C---:B------:R-:W-:Y:S02]  /*6d10*/  ISETP.GT.U32.AND P0, PT, R29.reuse, R9, PT ;  /* 0x000000091d00720c */ /* 0x040fe40003f04070 */
[----:B------:R-:W-:-:S03]  /*6d20*/  ISETP.GT.U32.AND P2, PT, R29, R8, PT ;  /* 0x000000081d00720c */ /* 0x000fc60003f44070 */
[--C-:B------:R-:W-:Y:S01]  /*6d30*/  @!P1 IMAD.IADD R10, R10, 0x1, -R29.reuse ;  /* 0x000000010a0a9824 */ /* 0x100fe200078e0a1d */
[----:B------:R-:W-:Y:S01]  /*6d40*/  ISETP.GT.U32.AND P1, PT, R29, R3, PT ;  /* 0x000000031d00720c */ /* 0x000fe20003f24070 */
[--C-:B------:R-:W-:Y:S02]  /*6d50*/  @!P6 IMAD.IADD R7, R7, 0x1, -R29.reuse ;  /* 0x000000010707e824 */ /* 0x100fe400078e0a1d */
[----:B------:R-:W-:-:S04]  /*6d60*/  @!P3 IMAD.IADD R6, R6, 0x1, -R29 ;  /* 0x000000010606b824 */ /* 0x000fc800078e0a1d */
[--C-:B------:R-:W-:Y:S01]  /*6d70*/  @!P0 IMAD.IADD R9, R9, 0x1, -R29.reuse ;  /* 0x0000000109098824 */ /* 0x100fe200078e0a1d */
[----:B------:R-:W-:Y:S01]  /*6d80*/  ISETP.GT.U32.AND P0, PT, R29, R2, PT ;  /* 0x000000021d00720c */ /* 0x000fe20003f04070 */
[--C-:B------:R-:W-:Y:S02]  /*6d90*/  @!P4 IMAD.IADD R5, R5, 0x1, -R29.reuse ;  /* 0x000000010505c824 */ /* 0x100fe400078e0a1d */
[--C-:B------:R-:W-:Y:S01]  /*6da0*/  @!P2 IMAD.IADD R8, R8, 0x1, -R29.reuse ;  /* 0x000000010808a824 */ /* 0x100fe200078e0a1d */
[----:B------:R-:W-:Y:S01]  /*6db0*/  ISETP.GT.U32.AND P2, PT, R29, R28, PT ;  /* 0x0000001c1d00720c */ /* 0x000fe20003f44070 */
[--C-:B------:R-:W-:Y:S01]  /*6dc0*/  @!P5 IMAD.IADD R4, R4, 0x1, -R29.reuse ;  /* 0x000000010404d824 */ /* 0x100fe200078e0a1d */
[----:B------:R-:W-:Y:S01]  /*6dd0*/  STL [R1+0x1a8], R7 ;  /* 0x0001a80701007387 */ /* 0x000fe20000100800 */
[----:B------:R-:W-:-:S03]  /*6de0*/  @!P1 IMAD.IADD R3, R3, 0x1, -R29 ;  /* 0x0000000103039824 */ /* 0x000fc600078e0a1d */
[----:B------:R0:W-:Y:S04]  /*6df0*/  STL [R1+0x78], R6 ;  /* 0x0000780601007387 */ /* 0x0001e80000100800 */
[----:B------:R1:W-:Y:S01]  /*6e00*/  STL [R1+0x1a0], R5 ;  /* 0x0001a00501007387 */ /* 0x0003e20000100800 */
[----:B------:R-:W-:-:S03]  /*6e10*/  @!P0 IMAD.IADD R2, R2, 0x1, -R29 ;  /* 0x0000000102028824 */ /* 0x000fc600078e0a1d */
[----:B0-----:R-:W2:Y:S04]  /*6e20*/  LDL.LU R6, [R1+0xdc] ;  /* 0x0000dc0001067983 */ /* 0x001ea80000300800 */
[----:B------:R0:W-:Y:S04]  /*6e30*/  STL [R1+0x70], R4 ;  /* 0x0000700401007387 */ /* 0x0001e80000100800 */
[----:B-1----:R-:W2:Y:S04]  /*6e40*/  LDL.LU R5, [R1+0xe0] ;  /* 0x0000e00001057983 */ /* 0x002ea80000300800 */
[----:B------:R1:W-:Y:S01]  /*6e50*/  STL [R1+0x184], R3 ;  /* 0x0001840301007387 */ /* 0x0003e20000100800 */
[----:B------:R-:W-:-:S03]  /*6e60*/  @!P2 IMAD.IADD R28, R28, 0x1, -R29 ;  /* 0x000000011c1ca824 */ /* 0x000fc600078e0a1d */
[----:B0-----:R-:W2:Y:S04]  /*6e70*/  LDL.LU R4, [R1+0xd0] ;  /* 0x0000d00001047983 */ /* 0x001ea80000300800 */
[----:B------:R-:W2:Y:S04]  /*6e80*/  LDL.LU R0, [R1+0xc4] ;  /* 0x0000c40001007983 */ /* 0x000ea80000300800 */
[----:B-1----:R-:W2:Y:S04]  /*6e90*/  LDL.LU R3, [R1+0x20] ;  /* 0x0000200001037983 */ /* 0x002ea80000300800 */
[----:B------:R0:W-:Y:S04]  /*6ea0*/  STL [R1+0x18c], R2 ;  /* 0x00018c0201007387 */ /* 0x0001e80000100800 */
[----:B0-----:R-:W2:Y:S04]  /*6eb0*/  LDL.LU R2, [R1+0x1c] ;  /* 0x00001c0001027983 */ /* 0x001ea80000300800 */
[----:B------:R0:W-:Y:S04]  /*6ec0*/  STL [R1+0x174], R28 ;  /* 0x0001741c01007387 */ /* 0x0001e80000100800 */
[----:B0-----:R-:W2:Y:S01]  /*6ed0*/  LDL.LU R28, [R1+0x18] ;  /* 0x00001800011c7983 */ /* 0x001ea20000300800 */
[----:B------:R-:W-:-:S02]  /*6ee0*/  ISETP.GT.U32.AND P3, PT, R29, R13, PT ;  /* 0x0000000d1d00720c */ /* 0x000fc40003f64070 */
[C---:B------:R-:W-:Y:S02]  /*6ef0*/  ISETP.GT.U32.AND P4, PT, R29.reuse, R12, PT ;  /* 0x0000000c1d00720c */ /* 0x040fe40003f84070 */
[C---:B------:R-:W-:Y:S02]  /*6f00*/  ISETP.GT.U32.AND P5, PT, R29.reuse, R11, PT ;  /* 0x0000000b1d00720c */ /* 0x040fe40003fa4070 */
[C---:B------:R-:W-:Y:S02]  /*6f10*/  ISETP.GT.U32.AND P6, PT, R29.reuse, R10, PT ;  /* 0x0000000a1d00720c */ /* 0x040fe40003fc4070 */
[C---:B------:R-:W-:Y:S02]  /*6f20*/  ISETP.GT.U32.AND P0, PT, R29.reuse, R9, PT ;  /* 0x000000091d00720c */ /* 0x040fe40003f04070 */
[C---:B------:R-:W-:Y:S02]  /*6f30*/  ISETP.GT.U32.AND P1, PT, R29.reuse, R8, PT ;  /* 0x000000081d00720c */ /* 0x040fe40003f24070 */
[----:B-----5:R-:W-:Y:S01]  /*6f40*/  ISETP.GT.U32.AND P2, PT, R29, R19, PT ;  /* 0x000000131d00720c */ /* 0x020fe20003f44070 */
[--C-:B------:R-:W-:Y:S01]  /*6f50*/  @!P3 IMAD.IADD R13, R13, 0x1, -R29.reuse ;  /* 0x000000010d0db824 */ /* 0x100fe200078e0a1d */
[C---:B------:R-:W-:Y:S01]  /*6f60*/  ISETP.GT.U32.AND P3, PT, R29.reuse, R18, PT ;  /* 0x000000121d00720c */ /* 0x040fe20003f64070 */
[--C-:B------:R-:W-:Y:S01]  /*6f70*/  @!P4 IMAD.IADD R12, R12, 0x1, -R29.reuse ;  /* 0x000000010c0cc824 */ /* 0x100fe200078e0a1d */
[----:B---3--:R-:W-:Y:S01]  /*6f80*/  ISETP.GT.U32.AND P4, PT, R29, R17, PT ;  /* 0x000000111d00720c */ /* 0x008fe20003f84070 */
[--C-:B------:R-:W-:Y:S01]  /*6f90*/  @!P5 IMAD.IADD R11, R11, 0x1, -R29.reuse ;  /* 0x000000010b0bd824 */ /* 0x100fe200078e0a1d */
[C---:B----4-:R-:W-:Y:S01]  /*6fa0*/  ISETP.GT.U32.AND P5, PT, R29.reuse, R16, PT ;  /* 0x000000101d00720c */ /* 0x050fe20003fa4070 */
[--C-:B------:R-:W-:Y:S01]  /*6fb0*/  @!P6 IMAD.IADD R10, R10, 0x1, -R29.reuse ;  /* 0x000000010a0ae824 */ /* 0x100fe200078e0a1d */
[----:B------:R-:W-:Y:S01]  /*6fc0*/  ISETP.GT.U32.AND P6, PT, R29, R15, PT ;  /* 0x0000000f1d00720c */ /* 0x000fe20003fc4070 */
[--C-:B------:R-:W-:Y:S01]  /*6fd0*/  @!P0 IMAD.IADD R9, R9, 0x1, -R29.reuse ;  /* 0x0000000109098824 */ /* 0x100fe200078e0a1d */
[----:B------:R-:W-:Y:S01]  /*6fe0*/  ISETP.GT.U32.AND P0, PT, R29, R14, PT ;  /* 0x0000000e1d00720c */ /* 0x000fe20003f04070 */
[----:B------:R-:W-:-:S02]  /*6ff0*/  @!P1 IMAD.IADD R8, R8, 0x1, -R29 ;  /* 0x0000000108089824 */ /* 0x000fc400078e0a1d */
[--C-:B------:R-:W-:Y:S02]  /*7000*/  @!P2 IMAD.IADD R19, R19, 0x1, -R29.reuse ;  /* 0x000000011313a824 */ /* 0x100fe400078e0a1d */
[--C-:B------:R-:W-:Y:S02]  /*7010*/  @!P3 IMAD.IADD R18, R18, 0x1, -R29.reuse ;  /* 0x000000011212b824 */ /* 0x100fe400078e0a1d */
[--C-:B------:R-:W-:Y:S02]  /*7020*/  @!P4 IMAD.IADD R17, R17, 0x1, -R29.reuse ;  /* 0x000000011111c824 */ /* 0x100fe400078e0a1d */
[--C-:B------:R-:W-:Y:S02]  /*7030*/  @!P5 IMAD.IADD R16, R16, 0x1, -R29.reuse ;  /* 0x000000011010d824 */ /* 0x100fe400078e0a1d */
[--C-:B------:R-:W-:Y:S02]  /*7040*/  @!P6 IMAD.IADD R15, R15, 0x1, -R29.reuse ;  /* 0x000000010f0fe824 */ /* 0x100fe400078e0a1d */
[----:B------:R-:W-:Y:S01]  /*7050*/  @!P0 IMAD.IADD R14, R14, 0x1, -R29 ;  /* 0x000000010e0e8824 */ /* 0x000fe200078e0a1d */
        /* <DEDUP_REMOVED lines=10> */
[----:B0-----:R-:W3:Y:S01]  /*7100*/  LDL.LU R9, [R1+0x4] ;  /* 0x0000040001097983 */ /* 0x001ee20000300800 */
[----:B------:R-:W-:-:S03]  /*7110*/  IMAD.HI.U32 R7, R27, R26, RZ ;  /* 0x0000001a1b077227 */ /* 0x000fc600078e00ff */
[----:B-1----:R-:W3:Y:S01]  /*7120*/  LDL.LU R8, [R1] ;  /* 0x0000000001087983 */ /* 0x002ee20000300800 */
        /* <DEDUP_REMOVED lines=8> */
[----:B------:R-:W-:Y:S01]  /*71b0*/  ISETP.GT.U32.AND P1, PT, R29, R19, PT ;  /* 0x000000131d00720c */ /* 0x000fe20003f24070 */
[--C-:B------:R-:W-:Y:S01]  /*71c0*/  @!P2 IMAD.IADD R5, R5, 0x1, -R29.reuse ;  /* 0x000000010505a824 */ /* 0x100fe200078e0a1d */
[C---:B------:R-:W-:Y:S01]  /*71d0*/  ISETP.GT.U32.AND P2, PT, R29.reuse, R18, PT ;  /* 0x000000121d00720c */ /* 0x040fe20003f44070 */
[--C-:B------:R-:W-:Y:S01]  /*71e0*/  @!P3 IMAD.IADD R4, R4, 0x1, -R29.reuse ;  /* 0x000000010404b824 */ /* 0x100fe200078e0a1d */
[C---:B------:R-:W-:Y:S01]  /*71f0*/  ISETP.GT.U32.AND P6, PT, R29.reuse, R2, PT ;  /* 0x000000021d00720c */ /* 0x040fe20003fc4070 */
[--C-:B------:R-:W-:Y:S01]  /*7200*/  @!P4 IMAD.IADD R0, R0, 0x1, -R29.reuse ;  /* 0x000000010000c824 */ /* 0x100fe200078e0a1d */
[----:B------:R-:W-:Y:S01]  /*7210*/  ISETP.GT.U32.AND P3, PT, R29, R17, PT ;  /* 0x000000111d00720c */ /* 0x000fe20003f64070 */
[----:B------:R-:W-:Y:S01]  /*7220*/  @!P5 IMAD.IADD R3, R3, 0x1, -R29 ;  /* 0x000000010303d824 */ /* 0x000fe200078e0a1d */
[C---:B------:R-:W-:Y:S02]  /*7230*/  ISETP.GT.U32.AND P4, PT, R29.reuse, R16, PT ;  /* 0x000000101d00720c */ /* 0x040fe40003f84070 */
[----:B------:R-:W-:-:S07]  /*7240*/  ISETP.GT.U32.AND P0, PT, R29, R28, PT ;  /* 0x0000001c1d00720c */ /* 0x000fce0003f04070 */
[--C-:B------:R-:W-:Y:S01]  /*7250*/  @!P6 IMAD.IADD R2, R2, 0x1, -R29.reuse ;  /* 0x000000010202e824 */ /* 0x100fe200078e0a1d */
[C---:B------:R-:W-:Y:S02]  /*7260*/  ISETP.GT.U32.AND P5, PT, R29.reuse, R15, PT ;  /* 0x0000000f1d00720c */ /* 0x040fe40003fa4070 */
[----:B------:R-:W-:Y:S01]  /*7270*/  ISETP.GT.U32.AND P6, PT, R29, R14, PT ;  /* 0x0000000e1d00720c */ /* 0x000fe20003fc4070 */
[--C-:B------:R-:W-:Y:S01]  /*7280*/  @!P1 IMAD.IADD R19, R19, 0x1, -R29.reuse ;  /* 0x0000000113139824 */ /* 0x100fe200078e0a1d */
[C---:B------:R-:W-:Y:S01]  /*7290*/  ISETP.GT.U32.AND P1, PT, R29.reuse, R5, PT ;  /* 0x000000051d00720c */ /* 0x040fe20003f24070 */
[--C-:B------:R-:W-:Y:S01]  /*72a0*/  @!P2 IMAD.IADD R18, R18, 0x1, -R29.reuse ;  /* 0x000000011212a824 */ /* 0x100fe200078e0a1d */
[C---:B------:R-:W-:Y:S01]  /*72b0*/  ISETP.GT.U32.AND P2, PT, R29.reuse, R4, PT ;  /* 0x000000041d00720c */ /* 0x040fe20003f44070 */
[--C-:B------:R-:W-:Y:S01]  /*72c0*/  @!P0 IMAD.IADD R28, R28, 0x1, -R29.reuse ;  /* 0x000000011c1c8824 */ /* 0x100fe200078e0a1d */
[----:B------:R-:W-:Y:S01]  /*72d0*/  ISETP.GT.U32.AND P0, PT, R29, R6, PT ;  /* 0x000000061d00720c */ /* 0x000fe20003f04070 */
[--C-:B------:R-:W-:Y:S01]  /*72e0*/  @!P3 IMAD.IADD R17, R17, 0x1, -R29.reuse ;  /* 0x000000011111b824 */ /* 0x100fe200078e0a1d */
[----:B------:R0:W-:Y:S01]  /*72f0*/  STL [R1+0x2c], R19 ;  /* 0x00002c1301007387 */ /* 0x0001e20000100800 */
[--C-:B------:R-:W-:Y:S01]  /*7300*/  @!P4 IMAD.IADD R16, R16, 0x1, -R29.reuse ;  /* 0x000000011010c824 */ /* 0x100fe200078e0a1d */
[----:B------:R-:W-:Y:S01]  /*7310*/  ISETP.GT.U32.AND P3, PT, R29, R0, PT ;  /* 0x000000001d00720c */ /* 0x000fe20003f64070 */
[--C-:B------:R-:W-:Y:S01]  /*7320*/  @!P5 IMAD.IADD R15, R15, 0x1, -R29.reuse ;  /* 0x000000010f0fd824 */ /* 0x100fe200078e0a1d */
[C---:B------:R-:W-:Y:S01]  /*7330*/  ISETP.GT.U32.AND P4, PT, R29.reuse, R3, PT ;  /* 0x000000031d00720c */ /* 0x040fe20003f84070 */
[--C-:B------:R-:W-:Y:S01]  /*7340*/  @!P6 IMAD.IADD R14, R14, 0x1, -R29.reuse ;  /* 0x000000010e0ee824 */ /* 0x100fe200078e0a1d */
[C---:B------:R-:W-:Y:S01]  /*7350*/  ISETP.GT.U32.AND P6, PT, R29.reuse, R2, PT ;  /* 0x000000021d00720c */ /* 0x040fe20003fc4070 */
[----:B0-----:R-:W2:Y:S04]  /*7360*/  LDL.LU R19, [R1+0x17b0] ;  /* 0x0017b00001137983 */ /* 0x001ea80000300800 */
[----:B------:R0:W-:Y:S01]  /*7370*/  STL [R1+0x28], R18 ;  /* 0x0000281201007387 */ /* 0x0001e20000100800 */
[----:B------:R-:W-:Y:S01]  /*7380*/  ISETP.GT.U32.AND P5, PT, R29, R28, PT ;  /* 0x0000001c1d00720c */ /* 0x000fe20003fa4070 */
[----:B------:R-:W-:-:S02]  /*7390*/  @!P0 IMAD.IADD R6, R6, 0x1, -R29 ;  /* 0x0000000106068824 */ /* 0x000fc400078e0a1d */
[----:B0-----:R-:W2:Y:S04]  /*73a0*/  LDL.LU R18, [R1+0x17ac] ;  /* 0x0017ac0001127983 */ /* 0x001ea80000300800 */
[----:B------:R0:W-:Y:S01]  /*73b0*/  STL [R1+0x11c], R17 ;  /* 0x00011c1101007387 */ /* 0x0001e20000100800 */
[--C-:B------:R-:W-:Y:S02]  /*73c0*/  @!P1 IMAD.IADD R5, R5, 0x1, -R29.reuse ;  /* 0x0000000105059824 */ /* 0x100fe400078e0a1d */
[--C-:B------:R-:W-:Y:S01]  /*73d0*/  @!P2 IMAD.IADD R4, R4, 0x1, -R29.reuse ;  /* 0x000000010404a824 */ /* 0x100fe200078e0a1d */
[----:B0-----:R-:W2:Y:S04]  /*73e0*/  LDL.LU R17, [R1+0x17a8] ;  /* 0x0017a80001117983 */ /* 0x001ea80000300800 */
[----:B------:R0:W-:Y:S01]  /*73f0*/  STL [R1+0x108], R16 ;  /* 0x0001081001007387 */ /* 0x0001e20000100800 */
[----:B------:R-:W-:-:S03]  /*7400*/  @!P3 IMAD.IADD R0, R0, 0x1, -R29 ;  /* 0x000000010000b824 */ /* 0x000fc600078e0a1d */
[----:B0-----:R-:W2:Y:S04]  /*7410*/  LDL.LU R16, [R1+0x17a4] ;  /* 0x0017a40001107983 */ /* 0x001ea80000300800 */
[----:B------:R0:W-:Y:S01]  /*7420*/  STL [R1+0xf8], R15 ;  /* 0x0000f80f01007387 */ /* 0x0001e20000100800 */
[----:B------:R-:W-:-:S03]  /*7430*/  @!P4 IMAD.IADD R3, R3, 0x1, -R29 ;  /* 0x000000010303c824 */ /* 0x000fc600078e0a1d */
[----:B0-----:R-:W2:Y:S04]  /*7440*/  LDL.LU R15, [R1+0x17a0] ;  /* 0x0017a000010f7983 */ /* 0x001ea80000300800 */
[----:B------:R0:W-:Y:S01]  /*7450*/  STL [R1+0x24], R14 ;  /* 0x0000240e01007387 */ /* 0x0001e20000100800 */
[----:B------:R-:W-:-:S03]  /*7460*/  @!P6 IMAD.IADD R2, R2, 0x1, -R29 ;  /* 0x000000010202e824 */ /* 0x000fc600078e0a1d */
[----:B0-----:R-:W2:Y:S04]  /*7470*/  LDL.LU R14, [R1+0x179c] ;  /* 0x00179c00010e7983 */ /* 0x001ea80000300800 */
[----:B------:R-:W2:Y:S04]  /*7480*/  LDL.LU R7, [R1+0x1798] ;  /* 0x0017980001077983 */ /* 0x000ea80000300800 */
[----:B------:R0:W-:Y:S01]  /*7490*/  STL [R1+0xdc], R6 ;  /* 0x0000dc0601007387 */ /* 0x0001e20000100800 */
[----:B------:R-:W-:-:S03]  /*74a0*/  @!P5 IMAD.IADD R28, R28, 0x1, -R29 ;  /* 0x000000011c1cd824 */ /* 0x000fc600078e0a1d */
[----:B0-----:R-:W2:Y:S04]  /*74b0*/  LDL.LU R6, [R1+0x1794] ;  /* 0x0017940001067983 */ /* 0x001ea80000300800 */
[----:B------:R0:W-:Y:S04]  /*74c0*/  STL [R1+0xe0], R5 ;  /* 0x0000e00501007387 */ /* 0x0001e80000100800 */
[----:B0-----:R-:W2:Y:S04]  /*74d0*/  LDL.LU R5, [R1+0x1790] ;  /* 0x0017900001057983 */ /* 0x001ea80000300800 */
[----:B------:R0:W-:Y:S04]  /*74e0*/  STL [R1+0xd0], R4 ;  /* 0x0000d00401007387 */ /* 0x0001e80000100800 */
[----:B0-----:R-:W2:Y:S04]  /*74f0*/  LDL.LU R4, [R1+0x178c] ;  /* 0x00178c0001047983 */ /* 0x001ea80000300800 */
[----:B------:R0:W-:Y:S04]  /*7500*/  STL [R1+0xc4], R0 ;  /* 0x0000c40001007387 */ /* 0x0001e80000100800 */
[----:B0-----:R-:W2:Y:S04]  /*7510*/  LDL R0, [R1+0x13fc] ;  /* 0x0013fc0001007983 */ /* 0x001ea80000100800 */
[----:B------:R0:W-:Y:S04]  /*7520*/  STL [R1+0x20], R3 ;  /* 0x0000200301007387 */ /* 0x0001e80000100800 */
[----:B0-----:R-:W2:Y:S04]  /*7530*/  LDL.LU R3, [R1+0x1788] ;  /* 0x0017880001037983 */ /* 0x001ea80000300800 */
[----:B------:R0:W-:Y:S04]  /*7540*/  STL [R1+0x1c], R2 ;  /* 0x00001c0201007387 */ /* 0x0001e80000100800 */
[----:B0-----:R-:W2:Y:S04]  /*7550*/  LDL.LU R2, [R1+0x1784] ;  /* 0x0017840001027983 */ /* 0x001ea80000300800 */
[----:B------:R0:W-:Y:S04]  /*7560*/  STL [R1+0x18], R28 ;  /* 0x0000181c01007387 */ /* 0x0001e80000100800 */
[----:B0-----:R-:W2:Y:S01]  /*7570*/  LDL.LU R28, [R1+0x1780] ;  /* 0x00178000011c7983 */ /* 0x001ea20000300800 */
[----:B-----5:R-:W-:-:S02]  /*7580*/  ISETP.GT.U32.AND P0, PT, R29, R13, PT ;  /* 0x0000000d1d00720c */ /* 0x020fc40003f04070 */
[C---:B------:R-:W-:Y:S02]  /*7590*/  ISETP.GT.U32.AND P1, PT, R29.reuse, R12, PT ;  /* 0x0000000c1d00720c */ /* 0x040fe40003f24070 */
[C---:B---3--:R-:W-:Y:S02]  /*75a0*/  ISETP.GT.U32.AND P2, PT, R29.reuse, R11, PT ;  /* 0x0000000b1d00720c */ /* 0x048fe40003f44070 */
[C---:B----4-:R-:W-:Y:S02]  /*75b0*/  ISETP.GT.U32.AND P3, PT, R29.reuse, R10, PT ;  /* 0x0000000a1d00720c */ /* 0x050fe40003f64070 */
[----:B------:R-:W-:-:S05]  /*75c0*/  ISETP.GT.U32.AND P4, PT, R29, R9, PT ;  /* 0x000000091d00720c */ /* 0x000fca0003f84070 */
[--C-:B------:R-:W-:Y:S02]  /*75d0*/  @!P0 IMAD.IADD R13, R13, 0x1, -R29.reuse ;  /* 0x000000010d0d8824 */ /* 0x100fe400078e0a1d */
[--C-:B------:R-:W-:Y:S01]  /*75e0*/  @!P1 IMAD.IADD R12, R12, 0x1, -R29.reuse ;  /* 0x000000010c0c9824 */ /* 0x100fe200078e0a1d */
[----:B------:R-:W-:Y:S01]  /*75f0*/  ISETP.GT.U32.AND P6, PT, R29, R8, PT ;  /* 0x000000081d00720c */ /* 0x000fe20003fc4070 */
[--C-:B------:R-:W-:Y:S02]  /*7600*/  @!P2 IMAD.IADD R11, R11, 0x1, -R29.reuse ;  /* 0x000000010b0ba824 */ /* 0x100fe400078e0a1d */
[--C-:B------:R-:W-:Y:S02]  /*7610*/  @!P3 IMAD.IADD R10, R10, 0x1, -R29.reuse ;  /* 0x000000010a0ab824 */ /* 0x100fe400078e0a1d */
[----:B------:R-:W-:-:S08]  /*7620*/  @!P4 IMAD.IADD R9, R9, 0x1, -R29 ;  /* 0x000000010909c824 */ /* 0x000fd000078e0a1d */
[----:B------:R-:W-:Y:S01]  /*7630*/  @!P6 IMAD.IADD R8, R8, 0x1, -R29 ;  /* 0x000000010808e824 */ /* 0x000fe200078e0a1d */
[C---:B--2---:R-:W-:Y:S02]  /*7640*/  ISETP.GT.U32.AND P4, PT, R29.reuse, R6, PT ;  /* 0x000000061d00720c */ /* 0x044fe40003f84070 */
[C---:B------:R-:W-:Y:S02]  /*7650*/  ISETP.GT.U32.AND P3, PT, R29.reuse, R5, PT ;  /* 0x000000051d00720c */ /* 0x040fe40003f64070 */
[----:B------:R-:W-:-:S11]  /*7660*/  ISETP.GT.U32.AND P2, PT, R29, R4, PT ;  /* 0x000000041d00720c */ /* 0x000fd60003f44070 */
[--C-:B------:R-:W-:Y:S01]  /*7670*/  @!P3 IMAD.IADD R5, R5, 0x1, -R29.reuse ;  /* 0x000000010505b824 */ /* 0x100fe200078e0a1d */
[C---:B------:R-:W-:Y:S01]  /*7680*/  ISETP.GT.U32.AND P3, PT, R29.reuse, R9, PT ;  /* 0x000000091d00720c */ /* 0x040fe20003f64070 */
[--C-:B------:R-:W-:Y:S01]  /*7690*/  @!P4 IMAD.IADD R6, R6, 0x1, -R29.reuse ;  /* 0x000000010606c824 */ /* 0x100fe200078e0a1d */
[C---:B------:R-:W-:Y:S01]  /*76a0*/  ISETP.GT.U32.AND P4, PT, R29.reuse, R8, PT ;  /* 0x000000081d00720c */ /* 0x040fe20003f84070 */
[----:B------:R-:W-:Y:S01]  /*76b0*/  @!P2 IMAD.IADD R4, R4, 0x1, -R29 ;  /* 0x000000010404a824 */ /* 0x000fe200078e0a1d */
[C---:B------:R-:W-:Y:S02]  /*76c0*/  ISETP.GT.U32.AND P1, PT, R29.reuse, R3, PT ;  /* 0x000000031d00720c */ /* 0x040fe40003f24070 */
[C---:B------:R-:W-:Y:S02]  /*76d0*/  ISETP.GT.U32.AND P0, PT, R29.reuse, R2, PT ;  /* 0x000000021d00720c */ /* 0x040fe40003f04070 */
[----:B------:R-:W-:-:S11]  /*76e0*/  ISETP.GT.U32.AND P5, PT, R29, R28, PT ;  /* 0x0000001c1d00720c */ /* 0x000fd60003fa4070 */
[--C-:B------:R-:W-:Y:S01]  /*76f0*/  @!P0 IMAD.IADD R2, R2, 0x1, -R29.reuse ;  /* 0x0000000102028824 */ /* 0x100fe200078e0a1d */
[----:B------:R-:W-:Y:S01]  /*7700*/  ISETP.GT.U32.AND P0, PT, R29, R12, PT ;  /* 0x0000000c1d00720c */ /* 0x000fe20003f04070 */
[--C-:B------:R-:W-:Y:S01]  /*7710*/  @!P1 IMAD.IADD R3, R3, 0x1, -R29.reuse ;  /* 0x0000000103039824 */ /* 0x100fe200078e0a1d */
[C---:B------:R-:W-:Y:S02]  /*7720*/  ISETP.GT.U32.AND P1, PT, R29.reuse, R11, PT ;  /* 0x0000000b1d00720c */ /* 0x040fe40003f24070 */
[C---:B------:R-:W-:Y:S01]  /*7730*/  ISETP.GT.U32.AND P2, PT, R29.reuse, R10, PT ;  /* 0x0000000a1d00720c */ /* 0x040fe20003f44070 */
[----:B------:R-:W-:Y:S01]  /*7740*/  @!P5 IMAD.IADD R28, R28, 0x1, -R29 ;  /* 0x000000011c1cd824 */ /* 0x000fe200078e0a1d */
[----:B------:R-:W-:-:S07]  /*7750*/  ISETP.GT.U32.AND P5, PT, R29, R13, PT ;  /* 0x0000000d1d00720c */ /* 0x000fce0003fa4070 */
[--C-:B------:R-:W-:Y:S02]  /*7760*/  @!P0 IMAD.IADD R12, R12, 0x1, -R29.reuse ;  /* 0x000000010c0c8824 */ /* 0x100fe400078e0a1d */
[--C-:B------:R-:W-:Y:S02]  /*7770*/  @!P1 IMAD.IADD R11, R11, 0x1, -R29.reuse ;  /* 0x000000010b0b9824 */ /* 0x100fe400078e0a1d */
[--C-:B------:R-:W-:Y:S02]  /*7780*/  @!P2 IMAD.IADD R10, R10, 0x1, -R29.reuse ;  /* 0x000000010a0aa824 */ /* 0x100fe400078e0a1d */
[--C-:B------:R-:W-:Y:S02]  /*7790*/  @!P5 IMAD.IADD R13, R13, 0x1, -R29.reuse ;  /* 0x000000010d0dd824 */ /* 0x100fe400078e0a1d */
[----:B------:R-:W-:-:S03]  /*77a0*/  @!P3 IMAD.IADD R9, R9, 0x1, -R29 ;  /* 0x000000010909b824 */ /* 0x000fc600078e0a1d */
[----:B------:R0:W-:Y:S01]  /*77b0*/  STL [R1+0x14], R13 ;  /* 0x0000140d01007387 */ /* 0x0001e20000100800 */
[----:B------:R-:W-:-:S03]  /*77c0*/  @!P4 IMAD.IADD R8, R8, 0x1, -R29 ;  /* 0x000000010808c824 */ /* 0x000fc600078e0a1d */
[----:B0-----:R-:W2:Y:S04]  /*77d0*/  LDL.LU R13, [R1+0x177c] ;  /* 0x00177c00010d7983 */ /* 0x001ea80000300800 */
[----:B------:R0:W-:Y:S04]  /*77e0*/  STL [R1+0x10], R12 ;  /* 0x0000100c01007387 */ /* 0x0001e80000100800 */
[----:B0-----:R-:W3:Y:S04]  /*77f0*/  LDL.LU R12, [R1+0x1778] ;  /* 0x00177800010c7983 */ /* 0x001ee80000300800 */
[----:B------:R0:W-:Y:S04]  /*7800*/  STL [R1+0xc], R11 ;  /* 0x00000c0b01007387 */ /* 0x0001e80000100800 */
[----:B0-----:R-:W4:Y:S04]  /*7810*/  LDL.LU R11, [R1+0x1774] ;  /* 0x00177400010b7983 */ /* 0x001f280000300800 */
[----:B------:R0:W-:Y:S04]  /*7820*/  STL [R1+0x8], R10 ;  /* 0x0000080a01007387 */ /* 0x0001e80000100800 */
[----:B0-----:R-:W5:Y:S04]  /*7830*/  LDL.LU R10, [R1+0x1770] ;  /* 0x00177000010a7983 */ /* 0x001f680000300800 */
[----:B------:R0:W-:Y:S04]  /*7840*/  STL [R1+0x4], R9 ;  /* 0x0000040901007387 */ /* 0x0001e80000100800 */
[----:B0-----:R-:W2:Y:S04]  /*7850*/  LDL.LU R9, [R1+0x176c] ;  /* 0x00176c0001097983 */ /* 0x001ea80000300800 */
[----:B------:R0:W-:Y:S04]  /*7860*/  STL [R1], R8 ;  /* 0x0000000801007387 */ /* 0x0001e80000100800 */
[----:B0-----:R-:W2:Y:S01]  /*7870*/  LDL.LU R8, [R1+0x1768] ;  /* 0x0017680001087983 */ /* 0x001ea20000300800 */
[----:B------:R-:W-:-:S02]  /*7880*/  ISETP.GT.U32.AND P5, PT, R29, R28, PT ;  /* 0x0000001c1d00720c */ /* 0x000fc40003fa4070 */
[C---:B------:R-:W-:Y:S02]  /*7890*/  ISETP.GT.U32.AND P0, PT, R29.reuse, R2, PT ;  /* 0x000000021d00720c */ /* 0x040fe40003f04070 */
[C---:B------:R-:W-:Y:S02]  /*78a0*/  ISETP.GT.U32.AND P1, PT, R29.reuse, R3, PT ;  /* 0x000000031d00720c */ /* 0x040fe40003f24070 */
        /* <DEDUP_REMOVED lines=8> */
[----:B0-----:R-:W2:Y:S04]  /*7930*/  LDL R28, [R1+0x7c8] ;  /* 0x0007c800011c7983 */ /* 0x001ea80000100800 */
[----:B------:R0:W-:Y:S04]  /*7940*/  STL [R1+0x173c], R2 ;  /* 0x00173c0201007387 */ /* 0x0001e80000100800 */
[----:B0-----:R-:W2:Y:S04]  /*7950*/  LDL R2, [R1+0x7c4] ;  /* 0x0007c40001027983 */ /* 0x001ea80000100800 */
[----:B------:R-:W-:Y:S04]  /*7960*/  STL [R1+0x1738], R3 ;  /* 0x0017380301007387 */ /* 0x000fe80000100800 */
[----:B------:R-:W-:Y:S04]  /*7970*/  STL [R1+0x1744], R4 ;  /* 0x0017440401007387 */ /* 0x000fe80000100800 */
[----:B------:R0:W-:Y:S04]  /*7980*/  STL [R1+0x1748], R5 ;  /* 0x0017480501007387 */ /* 0x0001e80000100800 */
[----:B0-----:R-:W2:Y:S01]  /*7990*/  LDL.LU R5, [R1+0x194] ;  /* 0x0001940001057983 */ /* 0x001ea20000300800 */
[----:B------:R-:W-:-:S13]  /*79a0*/  ISETP.GT.U32.AND P6, PT, R29, R7, PT ;  /* 0x000000071d00720c */ /* 0x000fda0003fc4070 */
[----:B------:R-:W-:-:S05]  /*79b0*/  @!P6 IMAD.IADD R7, R7, 0x1, -R29 ;  /* 0x000000010707e824 */ /* 0x000fca00078e0a1d */
[C---:B------:R-:W-:Y:S02]  /*79c0*/  ISETP.GT.U32.AND P6, PT, R29.reuse, R7, PT ;  /* 0x000000071d00720c */ /* 0x040fe40003fc4070 */
[----:B------:R-:W-:-:S11]  /*79d0*/  ISETP.GT.U32.AND P4, PT, R29, R6, PT ;  /* 0x000000061d00720c */ /* 0x000fd60003f84070 */
[--C-:B------:R-:W-:Y:S01]  /*79e0*/  @!P6 IMAD.IADD R7, R7, 0x1, -R29.reuse ;  /* 0x000000010707e824 */ /* 0x100fe200078e0a1d */
[----:B------:R-:W-:Y:S01]  /*79f0*/  ISETP.GT.U32.AND P6, PT, R29, R14, PT ;  /* 0x0000000e1d00720c */ /* 0x000fe20003fc4070 */
[----:B------:R-:W-:-:S12]  /*7a00*/  @!P4 IMAD.IADD R6, R6, 0x1, -R29 ;  /* 0x000000010606c824 */ /* 0x000fd800078e0a1d */
[----:B------:R-:W-:Y:S01]  /*7a10*/  @!P6 IMAD.IADD R14, R14, 0x1, -R29 ;  /* 0x000000010e0ee824 */ /* 0x000fe200078e0a1d */
[----:B------:R-:W0:Y:S01]  /*7a20*/  S2R R3, SR_TID.X ;  /* 0x0000000000037919 */ /* 0x000e220000002100 */
[----:B------:R-:W-:-:S03]  /*7a30*/  IABS R0, R0 ;  /* 0x0000000000007213 */ /* 0x000fc60000000000 */
[----:B------:R-:W-:Y:S02]  /*7a40*/  STL [R1+0x174c], R6 ;  /* 0x00174c0601007387 */ /* 0x000fe40000100800 */
[----:B------:R-:W-:Y:S02]  /*7a50*/  IMAD.HI.U32 R27, R27, R0, RZ ;  /* 0x000000001b1b7227 */ /* 0x000fe400078e00ff */
[----:B------:R0:W-:Y:S02]  /*7a60*/  STL [R1+0x1750], R7 ;  /* 0x0017500701007387 */ /* 0x0001e40000100800 */
[----:B------:R-:W-:-:S04]  /*7a70*/  IMAD.MOV R27, RZ, RZ, -R27 ;  /* 0x000000ffff1b7224 */ /* 0x000fc800078e0a1b */
[----:B------:R-:W-:Y:S02]  /*7a80*/  IMAD R27, R29, R27, R0 ;  /* 0x0000001b1d1b7224 */ /* 0x000fe400078e0200 */
[----:B0-----:R-:W-:Y:S01]  /*7a90*/  IMAD.SHL.U32 R7, R3, 0x100, RZ ;  /* 0x0000010003077824 */ /* 0x001fe200078e00ff */
[C---:B---3--:R-:W-:Y:S02]  /*7aa0*/  ISETP.GT.U32.AND P3, PT, R29.reuse, R12, PT ;  /* 0x0000000c1d00720c */ /* 0x048fe40003f64070 */
[----:B----4-:R-:W-:-:S11]  /*7ab0*/  ISETP.GT.U32.AND P2, PT, R29, R11, PT ;  /* 0x0000000b1d00720c */ /* 0x010fd60003f44070 */
[--C-:B------:R-:W-:Y:S01]  /*7ac0*/  @!P3 IMAD.IADD R12, R12, 0x1, -R29.reuse ;  /* 0x000000010c0cb824 */ /* 0x100fe200078e0a1d */
[----:B-----5:R-:W-:Y:S01]  /*7ad0*/  ISETP.GT.U32.AND P1, PT, R29, R10, PT ;  /* 0x0000000a1d00720c */ /* 0x020fe20003f24070 */
[----:B------:R-:W-:Y:S01]  /*7ae0*/  @!P2 IMAD.IADD R11, R11, 0x1, -R29 ;  /* 0x000000010b0ba824 */ /* 0x000fe200078e0a1d */
[----:B--2---:R-:W-:-:S11]  /*7af0*/  ISETP.GT.U32.AND P5, PT, R29, R8, PT ;  /* 0x000000081d00720c */ /* 0x004fd60003fa4070 */
[--C-:B------:R-:W-:Y:S01]  /*7b00*/  @!P1 IMAD.IADD R10, R10, 0x1, -R29.reuse ;  /* 0x000000010a0a9824 */ /* 0x100fe200078e0a1d */
[C---:B------:R-:W-:Y:S01]  /*7b10*/  ISETP.GT.U32.AND P1, PT, R29.reuse, R17, PT ;  /* 0x000000111d00720c */ /* 0x040fe20003f24070 */
[----:B------:R-:W-:Y:S01]  /*7b20*/  @!P5 IMAD.IADD R8, R8, 0x1, -R29 ;  /* 0x000000010808d824 */ /* 0x000fe200078e0a1d */
[----:B------:R-:W-:-:S04]  /*7b30*/  ISETP.GT.U32.AND P5, PT, R29, R15, PT ;  /* 0x0000000f1d00720c */ /* 0x000fc80003fa4070 */
[C---:B------:R-:W-:Y:S02]  /*7b40*/  ISETP.GT.U32.AND P3, PT, R29.reuse, R8, PT ;  /* 0x000000081d00720c */ /* 0x040fe40003f64070 */
[----:B------:R-:W-:-:S07]  /*7b50*/  ISETP.GT.U32.AND P2, PT, R29, R18, PT ;  /* 0x000000121d00720c */ /* 0x000fce0003f44070 */
[--C-:B------:R-:W-:Y:S01]  /*7b60*/  @!P5 IMAD.IADD R15, R15, 0x1, -R29.reuse ;  /* 0x000000010f0fd824 */ /* 0x100fe200078e0a1d */
[----:B------:R-:W-:Y:S01]  /*7b70*/  ISETP.GT.U32.AND P5, PT, R29, R11, PT ;  /* 0x0000000b1d00720c */ /* 0x000fe20003fa4070 */
[--C-:B------:R-:W-:Y:S02]  /*7b80*/  @!P1 IMAD.IADD R17, R17, 0x1, -R29.reuse ;  /* 0x0000000111119824 */ /* 0x100fe400078e0a1d */
[--C-:B------:R-:W-:Y:S01]  /*7b90*/  @!P3 IMAD.IADD R8, R8, 0x1, -R29.reuse ;  /* 0x000000010808b824 */ /* 0x100fe200078e0a1d */
[C---:B------:R-:W-:Y:S01]  /*7ba0*/  ISETP.GT.U32.AND P3, PT, R29.reuse, R15, PT ;  /* 0x0000000f1d00720c */ /* 0x040fe20003f64070 */
[----:B------:R-:W-:Y:S01]  /*7bb0*/  @!P2 IMAD.IADD R18, R18, 0x1, -R29 ;  /* 0x000000011212a824 */ /* 0x000fe200078e0a1d */
[C---:B------:R-:W-:Y:S02]  /*7bc0*/  ISETP.GT.U32.AND P2, PT, R29.reuse, R14, PT ;  /* 0x0000000e1d00720c */ /* 0x040fe40003f44070 */
[----:B------:R-:W-:-:S05]  /*7bd0*/  ISETP.GT.U32.AND P0, PT, R29, R9, PT ;  /* 0x000000091d00720c */ /* 0x000fca0003f04070 */
[--C-:B------:R-:W-:Y:S01]  /*7be0*/  @!P5 IMAD.IADD R11, R11, 0x1, -R29.reuse ;  /* 0x000000010b0bd824 */ /* 0x100fe200078e0a1d */
[C---:B------:R-:W-:Y:S02]  /*7bf0*/  ISETP.GT.U32.AND P5, PT, R29.reuse, R17, PT ;  /* 0x000000111d00720c */ /* 0x040fe40003fa4070 */
[----:B------:R-:W-:Y:S01]  /*7c00*/  ISETP.GT.U32.AND P4, PT, R29, R13, PT ;  /* 0x0000000d1d00720c */ /* 0x000fe20003f84070 */
[--C-:B------:R-:W-:Y:S01]  /*7c10*/  @!P3 IMAD.IADD R15, R15, 0x1, -R29.reuse ;  /* 0x000000010f0fb824 */ /* 0x100fe200078e0a1d */
[C---:B------:R-:W-:Y:S01]  /*7c20*/  ISETP.GT.U32.AND P3, PT, R29.reuse, R22, PT ;  /* 0x000000161d00720c */ /* 0x040fe20003f64070 */
[--C-:B------:R-:W-:Y:S01]  /*7c30*/  @!P2 IMAD.IADD R14, R14, 0x1, -R29.reuse ;  /* 0x000000010e0ea824 */ /* 0x100fe200078e0a1d */
[----:B------:R-:W-:Y:S01]  /*7c40*/  ISETP.GT.U32.AND P2, PT, R29, R21, PT ;  /* 0x000000151d00720c */ /* 0x000fe20003f44070 */
[----:B------:R-:W-:-:S06]  /*7c50*/  @!P0 IMAD.IADD R9, R9, 0x1, -R29 ;  /* 0x0000000109098824 */ /* 0x000fcc00078e0a1d */
[--C-:B------:R-:W-:Y:S01]  /*7c60*/  @!P5 IMAD.IADD R17, R17, 0x1, -R29.reuse ;  /* 0x000000011111d824 */ /* 0x100fe200078e0a1d */
[----:B------:R-:W-:Y:S01]  /*7c70*/  ISETP.GT.U32.AND P5, PT, R29, R24, PT ;  /* 0x000000181d00720c */ /* 0x000fe20003fa4070 */
[--C-:B------:R-:W-:Y:S01]  /*7c80*/  @!P4 IMAD.IADD R13, R13, 0x1, -R29.reuse ;  /* 0x000000010d0dc824 */ /* 0x100fe200078e0a1d */
[C---:B------:R-:W-:Y:S02]  /*7c90*/  ISETP.GT.U32.AND P4, PT, R29.reuse, R9, PT ;  /* 0x000000091d00720c */ /* 0x040fe40003f84070 */
[----:B------:R-:W-:Y:S01]  /*7ca0*/  ISETP.GT.U32.AND P6, PT, R29, R10, PT ;  /* 0x0000000a1d00720c */ /* 0x000fe20003fc4070 */
[--C-:B------:R-:W-:Y:S02]  /*7cb0*/  @!P3 IMAD.IADD R22, R22, 0x1, -R29.reuse ;  /* 0x000000011616b824 */ /* 0x100fe400078e0a1d */
[----:B------:R-:W-:Y:S01]  /*7cc0*/  @!P2 IMAD.IADD R21, R21, 0x1, -R29 ;  /* 0x000000011515a824 */ /* 0x000fe200078e0a1d */
[----:B------:R-:W-:-:S05]  /*7cd0*/  ISETP.GT.U32.AND P2, PT, R29, R26, PT ;  /* 0x0000001a1d00720c */ /* 0x000fca0003f44070 */
[--C-:B------:R-:W-:Y:S01]  /*7ce0*/  @!P5 IMAD.IADD R24, R24, 0x1, -R29.reuse ;  /* 0x000000011818d824 */ /* 0x100fe200078e0a1d */
[----:B------:R-:W-:Y:S01]  /*7cf0*/  ISETP.GT.U32.AND P5, PT, R29, R22, PT ;  /* 0x000000161d00720c */ /* 0x000fe20003fa4070 */
[--C-:B------:R-:W-:Y:S02]  /*7d00*/  @!P4 IMAD.IADD R9, R9, 0x1, -R29.reuse ;  /* 0x000000010909c824 */ /* 0x100fe400078e0a1d */
[----:B------:R-:W-:Y:S01]  /*7d10*/  @!P6 IMAD.IADD R10, R10, 0x1, -R29 ;  /* 0x000000010a0ae824 */ /* 0x000fe200078e0a1d */
[----:B------:R-:W-:Y:S01]  /*7d20*/  STL [R1+0x1754], R8 ;  /* 0x0017540801007387 */ /* 0x000fe20000100800 */
[----:B------:R-:W-:-:S03]  /*7d30*/  LOP3.LUT R7, R5, 0x1000, R7, 0xf8, !PT ;  /* 0x0000100005077812 */ /* 0x000fc600078ef807 */
[----:B------:R-:W-:Y:S01]  /*7d40*/  STL [R1+0x1758], R9 ;  /* 0x0017580901007387 */ /* 0x000fe20000100800 */
[----:B------:R-:W-:-:S03]  /*7d50*/  @!P2 IMAD.IADD R26, R26, 0x1, -R29 ;  /* 0x000000011a1aa824 */ /* 0x000fc600078e0a1d */
[----:B------:R-:W-:Y:S01]  /*7d60*/  STL [R1+0x175c], R10 ;  /* 0x00175c0a01007387 */ /* 0x000fe20000100800 */
[----:B------:R-:W-:-:S03]  /*7d70*/  @!P5 IMAD.IADD R22, R22, 0x1, -R29 ;  /* 0x000000011616d824 */ /* 0x000fc600078e0a1d */
[----:B------:R-:W-:Y:S01]  /*7d80*/  STL [R1+0x1760], R11 ;  /* 0x0017600b01007387 */ /* 0x000fe20000100800 */
[----:B------:R-:W-:-:S03]  /*7d90*/  ISETP.GE.AND P2, PT, R2, RZ, PT ;  /* 0x000000ff0200720c */ /* 0x000fc60003f46270 */
[----:B------:R-:W2:Y:S01]  /*7da0*/  LDL.LU R0, [R1+0x1764] ;  /* 0x0017640001007983 */ /* 0x000ea20000300800 */
[----:B------:R-:W-:-:S03]  /*7db0*/  ISETP.GE.AND P5, PT, R28, RZ, PT ;  /* 0x000000ff1c00720c */ /* 0x000fc60003fa6270 */
[----:B------:R-:W3:Y:S04]  /*7dc0*/  LDL R6, [R1+0x7c0] ;  /* 0x0007c00001067983 */ /* 0x000ee80000100800 */
[----:B------:R-:W4:Y:S04]  /*7dd0*/  LDL R3, [R1+0x15d8] ;  /* 0x0015d80001037983 */ /* 0x000f280000100800 */
[----:B------:R-:W5:Y:S04]  /*7de0*/  LDL R4, [R1+0x15dc] ;  /* 0x0015dc0001047983 */ /* 0x000f680000100800 */
[----:B------:R-:W2:Y:S04]  /*7df0*/  LDL R5, [R1+0x15e0] ;  /* 0x0015e00001057983 */ /* 0x000ea80000100800 */
[----:B------:R0:W-:Y:S04]  /*7e00*/  STL [R1+0x5d4], R7 ;  /* 0x0005d40701007387 */ /* 0x0001e80000100800 */
[----:B------:R-:W2:Y:S04]  /*7e10*/  LDL R2, [R1+0x15d0] ;  /* 0x0015d00001027983 */ /* 0x000ea80000100800 */
[----:B------:R-:W5:Y:S04]  /*7e20*/  LDL R28, [R1+0x15d4] ;  /* 0x0015d400011c7983 */ /* 0x000f680000100800 */
[----:B0-----:R-:W5:Y:S04]  /*7e30*/  LDL R7, [R1+0x15c8] ;  /* 0x0015c80001077983 */ /* 0x001f680000100800 */
[----:B------:R-:W5:Y:S04]  /*7e40*/  LDL R8, [R1+0x15cc] ;  /* 0x0015cc0001087983 */ /* 0x000f680000100800 */
[----:B------:R-:W5:Y:S04]  /*7e50*/  LDL.LU R11, [R1+0x68] ;  /* 0x00006800010b7983 */ /* 0x000f680000300800 */
[----:B------:R-:W5:Y:S01]  /*7e60*/  LDL.LU R10, [R1+0x64] ;  /* 0x00006400010a7983 */ /* 0x000f620000300800 */
[----:B------:R-:W-:-:S02]  /*7e70*/  ISETP.GT.U32.AND P0, PT, R29, R16, PT ;  /* 0x000000101d00720c */ /* 0x000fc40003f04070 */
[----:B------:R-:W-:-:S11]  /*7e80*/  ISETP.GT.U32.AND P1, PT, R29, R13, PT ;  /* 0x0000000d1d00720c */ /* 0x000fd60003f24070 */
[----:B------:R-:W-:Y:S01]  /*7e90*/  @!P0 IMAD.IADD R16, R16, 0x1, -R29 ;  /* 0x0000000110108824 */ /* 0x000fe200078e0a1d */
[----:B------:R-:W-:-:S04]  /*7ea0*/  ISETP.GT.U32.AND P0, PT, R29, R12, PT ;  /* 0x0000000c1d00720c */ /* 0x000fc80003f04070 */
[----:B------:R-:W-:Y:S01]  /*7eb0*/  ISETP.GT.U32.AND P4, PT, R29, R16, PT ;  /* 0x000000101d00720c */ /* 0x000fe20003f84070 */
[----:B------:R-:W-:Y:S01]  /*7ec0*/  @!P1 IMAD.IADD R13, R13, 0x1, -R29 ;  /* 0x000000010d0d9824 */ /* 0x000fe200078e0a1d */
[C---:B------:R-:W-:Y:S02]  /*7ed0*/  ISETP.GT.U32.AND P1, PT, R29.reuse, R20, PT ;  /* 0x000000141d00720c */ /* 0x040fe40003f24070 */
[----:B------:R-:W-:-:S05]  /*7ee0*/  ISETP.GT.U32.AND P6, PT, R29, R18, PT ;  /* 0x000000121d00720c */ /* 0x000fca0003fc4070 */
[----:B------:R-:W-:Y:S01]  /*7ef0*/  @!P0 IMAD.IADD R12, R12, 0x1, -R29 ;  /* 0x000000010c0c8824 */ /* 0x000fe200078e0a1d */
[----:B------:R-:W-:-:S03]  /*7f00*/  ISETP.GT.U32.AND P0, PT, R29, R19, PT ;  /* 0x000000131d00720c */ /* 0x000fc60003f04070 */
[--C-:B------:R-:W-:Y:S01]  /*7f10*/  @!P4 IMAD.IADD R16, R16, 0x1, -R29.reuse ;  /* 0x000000011010c824 */ /* 0x100fe200078e0a1d */
[C---:B------:R-:W-:Y:S01]  /*7f20*/  ISETP.GT.U32.AND P4, PT, R29.reuse, R23, PT ;  /* 0x000000171d00720c */ /* 0x040fe20003f84070 */
[--C-:B------:R-:W-:Y:S01]  /*7f30*/  @!P1 IMAD.IADD R20, R20, 0x1, -R29.reuse ;  /* 0x0000000114149824 */ /* 0x100fe200078e0a1d */
[----:B------:R-:W-:Y:S01]  /*7f40*/  ISETP.GT.U32.AND P3, PT, R29, R27, PT ;  /* 0x0000001b1d00720c */ /* 0x000fe20003f64070 */
[----:B------:R-:W-:-:S06]  /*7f50*/  @!P6 IMAD.IADD R18, R18, 0x1, -R29 ;  /* 0x000000011212e824 */ /* 0x000fcc00078e0a1d */
[--C-:B------:R-:W-:Y:S01]  /*7f60*/  @!P0 IMAD.IADD R19, R19, 0x1, -R29.reuse ;  /* 0x0000000113138824 */ /* 0x100fe200078e0a1d */
[C---:B------:R-:W-:Y:S02]  /*7f70*/  ISETP.GT.U32.AND P0, PT, R29.reuse, R25, PT ;  /* 0x000000191d00720c */ /* 0x040fe40003f04070 */
[----:B------:R-:W-:Y:S01]  /*7f80*/  ISETP.GT.U32.AND P1, PT, R29, R20, PT ;  /* 0x000000141d00720c */ /* 0x000fe20003f24070 */
[--C-:B------:R-:W-:Y:S01]  /*7f90*/  @!P4 IMAD.IADD R23, R23, 0x1, -R29.reuse ;  /* 0x000000011717c824 */ /* 0x100fe200078e0a1d */
[C---:B------:R-:W-:Y:S02]  /*7fa0*/  ISETP.GT.U32.AND P6, PT, R29.reuse, R19, PT ;  /* 0x000000131d00720c */ /* 0x040fe40003fc4070 */
[----:B------:R-:W-:Y:S01]  /*7fb0*/  ISETP.GT.U32.AND P4, PT, R29, R21, PT ;  /* 0x000000151d00720c */ /* 0x000fe20003f84070 */
[----:B------:R-:W-:Y:S01]  /*7fc0*/  @!P3 IMAD.IADD R27, R27, 0x1, -R29 ;  /* 0x000000011b1bb824 */ /* 0x000fe200078e0a1d */
[----:B------:R-:W-:-:S05]  /*7fd0*/  ISETP.GT.U32.AND P3, PT, R29, R26, PT ;  /* 0x0000001a1d00720c */ /* 0x000fca0003f64070 */
[--C-:B------:R-:W-:Y:S01]  /*7fe0*/  @!P0 IMAD.IADD R25, R25, 0x1, -R29.reuse ;  /* 0x0000000119198824 */ /* 0x100fe200078e0a1d */
[C---:B------:R-:W-:Y:S01]  /*7ff0*/  ISETP.GT.U32.AND P0, PT, R29.reuse, R23, PT ;  /* 0x000000171d00720c */ /* 0x040fe20003f04070 */
[--C-:B------:R-:W-:Y:S01]  /*8000*/  @!P1 IMAD.IADD R20, R20, 0x1, -R29.reuse ;  /* 0x0000000114149824 */ /* 0x100fe200078e0a1d */
[----:B------:R-:W-:Y:S01]  /*8010*/  ISETP.GT.U32.AND P1, PT, R29, R24, PT ;  /* 0x000000181d00720c */ /* 0x000fe20003f24070 */
[--C-:B------:R-:W-:Y:S01]  /*8020*/  @!P6 IMAD.IADD R19, R19, 0x1, -R29.reuse ;  /* 0x000000011313e824 */ /* 0x100fe200078e0a1d */
[----:B------:R-:W-:Y:S01]  /*8030*/  ISETP.GT.U32.AND P6, PT, R29, R25, PT ;  /* 0x000000191d00720c */ /* 0x000fe20003fc4070 */
[--C-:B------:R-:W-:Y:S01]  /*8040*/  @!P4 IMAD.IADD R21, R21, 0x1, -R29.reuse ;  /* 0x000000011515c824 */ /* 0x100fe200078e0a1d */
[----:B------:R-:W-:Y:S02]  /*8050*/  ISETP.GT.U32.AND P4, PT, R29, R27, PT ;  /* 0x0000001b1d00720c */ /* 0x000fe40003f84070 */
[----:B------:R-:W-:Y:S01]  /*8060*/  LOP3.LUT R9, RZ, c[0x0][0x178], RZ, 0x33, !PT ;  /* 0x00005e00ff097a12 */ /* 0x000fe200078e33ff */
[----:B------:R-:W-:-:S04]  /*8070*/  @!P3 IMAD.IADD R26, R26, 0x1, -R29 ;  /* 0x000000011a1ab824 */ /* 0x000fc800078e0a1d */
[--C-:B------:R-:W-:Y:S01]  /*8080*/  @!P0 IMAD.IADD R23, R23, 0x1, -R29.reuse ;  /* 0x0000000117178824 */ /* 0x100fe200078e0a1d */
[----:B------:R-:W-:Y:S01]  /*8090*/  ISETP.NE.AND P0, PT, RZ, c[0x0][0x178], PT ;  /* 0x00005e00ff007a0c */ /* 0x000fe20003f05270 */
[--C-:B------:R-:W-:Y:S02]  /*80a0*/  @!P1 IMAD.IADD R24, R24, 0x1, -R29.reuse ;  /* 0x0000000118189824 */ /* 0x100fe400078e0a1d */
[--C-:B------:R-:W-:Y:S02]  /*80b0*/  @!P6 IMAD.IADD R25, R25, 0x1, -R29.reuse ;  /* 0x000000011919e824 */ /* 0x100fe400078e0a1d */
[----:B------:R-:W-:Y:S01]  /*80c0*/  @!P4 IMAD.IADD R27, R27, 0x1, -R29 ;  /* 0x000000011b1bc824 */ /* 0x000fe200078e0a1d */
[----:B---3--:R-:W-:Y:S02]  /*80d0*/  ISETP.GE.AND P1, PT, R6, RZ, PT ;  /* 0x000000ff0600720c */ /* 0x008fe40003f26270 */
[----:B------:R-:W3:Y:S01]  /*80e0*/  LDL R6, [R1+0x15c0] ;  /* 0x0015c00001067983 */ /* 0x000ee20000100800 */
[----:B----4-:R-:W-:-:S03]  /*80f0*/  ISETP.GE.AND P6, PT, R3, RZ, PT ;  /* 0x000000ff0300720c */ /* 0x010fc60003fc6270 */
[----:B------:R-:W4:Y:S01]  /*8100*/  LDL R3, [R1+0x15c4] ;  /* 0x0015c40001037983 */ /* 0x000f220000100800 */
[----:B--2---:R-:W-:Y:S01]  /*8110*/  ISETP.GE.AND P4, PT, R2, RZ, PT ;  /* 0x000000ff0200720c */ /* 0x004fe20003f86270 */
[----:B-----5:R-:W-:Y:S02]  /*8120*/  @!P2 IMAD.MOV R11, RZ, RZ, -R11 ;  /* 0x000000ffff0ba224 */ /* 0x020fe400078e0a0b */
[----:B------:R-:W-:-:S03]  /*8130*/  @!P5 IMAD.MOV R10, RZ, RZ, -R10 ;  /* 0x000000ffff0ad224 */ /* 0x000fc600078e0a0a */
[C---:B------:R-:W-:Y:S02]  /*8140*/  SEL R29, R9.reuse, R11, !P0 ;  /* 0x0000000b091d7207 */ /* 0x040fe40004000000 */
[----:B------:R-:W-:Y:S02]  /*8150*/  ISETP.GE.AND P2, PT, R4, RZ, PT ;  /* 0x000000ff0400720c */ /* 0x000fe40003f46270 */
[----:B------:R-:W-:Y:S01]  /*8160*/  SEL R9, R9, R10, !P0 ;  /* 0x0000000a09097207 */ /* 0x000fe20004000000 */
[----:B------:R-:W2:Y:S01]  /*8170*/  LDL R4, [R1+0x15bc] ;  /* 0x0015bc0001047983 */ /* 0x000ea20000100800 */
[----:B------:R-:W-:-:S03]  /*8180*/  ISETP.GE.AND P0, PT, R5, RZ, PT ;  /* 0x000000ff0500720c */ /* 0x000fc60003f06270 */
[----:B------:R-:W5:Y:S04]  /*8190*/  LDL.LU R11, [R1+0x1760] ;  /* 0x00176000010b7983 */ /* 0x000f680000300800 */
[----:B------:R-:W-:Y:S04]  /*81a0*/  STL [R1+0x1e0], R29 ;  /* 0x0001e01d01007387 */ /* 0x000fe80000100800 */
[----:B------:R-:W2:Y:S04]  /*81b0*/  LDL R5, [R1+0x15b8] ;  /* 0x0015b80001057983 */ /* 0x000ea80000100800 */
[----:B------:R0:W-:Y:S04]  /*81c0*/  STL [R1+0x1e4], R9 ;  /* 0x0001e40901007387 */ /* 0x0001e80000100800 */
[----:B------:R-:W2:Y:S04]  /*81d0*/  LDL R2, [R1+0x15b4] ;  /* 0x0015b40001027983 */ /* 0x000ea80000100800 */
[----:B0-----:R-:W2:Y:S01]  /*81e0*/  LDL.LU R9, [R1+0x60] ;  /* 0x0000600001097983 */ /* 0x001ea20000300800 */
[----:B------:R-:W-:Y:S01]  /*81f0*/  @!P1 IMAD.MOV R0, RZ, RZ, -R0 ;  /* 0x000000ffff009224 */ /* 0x000fe200078e0a00 */
[----:B------:R-:W-:-:S02]  /*8200*/  ISETP.GE.AND P1, PT, R28, RZ, PT ;  /* 0x000000ff1c00720c */ /* 0x000fc40003f26270 */
[----:B------:R-:W3:Y:S04]  /*8210*/  LDL R28, [R1+0x15b0] ;  /* 0x0015b000011c7983 */ /* 0x000ee80000100800 */
[----:B------:R0:W-:Y:S04]  /*8220*/  STL [R1+0x1d8], R0 ;  /* 0x0001d80001007387 */ /* 0x0001e80000100800 */
[----:B0-----:R-:W3:Y:S01]  /*8230*/  LDL.LU R0, [R1+0x5c] ;  /* 0x00005c0001007983 */ /* 0x001ee20000300800 */
[----:B------:R-:W-:-:S03]  /*8240*/  ISETP.GE.AND P5, PT, R7, RZ, PT ;  /* 0x000000ff0700720c */ /* 0x000fc60003fa6270 */
[----:B------:R-:W4:Y:S01]  /*8250*/  LDL R7, [R1+0x15ac] ;  /* 0x0015ac0001077983 */ /* 0x000f220000100800 */
[----:B--2---:R-:W-:-:S05]  /*8260*/  @!P6 IMAD.MOV R9, RZ, RZ, -R9 ;  /* 0x000000ffff09e224 */ /* 0x004fca00078e0a09 */
[----:B------:R0:W-:Y:S04]  /*8270*/  STL [R1+0x1d4], R9 ;  /* 0x0001d40901007387 */ /* 0x0001e80000100800 */
[----:B0-----:R-:W2:Y:S01]  /*8280*/  LDL.LU R9, [R1+0x58] ;  /* 0x0000580001097983 */ /* 0x001ea20000300800 */
[----:B---3--:R-:W-:Y:S01]  /*8290*/  @!P2 IMAD.MOV R0, RZ, RZ, -R0 ;  /* 0x000000ffff00a224 */ /* 0x008fe200078e0a00 */
[----:B------:R-:W-:Y:S02]  /*82a0*/  ISETP.GE.AND P2, PT, R8, RZ, PT ;  /* 0x000000ff0800720c */ /* 0x000fe40003f46270 */
[----:B------:R-:W3:Y:S04]  /*82b0*/  LDL R8, [R1+0x15a8] ;  /* 0x0015a80001087983 */ /* 0x000ee80000100800 */
[----:B------:R0:W-:Y:S04]  /*82c0*/  STL [R1+0x1d0], R0 ;  /* 0x0001d00001007387 */ /* 0x0001e80000100800 */
[----:B0-----:R-:W3:Y:S01]  /*82d0*/  LDL.LU R0, [R1+0x54] ;  /* 0x0000540001007983 */ /* 0x001ee20000300800 */
[----:B--2---:R-:W-:Y:S01]  /*82e0*/  @!P0 IMAD.MOV R9, RZ, RZ, -R9 ;  /* 0x000000ffff098224 */ /* 0x004fe200078e0a09 */
[----:B------:R-:W-:-:S02]  /*82f0*/  ISETP.GE.AND P0, PT, R6, RZ, PT ;  /* 0x000000ff0600720c */ /* 0x000fc40003f06270 */
[----:B------:R-:W2:Y:S04]  /*8300*/  LDL R6, [R1+0x15a4] ;  /* 0x0015a40001067983 */ /* 0x000ea80000100800 */
[----:B------:R0:W-:Y:S04]  /*8310*/  STL [R1+0x1cc], R9 ;  /* 0x0001cc0901007387 */ /* 0x0001e80000100800 */
[----:B0-----:R-:W2:Y:S01]  /*8320*/  LDL.LU R9, [R1+0x50] ;  /* 0x0000500001097983 */ /* 0x001ea20000300800 */
[----:B---3--:R-:W-:Y:S01]  /*8330*/  @!P4 IMAD.MOV R0, RZ, RZ, -R0 ;  /* 0x000000ffff00c224 */ /* 0x008fe200078e0a00 */
[----:B----4-:R-:W-:-:S02]  /*8340*/  ISETP.GE.AND P4, PT, R3, RZ, PT ;  /* 0x000000ff0300720c */ /* 0x010fc40003f86270 */
[----:B------:R-:W3:Y:S04]  /*8350*/  LDL R3, [R1+0x15a0] ;  /* 0x0015a00001037983 */ /* 0x000ee80000100800 */
[----:B------:R0:W-:Y:S04]  /*8360*/  STL [R1+0x1c8], R0 ;  /* 0x0001c80001007387 */ /* 0x0001e80000100800 */
[----:B0-----:R-:W4:Y:S01]  /*8370*/  LDL.LU R0, [R1+0x4c] ;  /* 0x00004c0001007983 */ /* 0x001f220000300800 */
[----:B--2---:R-:W-:Y:S01]  /*8380*/  @!P1 IMAD.MOV R9, RZ, RZ, -R9 ;  /* 0x000000ffff099224 */ /* 0x004fe200078e0a09 */
[----:B------:R-:W-:-:S02]  /*8390*/  ISETP.GE.AND P1, PT, R4, RZ, PT ;  /* 0x000000ff0400720c */ /* 0x000fc40003f26270 */
[----:B------:R-:W2:Y:S04]  /*83a0*/  LDL R4, [R1+0x159c] ;  /* 0x00159c0001047983 */ /* 0x000ea80000100800 */
[----:B------:R0:W-:Y:S04]  /*83b0*/  STL [R1+0x1c4], R9 ;  /* 0x0001c40901007387 */ /* 0x0001e80000100800 */
[----:B0-----:R-:W2:Y:S01]  /*83c0*/  LDL.LU R9, [R1+0x48] ;  /* 0x0000480001097983 */ /* 0x001ea20000300800 */
[----:B----4-:R-:W-:Y:S01]  /*83d0*/  @!P5 IMAD.MOV R0, RZ, RZ, -R0 ;  /* 0x000000ffff00d224 */ /* 0x010fe200078e0a00 */
[----:B------:R-:W-:-:S02]  /*83e0*/  ISETP.GE.AND P5, PT, R5, RZ, PT ;  /* 0x000000ff0500720c */ /* 0x000fc40003fa6270 */
[----:B------:R-:W4:Y:S04]  /*83f0*/  LDL R5, [R1+0x1598] ;  /* 0x0015980001057983 */ /* 0x000f280000100800 */
        /* <DEDUP_REMOVED lines=8> */
[----:B------:R-:W-:-:S02]  /*8480*/  ISETP.GE.AND P0, PT, R28, RZ, PT ;  /* 0x000000ff1c00720c */ /* 0x000fc40003f06270 */
        /* <DEDUP_REMOVED lines=353> */
[----:B--2---:R-:W-:-:S05]  /*9aa0*/  @!P4 IMAD.MOV R9, RZ, RZ, -R9 ;  /* 0x000000ffff09c224 */ /* 0x004fca00078e0a09 */
[----:B------:R0:W-:Y:S04]  /*9ab0*/  STL [R1+0x54], R9 ;  /* 0x0000540901007387 */ /* 0x0001e80000100800 */
[----:B0-----:R-:W2:Y:S01]  /*9ac0*/  LDL.LU R9, [R1+0x138] ;  /* 0x0001380001097983 */ /* 0x001ea20000300800 */
[----:B------:R-:W-:-:S03]  /*9ad0*/  ISETP.GE.AND P4, PT, R2, RZ, PT ;  /* 0x000000ff0200720c */ /* 0x000fc60003f86270 */
[----:B------:R-:W4:Y:S01]  /*9ae0*/  LDL R2, [R1+0x1470] ;  /* 0x0014700001027983 */ /* 0x000f220000100800 */
[----:B---3--:R-:W-:-:S05]  /*9af0*/  @!P1 IMAD.MOV R0, RZ, RZ, -R0 ;  /* 0x000000ffff009224 */ /* 0x008fca00078e0a00 */
[----:B------:R0:W-:Y:S04]  /*9b00*/  STL [R1+0x50], R0 ;  /* 0x0000500001007387 */ /* 0x0001e80000100800 */
[----:B0-----:R-:W3:Y:S01]  /*9b10*/  LDL.LU R0, [R1+0x2c] ;  /* 0x00002c0001007983 */ /* 0x001ee20000300800 */
[----:B------:R-:W-:-:S03]  /*9b20*/  ISETP.GE.AND P1, PT, R28, RZ, PT ;  /* 0x000000ff1c00720c */ /* 0x000fc60003f26270 */
[----:B------:R-:W4:Y:S01]  /*9b30*/  LDL R28, [R1+0x1474] ;  /* 0x00147400011c7983 */ /* 0x000f220000100800 */
[----:B--2---:R-:W-:Y:S01]  /*9b40*/  @!P5 IMAD.MOV R9, RZ, RZ, -R9 ;  /* 0x000000ffff09d224 */ /* 0x004fe200078e0a09 */
[----:B------:R-:W-:Y:S02]  /*9b50*/  ISETP.GE.AND P5, PT, R7, RZ, PT ;  /* 0x000000ff0700720c */ /* 0x000fe40003fa6270 */
[----:B------:R-:W2:Y:S04]  /*9b60*/  LDL.LU R7, [R1+0x28] ;  /* 0x0000280001077983 */ /* 0x000ea80000300800 */
[----:B------:R-:W-:Y:S04]  /*9b70*/  STL [R1+0x4c], R9 ;  /* 0x00004c0901007387 */ /* 0x000fe80000100800 */
[----:B------:R-:W4:Y:S01]  /*9b80*/  LDL R10, [R1+0x1468] ;  /* 0x00146800010a7983 */ /* 0x000f220000100800 */
[----:B---3--:R-:W-:-:S05]  /*9b90*/  @!P2 IMAD.MOV R0, RZ, RZ, -R0 ;  /* 0x000000ffff00a224 */ /* 0x008fca00078e0a00 */
[----:B------:R0:W-:Y:S01]  /*9ba0*/  STL [R1+0x48], R0 ;  /* 0x0000480001007387 */ /* 0x0001e20000100800 */
[----:B------:R-:W-:-:S03]  /*9bb0*/  ISETP.GE.AND P2, PT, R8, RZ, PT ;  /* 0x000000ff0800720c */ /* 0x000fc60003f46270 */
[----:B0-----:R-:W3:Y:S04]  /*9bc0*/  LDL.LU R0, [R1+0x11c] ;  /* 0x00011c0001007983 */ /* 0x001ee80000300800 */
[----:B------:R-:W4:Y:S01]  /*9bd0*/  LDL R8, [R1+0x146c] ;  /* 0x00146c0001087983 */ /* 0x000f220000100800 */
[----:B--2---:R-:W-:Y:S01]  /*9be0*/  @!P0 IMAD.MOV R7, RZ, RZ, -R7 ;  /* 0x000000ffff078224 */ /* 0x004fe200078e0a07 */
[----:B------:R-:W-:Y:S02]  /*9bf0*/  ISETP.GE.AND P0, PT, R6, RZ, PT ;  /* 0x000000ff0600720c */ /* 0x000fe40003f06270 */
[----:B------:R-:W2:Y:S04]  /*9c00*/  LDL.LU R6, [R1+0x108] ;  /* 0x0001080001067983 */ /* 0x000ea80000300800 */
[----:B------:R-:W-:Y:S04]  /*9c10*/  STL [R1+0x44], R7 ;  /* 0x0000440701007387 */ /* 0x000fe80000100800 */
[----:B------:R-:W5:Y:S01]  /*9c20*/  LDL R9, [R1+0x1460] ;  /* 0x0014600001097983 */ /* 0x000f620000100800 */
[----:B---3--:R-:W-:-:S05]  /*9c30*/  @!P4 IMAD.MOV R0, RZ, RZ, -R0 ;  /* 0x000000ffff00c224 */ /* 0x008fca00078e0a00 */
[----:B------:R0:W-:Y:S01]  /*9c40*/  STL [R1+0x40], R0 ;  /* 0x0000400001007387 */ /* 0x0001e20000100800 */
[----:B----4-:R-:W-:-:S03]  /*9c50*/  ISETP.GE.AND P4, PT, R3, RZ, PT ;  /* 0x000000ff0300720c */ /* 0x010fc60003f86270 */
[----:B0-----:R-:W3:Y:S04]  /*9c60*/  LDL.LU R0, [R1+0xf8] ;  /* 0x0000f80001007983 */ /* 0x001ee80000300800 */
[----:B------:R-:W4:Y:S01]  /*9c70*/  LDL R3, [R1+0x1464] ;  /* 0x0014640001037983 */ /* 0x000f220000100800 */
[----:B--2---:R-:W-:Y:S01]  /*9c80*/  @!P1 IMAD.MOV R6, RZ, RZ, -R6 ;  /* 0x000000ffff069224 */ /* 0x004fe200078e0a06 */
[----:B------:R-:W-:Y:S02]  /*9c90*/  ISETP.GE.AND P1, PT, R4, RZ, PT ;  /* 0x000000ff0400720c */ /* 0x000fe40003f26270 */
[----:B------:R-:W2:Y:S04]  /*9ca0*/  LDL.LU R4, [R1+0x24] ;  /* 0x0000240001047983 */ /* 0x000ea80000300800 */
[----:B------:R0:W-:Y:S04]  /*9cb0*/  STL [R1+0x3c], R6 ;  /* 0x00003c0601007387 */ /* 0x0001e80000100800 */
[----:B------:R-:W4:Y:S04]  /*9cc0*/  LDL R7, [R1+0x1458] ;  /* 0x0014580001077983 */ /* 0x000f280000100800 */
[----:B0-----:R-:W4:Y:S01]  /*9cd0*/  LDL R6, [R1+0x145c] ;  /* 0x00145c0001067983 */ /* 0x001f220000100800 */
[----:B---3--:R-:W-:Y:S01]  /*9ce0*/  @!P5 IMAD.MOV R0, RZ, RZ, -R0 ;  /* 0x000000ffff00d224 */ /* 0x008fe200078e0a00 */
[----:B------:R-:W-:-:S04]  /*9cf0*/  ISETP.GE.AND P5, PT, R5, RZ, PT ;  /* 0x000000ff0500720c */ /* 0x000fc80003fa6270 */
[----:B------:R0:W-:Y:S04]  /*9d00*/  STL [R1+0x38], R0 ;  /* 0x0000380001007387 */ /* 0x0001e80000100800 */
[----:B0-----:R-:W3:Y:S04]  /*9d10*/  LDL.LU R0, [R1+0xdc] ;  /* 0x0000dc0001007983 */ /* 0x001ee80000300800 */
[----:B------:R-:W4:Y:S01]  /*9d20*/  LDL R5, [R1+0x1450] ;  /* 0x0014500001057983 */ /* 0x000f220000100800 */
[----:B--2---:R-:W-:Y:S01]  /*9d30*/  @!P2 IMAD.MOV R4, RZ, RZ, -R4 ;  /* 0x000000ffff04a224 */ /* 0x004fe200078e0a04 */
[----:B------:R-:W-:-:S02]  /*9d40*/  ISETP.GE.AND P2, PT, R2, RZ, PT ;  /* 0x000000ff0200720c */ /* 0x000fc40003f46270 */
[----:B------:R-:W2:Y:S04]  /*9d50*/  LDL.LU R2, [R1+0xe0] ;  /* 0x0000e00001027983 */ /* 0x000ea80000300800 */
[----:B------:R0:W-:Y:S04]  /*9d60*/  STL [R1+0x34], R4 ;  /* 0x0000340401007387 */ /* 0x0001e80000100800 */
[----:B0-----:R-:W4:Y:S01]  /*9d70*/  LDL R4, [R1+0x1454] ;  /* 0x0014540001047983 */ /* 0x001f220000100800 */
[----:B---3--:R-:W-:Y:S01]  /*9d80*/  @!P0 IMAD.MOV R0, RZ, RZ, -R0 ;  /* 0x000000ffff008224 */ /* 0x008fe200078e0a00 */
[----:B------:R-:W-:-:S02]  /*9d90*/  ISETP.GE.AND P0, PT, R28, RZ, PT ;  /* 0x000000ff1c00720c */ /* 0x000fc40003f06270 */
[----:B------:R-:W3:Y:S04]  /*9da0*/  LDL R28, [R1+0x1448] ;  /* 0x00144800011c7983 */ /* 0x000ee80000100800 */
[----:B------:R0:W-:Y:S04]  /*9db0*/  STL [R1+0x30], R0 ;  /* 0x0000300001007387 */ /* 0x0001e80000100800 */
[----:B0-----:R-:W3:Y:S01]  /*9dc0*/  LDL.LU R0, [R1+0xd0] ;  /* 0x0000d00001007983 */ /* 0x001ee20000300800 */
[----:B--2---:R-:W-:Y:S01]  /*9dd0*/  @!P4 IMAD.MOV R2, RZ, RZ, -R2 ;  /* 0x000000ffff02c224 */ /* 0x004fe200078e0a02 */
[----:B------:R-:W-:-:S04]  /*9de0*/  ISETP.GE.AND P4, PT, R10, RZ, PT ;  /* 0x000000ff0a00720c */ /* 0x000fc80003f86270 */
[----:B------:R0:W-:Y:S04]  /*9df0*/  STL [R1+0x2c], R2 ;  /* 0x00002c0201007387 */ /* 0x0001e80000100800 */
[----:B0-----:R-:W2:Y:S04]  /*9e00*/  LDL R2, [R1+0x144c] ;  /* 0x00144c0001027983 */ /* 0x001ea80000100800 */
[----:B------:R-:W2:Y:S04]  /*9e10*/  LDL.LU R10, [R1+0xc4] ;  /* 0x0000c400010a7983 */ /* 0x000ea80000300800 */
[----:B------:R-:W4:Y:S01]  /*9e20*/  LDL R29, [R1+0x1440] ;  /* 0x00144000011d7983 */ /* 0x000f220000100800 */
[----:B---3--:R-:W-:Y:S01]  /*9e30*/  @!P1 IMAD.MOV R0, RZ, RZ, -R0 ;  /* 0x000000ffff009224 */ /* 0x008fe200078e0a00 */
[----:B------:R-:W-:-:S02]  /*9e40*/  ISETP.GE.AND P1, PT, R8, RZ, PT ;  /* 0x000000ff0800720c */ /* 0x000fc40003f26270 */
[----:B------:R-:W3:Y:S04]  /*9e50*/  LDL.LU R8, [R1+0x20] ;  /* 0x0000200001087983 */ /* 0x000ee80000300800 */
[----:B------:R0:W-:Y:S04]  /*9e60*/  STL [R1+0x28], R0 ;  /* 0x0000280001007387 */ /* 0x0001e80000100800 */
[----:B0-----:R-:W4:Y:S01]  /*9e70*/  LDL R0, [R1+0x1444] ;  /* 0x0014440001007983 */ /* 0x001f220000100800 */
[----:B--2---:R-:W-:Y:S01]  /*9e80*/  @!P5 IMAD.MOV R10, RZ, RZ, -R10 ;  /* 0x000000ffff0ad224 */ /* 0x004fe200078e0a0a */
[----:B-----5:R-:W-:-:S04]  /*9e90*/  ISETP.GE.AND P5, PT, R9, RZ, PT ;  /* 0x000000ff0900720c */ /* 0x020fc80003fa6270 */
[----:B------:R0:W-:Y:S04]  /*9ea0*/  STL [R1+0x24], R10 ;  /* 0x0000240a01007387 */ /* 0x0001e80000100800 */
[----:B0-----:R-:W2:Y:S04]  /*9eb0*/  LDL.LU R10, [R1+0x175c] ;  /* 0x00175c00010a7983 */ /* 0x001ea80000300800 */
[----:B------:R-:W5:Y:S01]  /*9ec0*/  LDL.LU R9, [R1+0x1c] ;  /* 0x00001c0001097983 */ /* 0x000f620000300800 */
[----:B---3--:R-:W-:Y:S01]  /*9ed0*/  @!P2 IMAD.MOV R8, RZ, RZ, -R8 ;  /* 0x000000ffff08a224 */ /* 0x008fe200078e0a08 */
[----:B----4-:R-:W-:-:S02]  /*9ee0*/  ISETP.GE.AND P2, PT, R3, RZ, PT ;  /* 0x000000ff0300720c */ /* 0x010fc40003f46270 */
[----:B------:R-:W3:Y:S04]  /*9ef0*/  LDL R3, [R1+0x1438] ;  /* 0x0014380001037983 */ /* 0x000ee80000100800 */
[----:B------:R0:W-:Y:S04]  /*9f00*/  STL [R1+0x20], R8 ;  /* 0x0000200801007387 */ /* 0x0001e80000100800 */
[----:B0-----:R-:W4:Y:S01]  /*9f10*/  LDL.LU R8, [R1+0x18] ;  /* 0x0000180001087983 */ /* 0x001f220000300800 */
[----:B-----5:R-:W-:Y:S01]  /*9f20*/  @!P0 IMAD.MOV R9, RZ, RZ, -R9 ;  /* 0x000000ffff098224 */ /* 0x020fe200078e0a09 */
[----:B------:R-:W-:-:S04]  /*9f30*/  ISETP.GE.AND P0, PT, R7, RZ, PT ;  /* 0x000000ff0700720c */ /* 0x000fc80003f06270 */
[----:B------:R0:W-:Y:S04]  /*9f40*/  STL [R1+0x1c], R9 ;  /* 0x00001c0901007387 */ /* 0x0001e80000100800 */
[----:B0-----:R-:W5:Y:S04]  /*9f50*/  LDL.LU R9, [R1+0x1758] ;  /* 0x0017580001097983 */ /* 0x001f680000300800 */
[----:B------:R-:W2:Y:S01]  /*9f60*/  LDL.LU R7, [R1+0x14] ;  /* 0x0000140001077983 */ /* 0x000ea20000300800 */
[----:B----4-:R-:W-:Y:S01]  /*9f70*/  @!P4 IMAD.MOV R8, RZ, RZ, -R8 ;  /* 0x000000ffff08c224 */ /* 0x010fe200078e0a08 */
[----:B------:R-:W-:-:S04]  /*9f80*/  ISETP.GE.AND P4, PT, R6, RZ, PT ;  /* 0x000000ff0600720c */ /* 0x000fc80003f86270 */
[----:B------:R0:W-:Y:S04]  /*9f90*/  STL [R1+0x18], R8 ;  /* 0x0000180801007387 */ /* 0x0001e80000100800 */
[----:B0-----:R-:W4:Y:S04]  /*9fa0*/  LDL.LU R8, [R1+0x1754] ;  /* 0x0017540001087983 */ /* 0x001f280000300800 */
[----:B------:R-:W3:Y:S01]  /*9fb0*/  LDL.LU R6, [R1+0x10] ;  /* 0x0000100001067983 */ /* 0x000ee20000300800 */
[----:B--2---:R-:W-:Y:S01]  /*9fc0*/  @!P1 IMAD.MOV R7, RZ, RZ, -R7 ;  /* 0x000000ffff079224 */ /* 0x004fe200078e0a07 */
[----:B------:R-:W-:-:S04]  /*9fd0*/  ISETP.GE.AND P1, PT, R5, RZ, PT ;  /* 0x000000ff0500720c */ /* 0x000fc80003f26270 */
[----:B------:R0:W-:Y:S04]  /*9fe0*/  STL [R1+0x14], R7 ;  /* 0x0000140701007387 */ /* 0x0001e80000100800 */
[----:B0-----:R-:W2:Y:S04]  /*9ff0*/  LDL.LU R7, [R1+0x1750] ;  /* 0x0017500001077983 */ /* 0x001ea80000300800 */
[----:B------:R-:W2:Y:S01]  /*a000*/  LDL.LU R5, [R1+0xc] ;  /* 0x00000c0001057983 */ /* 0x000ea20000300800 */
[----:B---3--:R-:W-:Y:S01]  /*a010*/  @!P5 IMAD.MOV R6, RZ, RZ, -R6 ;  /* 0x000000ffff06d224 */ /* 0x008fe200078e0a06 */
[----:B------:R-:W-:-:S04]  /*a020*/  ISETP.GE.AND P5, PT, R4, RZ, PT ;  /* 0x000000ff0400720c */ /* 0x000fc80003fa6270 */
[----:B------:R0:W-:Y:S04]  /*a030*/  STL [R1+0x10], R6 ;  /* 0x0000100601007387 */ /* 0x0001e80000100800 */
[----:B0-----:R-:W3:Y:S04]  /*a040*/  LDL.LU R6, [R1+0x174c] ;  /* 0x00174c0001067983 */ /* 0x001ee80000300800 */
        /* <DEDUP_REMOVED lines=10> */
[----:B------:R-:W3:Y:S01]  /*a0f0*/  LDL.LU R2, [R1] ;  /* 0x0000000001027983 */ /* 0x000ee20000300800 */
[----:B--2---:R-:W-:-:S05]  /*a100*/  @!P4 IMAD.MOV R28, RZ, RZ, -R28 ;  /* 0x000000ffff1cc224 */ /* 0x004fca00078e0a1c */
[----:B------:R0:W-:Y:S04]  /*a110*/  STL [R1+0x4], R28 ;  /* 0x0000041c01007387 */ /* 0x0001e80000100800 */
[----:B0-----:R-:W2:Y:S01]  /*a120*/  LDL.LU R28, [R1+0x1740] ;  /* 0x00174000011c7983 */ /* 0x001ea20000300800 */
[----:B------:R-:W-:Y:S01]  /*a130*/  ISETP.GE.AND P4, PT, R29, RZ, PT ;  /* 0x000000ff1d00720c */ /* 0x000fe20003f86270 */
[----:B---3--:R-:W-:Y:S01]  /*a140*/  @!P1 IMAD.MOV R2, RZ, RZ, -R2 ;  /* 0x000000ffff029224 */ /* 0x008fe200078e0a02 */
[----:B------:R-:W-:Y:S01]  /*a150*/  ISETP.GE.AND P1, PT, R0, RZ, PT ;  /* 0x000000ff0000720c */ /* 0x000fe20003f26270 */
[----:B--2---:R-:W-:Y:S02]  /*a160*/  IMAD.MOV.U32 R29, RZ, RZ, R28 ;  /* 0x000000ffff1d7224 */ /* 0x004fe400078e001c */
[----:B------:R-:W2:Y:S02]  /*a170*/  LDL R28, [R1+0x143c] ;  /* 0x00143c00011c7983 */ /* 0x000ea40000100800 */
[----:B------:R-:W-:-:S02]  /*a180*/  @!P5 IMAD.MOV R29, RZ, RZ, -R29 ;  /* 0x000000ffff1dd224 */ /* 0x000fc400078e0a1d */
[----:B------:R0:W-:Y:S01]  /*a190*/  STL [R1], R2 ;  /* 0x0000000201007387 */ /* 0x0001e20000100800 */
[----:B------:R-:W-:-:S03]  /*a1a0*/  ISETP.GE.AND P5, PT, R3, RZ, PT ;  /* 0x000000ff0300720c */ /* 0x000fc60003fa6270 */
[----:B0-----:R-:W3:Y:S04]  /*a1b0*/  LDL.LU R2, [R1+0x173c] ;  /* 0x00173c0001027983 */ /* 0x001ee80000300800 */
[----:B------:R-:W4:Y:S04]  /*a1c0*/  LDL R0, [R1+0x1420] ;  /* 0x0014200001007983 */ /* 0x000f280000100800 */
[----:B------:R0:W-:Y:S04]  /*a1d0*/  STL [R1+0x16a8], R29 ;  /* 0x0016a81d01007387 */ /* 0x0001e80000100800 */
[----:B0-----:R-:W4:Y:S04]  /*a1e0*/  LDL R29, [R1+0x1428] ;  /* 0x00142800011d7983 */ /* 0x001f280000100800 */
[----:B------:R-:W4:Y:S01]  /*a1f0*/  LDL.LU R3, [R1+0x1738] ;  /* 0x0017380001037983 */ /* 0x000f220000300800 */
[----:B---3--:R-:W-:Y:S01]  /*a200*/  @!P2 IMAD.MOV R2, RZ, RZ, -R2 ;  /* 0x000000ffff02a224 */ /* 0x008fe200078e0a02 */
[----:B--2---:R-:W-:-:S04]  /*a210*/  ISETP.GE.AND P2, PT, R28, RZ, PT ;  /* 0x000000ff1c00720c */ /* 0x004fc80003f46270 */
[----:B------:R0:W-:Y:S04]  /*a220*/  STL [R1+0x16ac], R2 ;  /* 0x0016ac0201007387 */ /* 0x0001e80000100800 */
[----:B------:R-:W2:Y:S04]  /*a230*/  LDL R28, [R1+0x1418] ;  /* 0x00141800011c7983 */ /* 0x000ea80000100800 */
[----:B0-----:R-:W3:Y:S01]  /*a240*/  LDL R2, [R1+0x1434] ;  /* 0x0014340001027983 */ /* 0x001ee20000100800 */
[----:B----4-:R-:W-:-:S05]  /*a250*/  @!P0 IMAD.MOV R3, RZ, RZ, -R3 ;  /* 0x000000ffff038224 */ /* 0x010fca00078e0a03 */
[----:B------:R0:W-:Y:S04]  /*a260*/  STL [R1+0x16b0], R3 ;  /* 0x0016b00301007387 */ /* 0x0001e80000100800 */
[----:B0-----:R-:W4:Y:S01]  /*a270*/  LDL R3, [R1+0x1430] ;  /* 0x0014300001037983 */ /* 0x001f220000100800 */
[----:B------:R-:W-:Y:S02]  /*a280*/  @!P4 IMAD.MOV R4, RZ, RZ, -R4 ;  /* 0x000000ffff04c224 */ /* 0x000fe400078e0a04 */
[----:B------:R-:W-:Y:S01]  /*a290*/  @!P1 IMAD.MOV R5, RZ, RZ, -R5 ;  /* 0x000000ffff059224 */ /* 0x000fe200078e0a05 */
[----:B---3--:R-:W-:Y:S02]  /*a2a0*/  ISETP.GE.AND P4, PT, R2, RZ, PT ;  /* 0x000000ff0200720c */ /* 0x008fe40003f86270 */
[----:B----4-:R-:W-:-:S02]  /*a2b0*/  ISETP.GE.AND P0, PT, R3, RZ, PT ;  /* 0x000000ff0300720c */ /* 0x010fc40003f06270 */
[----:B------:R-:W3:Y:S04]  /*a2c0*/  LDL R3, [R1+0x141c] ;  /* 0x00141c0001037983 */ /* 0x000ee80000100800 */
[----:B------:R0:W-:Y:S04]  /*a2d0*/  STL [R1+0x16b4], R4 ;  /* 0x0016b40401007387 */ /* 0x0001e80000100800 */
[----:B------:R-:W4:Y:S04]  /*a2e0*/  LDL R2, [R1+0x1410] ;  /* 0x0014100001027983 */ /* 0x000f280000100800 */
[----:B0-----:R-:W4:Y:S04]  /*a2f0*/  LDL R4, [R1+0x1424] ;  /* 0x0014240001047983 */ /* 0x001f280000100800 */
[----:B------:R0:W-:Y:S04]  /*a300*/  STL [R1+0x16b8], R5 ;  /* 0x0016b80501007387 */ /* 0x0001e80000100800 */
[----:B0-----:R-:W4:Y:S01]  /*a310*/  LDL R5, [R1+0x142c] ;  /* 0x00142c0001057983 */ /* 0x001f220000100800 */
[----:B------:R-:W-:-:S02]  /*a320*/  @!P5 IMAD.MOV R6, RZ, RZ, -R6 ;  /* 0x000000ffff06d224 */ /* 0x000fc400078e0a06 */
[----:B------:R-:W-:Y:S01]  /*a330*/  @!P2 IMAD.MOV R7, RZ, RZ, -R7 ;  /* 0x000000ffff07a224 */ /* 0x000fe200078e0a07 */
[----:B------:R-:W-:Y:S02]  /*a340*/  ISETP.GE.AND P1, PT, R29, RZ, PT ;  /* 0x000000ff1d00720c */ /* 0x000fe40003f26270 */
[----:B------:R-:W4:Y:S01]  /*a350*/  LDL R29, [R1+0x1414] ;  /* 0x00141400011d7983 */ /* 0x000f220000100800 */
[----:B------:R-:W-:-:S03]  /*a360*/  ISETP.GE.AND P2, PT, R0, RZ, PT ;  /* 0x000000ff0000720c */ /* 0x000fc60003f46270 */
[----:B------:R0:W-:Y:S04]  /*a370*/  STL [R1+0x16bc], R6 ;  /* 0x0016bc0601007387 */ /* 0x0001e80000100800 */
[----:B------:R-:W-:Y:S04]  /*a380*/  STL [R1+0x16c0], R7 ;  /* 0x0016c00701007387 */ /* 0x000fe80000100800 */
[----:B------:R-:W4:Y:S01]  /*a390*/  LDL R0, [R1+0x1408] ;  /* 0x0014080001007983 */ /* 0x000f220000100800 */
[----:B------:R-:W-:Y:S02]  /*a3a0*/  @!P0 IMAD.MOV R8, RZ, RZ, -R8 ;  /* 0x000000ffff088224 */ /* 0x000fe400078e0a08 */
[----:B-----5:R-:W-:Y:S01]  /*a3b0*/  @!P4 IMAD.MOV R9, RZ, RZ, -R9 ;  /* 0x000000ffff09c224 */ /* 0x020fe200078e0a09 */
[----:B--2---:R-:W-:-:S02]  /*a3c0*/  ISETP.GE.AND P4, PT, R28, RZ, PT ;  /* 0x000000ff1c00720c */ /* 0x004fc40003f86270 */
[----:B------:R1:W-:Y:S04]  /*a3d0*/  STL [R1+0x16c4], R8 ;  /* 0x0016c40801007387 */ /* 0x0003e80000100800 */
[----:B0-----:R-:W2:Y:S01]  /*a3e0*/  LDL R6, [R1+0x140c] ;  /* 0x00140c0001067983 */ /* 0x001ea20000100800 */
[----:B------:R-:W-:Y:S01]  /*a3f0*/  @!P1 IMAD.MOV R10, RZ, RZ, -R10 ;  /* 0x000000ffff0a9224 */ /* 0x000fe200078e0a0a */
[----:B---3--:R-:W-:Y:S02]  /*a400*/  ISETP.GE.AND P1, PT, R3, RZ, PT ;  /* 0x000000ff0300720c */ /* 0x008fe40003f26270 */
[----:B----4-:R-:W-:Y:S02]  /*a410*/  ISETP.GE.AND P5, PT, R5, RZ, PT ;  /* 0x000000ff0500720c */ /* 0x010fe40003fa6270 */
[----:B------:R-:W3:Y:S04]  /*a420*/  LDL R5, [R1+0x1400] ;  /* 0x0014000001057983 */ /* 0x000ee80000100800 */
[----:B------:R-:W-:Y:S04]  /*a430*/  STL [R1+0x16c8], R9 ;  /* 0x0016c80901007387 */ /* 0x000fe80000100800 */
[----:B------:R-:W4:Y:S03]  /*a440*/  LDL R28, [R1+0x1404] ;  /* 0x00140400011c7983 */ /* 0x000f260000100800 */
[----:B------:R-:W-:Y:S01]  /*a450*/  @!P5 IMAD.MOV R11, RZ, RZ, -R11 ;  /* 0x000000ffff0bd224 */ /* 0x000fe200078e0a0b */
[----:B------:R-:W-:Y:S01]  /*a460*/  ISETP.GE.AND P0, PT, R4, RZ, PT ;  /* 0x000000ff0400720c */ /* 0x000fe20003f06270 */
[----:B------:R-:W-:Y:S04]  /*a470*/  STL [R1+0x16cc], R10 ;  /* 0x0016cc0a01007387 */ /* 0x000fe80000100800 */
[----:B------:R-:W5:Y:S04]  /*a480*/  LDL R4, [R1+0x13e8] ;  /* 0x0013e80001047983 */ /* 0x000f680000100800 */
[----:B------:R-:W-:Y:S04]  /*a490*/  STL [R1+0x16d0], R11 ;  /* 0x0016d00b01007387 */ /* 0x000fe80000100800 */
[----:B------:R-:W5:Y:S01]  /*a4a0*/  LDL R3, [R1+0x13ec] ;  /* 0x0013ec0001037983 */ /* 0x000f620000100800 */
[----:B------:R-:W-:-:S02]  /*a4b0*/  @!P2 IMAD.MOV R12, RZ, RZ, -R12 ;  /* 0x000000ffff0ca224 */ /* 0x000fc400078e0a0c */
[----:B------:R-:W-:Y:S01]  /*a4c0*/  @!P0 IMAD.MOV R13, RZ, RZ, -R13 ;  /* 0x000000ffff0d8224 */ /* 0x000fe200078e0a0d */
[----:B------:R-:W-:Y:S02]  /*a4d0*/  ISETP.GE.AND P5, PT, R2, RZ, PT ;  /* 0x000000ff0200720c */ /* 0x000fe40003fa6270 */
[----:B------:R-:W-:Y:S01]  /*a4e0*/  STL [R1+0x16d4], R12 ;  /* 0x0016d40c01007387 */ /* 0x000fe20000100800 */
[----:B------:R-:W-:Y:S02]  /*a4f0*/  ISETP.GE.AND P2, PT, R29, RZ, PT ;  /* 0x000000ff1d00720c */ /* 0x000fe40003f46270 */
[----:B------:R-:W-:Y:S01]  /*a500*/  ISETP.GE.AND P0, PT, R0, RZ, PT ;  /* 0x000000ff0000720c */ /* 0x000fe20003f06270 */
[----:B------:R-:W5:Y:S04]  /*a510*/  LDL R2, [R1+0x13f0] ;  /* 0x0013f00001027983 */ /* 0x000f680000100800 */
[----:B------:R-:W5:Y:S04]  /*a520*/  LDL R29, [R1+0x13f4] ;  /* 0x0013f400011d7983 */ /* 0x000f680000100800 */
[----:B------:R-:W-:Y:S04]  /*a530*/  STL [R1+0x16d8], R13 ;  /* 0x0016d80d01007387 */ /* 0x000fe80000100800 */
[----:B------:R-:W5:Y:S01]  /*a540*/  LDL R0, [R1+0x13f8] ;  /* 0x0013f80001007983 */ /* 0x000f620000100800 */
[----:B------:R-:W-:Y:S01]  /*a550*/  @!P4 IMAD.MOV R14, RZ, RZ, -R14 ;  /* 0x000000ffff0ec224 */ /* 0x000fe200078e0a0e */
[----:B--2---:R-:W-:Y:S01]  /*a560*/  ISETP.GE.AND P4, PT, R6, RZ, PT ;  /* 0x000000ff0600720c */ /* 0x004fe20003f86270 */
[----:B------:R-:W-:-:S02]  /*a570*/  @!P1 IMAD.MOV R15, RZ, RZ, -R15 ;  /* 0x000000ffff0f9224 */ /* 0x000fc400078e0a0f */
[----:B------:R-:W-:Y:S01]  /*a580*/  @!P5 IMAD.MOV R16, RZ, RZ, -R16 ;  /* 0x000000ffff10d224 */ /* 0x000fe200078e0a10 */
[----:B------:R-:W-:Y:S04]  /*a590*/  STL [R1+0x16dc], R14 ;  /* 0x0016dc0e01007387 */ /* 0x000fe80000100800 */
[----:B------:R-:W-:Y:S04]  /*a5a0*/  STL [R1+0x16e0], R15 ;  /* 0x0016e00f01007387 */ /* 0x000fe80000100800 */
[----:B------:R-:W-:Y:S01]  /*a5b0*/  STL [R1+0x16e4], R16 ;  /* 0x0016e41001007387 */ /* 0x000fe20000100800 */
[----:B------:R-:W-:-:S02]  /*a5c0*/  @!P2 IMAD.MOV R17, RZ, RZ, -R17 ;  /* 0x000000ffff11a224 */ /* 0x000fc400078e0a11 */
[----:B------:R-:W-:Y:S02]  /*a5d0*/  @!P0 IMAD.MOV R18, RZ, RZ, -R18 ;  /* 0x000000ffff128224 */ /* 0x000fe400078e0a12 */
[----:B------:R-:W-:Y:S01]  /*a5e0*/  @!P4 IMAD.MOV R19, RZ, RZ, -R19 ;  /* 0x000000ffff13c224 */ /* 0x000fe200078e0a13 */
[----:B---3--:R-:W-:Y:S02]  /*a5f0*/  ISETP.GE.AND P1, PT, R5, RZ, PT ;  /* 0x000000ff0500720c */ /* 0x008fe40003f26270 */
[----:B----4-:R-:W-:Y:S02]  /*a600*/  ISETP.GE.AND P5, PT, R28, RZ, PT ;  /* 0x000000ff1c00720c */ /* 0x010fe40003fa6270 */
[----:B------:R-:W2:Y:S09]  /*a610*/  LDL R28, [R1+0x13fc] ;  /* 0x0013fc00011c7983 */ /* 0x000eb20000100800 */
[----:B------:R-:W-:Y:S01]  /*a620*/  @!P1 IMAD.MOV R20, RZ, RZ, -R20 ;  /* 0x000000ffff149224 */ /* 0x000fe200078e0a14 */
[----:B------:R-:W-:Y:S04]  /*a630*/  STL [R1+0x16e8], R17 ;  /* 0x0016e81101007387 */ /* 0x000fe80000100800 */
[----:B------:R-:W-:Y:S01]  /*a640*/  STL [R1+0x16ec], R18 ;  /* 0x0016ec1201007387 */ /* 0x000fe20000100800 */
[----:B------:R-:W-:-:S03]  /*a650*/  @!P5 IMAD.MOV R21, RZ, RZ, -R21 ;  /* 0x000000ffff15d224 */ /* 0x000fc600078e0a15 */
[----:B------:R-:W-:Y:S04]  /*a660*/  STL [R1+0x16f0], R19 ;  /* 0x0016f01301007387 */ /* 0x000fe80000100800 */
[----:B------:R-:W-:Y:S04]  /*a670*/  STL [R1+0x16f4], R20 ;  /* 0x0016f41401007387 */ /* 0x000fe80000100800 */
[----:B------:R-:W-:Y:S04]  /*a680*/  STL [R1+0x16f8], R21 ;  /* 0x0016f81501007387 */ /* 0x000fe80000100800 */
[----:B-1----:R-:W3:Y:S04]  /*a690*/  LDL.LU R8, [R1+0x1d8] ;  /* 0x0001d80001087983 */ /* 0x002ee80000300800 */
[----:B------:R-:W4:Y:S01]  /*a6a0*/  LDL.LU R7, [R1+0x1d4] ;  /* 0x0001d40001077983 */ /* 0x000f220000300800 */
[----:B-----5:R-:W-:-:S03]  /*a6b0*/  ISETP.GE.AND P2, PT, R4, RZ, PT ;  /* 0x000000ff0400720c */ /* 0x020fc60003f46270 */
[----:B------:R-:W5:Y:S01]  /*a6c0*/  LDL.LU R6, [R1+0x1d0] ;  /* 0x0001d00001067983 */ /* 0x000f620000300800 */
[----:B------:R-:W-:-:S03]  /*a6d0*/  ISETP.GE.AND P0, PT, R3, RZ, PT ;  /* 0x000000ff0300720c */ /* 0x000fc60003f06270 */
[----:B------:R-:W5:Y:S04]  /*a6e0*/  LDL.LU R5, [R1+0x1cc] ;  /* 0x0001cc0001057983 */ /* 0x000f680000300800 */
[----:B------:R-:W5:Y:S04]  /*a6f0*/  LDL.LU R4, [R1+0x1c8] ;  /* 0x0001c80001047983 */ /* 0x000f680000300800 */
[----:B------:R-:W5:Y:S01]  /*a700*/  LDL.LU R3, [R1+0x1c4] ;  /* 0x0001c40001037983 */ /* 0x000f620000300800 */
[----:B------:R-:W-:-:S03]  /*a710*/  ISETP.GE.AND P5, PT, R0, RZ, PT ;  /* 0x000000ff0000720c */ /* 0x000fc60003fa6270 */
[----:B------:R-:W0:Y:S01]  /*a720*/  S2R R0, SR_TID.X ;  /* 0x0000000000007919 */ /* 0x000e220000002100 */
[----:B------:R-:W-:Y:S01]  /*a730*/  ISETP.GE.AND P4, PT, R2, RZ, PT ;  /* 0x000000ff0200720c */ /* 0x000fe20003f86270 */
[----:B------:R-:W-:Y:S01]  /*a740*/  @!P2 IMAD.MOV R22, RZ, RZ, -R22 ;  /* 0x000000ffff16a224 */ /* 0x000fe200078e0a16 */
[----:B------:R-:W-:Y:S01]  /*a750*/  ISETP.GE.AND P1, PT, R29, RZ, PT ;  /* 0x000000ff1d00720c */ /* 0x000fe20003f26270 */
[----:B------:R-:W-:Y:S01]  /*a760*/  @!P0 IMAD.MOV R23, RZ, RZ, -R23 ;  /* 0x000000ffff178224 */ /* 0x000fe200078e0a17 */
[----:B------:R-:W-:Y:S01]  /*a770*/  ISETP.NE.AND P3, PT, RZ, c[0x0][0x17c], PT ;  /* 0x00005f00ff007a0c */ /* 0x000fe20003f65270 */
[----:B------:R-:W5:Y:S04]  /*a780*/  LDL.LU R2, [R1+0x1c0] ;  /* 0x0001c00001027983 */ /* 0x000f680000300800 */
[----:B------:R-:W5:Y:S01]  /*a790*/  LDL.LU R29, [R1+0x1bc] ;  /* 0x0001bc00011d7983 */ /* 0x000f620000300800 */
[----:B0-----:R-:W-:-:S05]  /*a7a0*/  LOP3.LUT R0, R0, 0x7f, RZ, 0xc0, !PT ;  /* 0x0000007f00007812 */ /* 0x001fca00078ec0ff */
[----:B------:R-:W-:Y:S02]  /*a7b0*/  IMAD R0, R0, c[0x0][0x18c], RZ ;  /* 0x0000630000007a24 */ /* 0x000fe400078e02ff */
[----:B------:R-:W-:-:S03]  /*a7c0*/  @!P4 IMAD.MOV R24, RZ, RZ, -R24 ;  /* 0x000000ffff18c224 */ /* 0x000fc600078e0a18 */
[----:B------:R-:W-:Y:S01]  /*a7d0*/  LEA R0, P6, R0, c[0x0][0x168], 0x1 ;  /* 0x00005a0000007a11 */ /* 0x000fe200078c08ff */
[----:B------:R-:W-:Y:S01]  /*a7e0*/  @!P1 IMAD.MOV R25, RZ, RZ, -R25 ;  /* 0x000000ffff199224 */ /* 0x000fe200078e0a19 */
[----:B------:R-:W-:Y:S01]  /*a7f0*/  STL [R1+0x16fc], R22 ;  /* 0x0016fc1601007387 */ /* 0x000fe20000100800 */
[----:B------:R-:W-:-:S03]  /*a800*/  @!P5 IMAD.MOV R26, RZ, RZ, -R26 ;  /* 0x000000ffff1ad224 */ /* 0x000fc600078e0a1a */
[----:B------:R4:W-:Y:S04]  /*a810*/  STL [R1+0x1618], R0 ;  /* 0x0016180001007387 */ /* 0x0009e80000100800 */
[----:B------:R-:W-:Y:S04]  /*a820*/  STL [R1+0x1700], R23 ;  /* 0x0017001701007387 */ /* 0x000fe80000100800 */
[----:B------:R-:W-:Y:S04]  /*a830*/  STL [R1+0x1704], R24 ;  /* 0x0017041801007387 */ /* 0x000fe80000100800 */
[----:B------:R-:W-:Y:S04]  /*a840*/  STL [R1+0x1708], R25 ;  /* 0x0017081901007387 */ /* 0x000fe80000100800 */
[----:B------:R-:W-:Y:S01]  /*a850*/  STL [R1+0x170c], R26 ;  /* 0x00170c1a01007387 */ /* 0x000fe20000100800 */
[----:B--2---:R-:W-:-:S02]  /*a860*/  ISETP.GE.AND P2, PT, R28, RZ, PT ;  /* 0x000000ff1c00720c */ /* 0x004fc40003f46270 */
[----:B------:R-:W-:-:S11]  /*a870*/  LOP3.LUT R28, RZ, c[0x0][0x17c], RZ, 0x33, !PT ;  /* 0x00005f00ff1c7a12 */ /* 0x000fd600078e33ff */
[----:B------:R-:W-:-:S05]  /*a880*/  @!P2 IMAD.MOV R27, RZ, RZ, -R27 ;  /* 0x000000ffff1ba224 */ /* 0x000fca00078e0a1b */
[----:B------:R-:W-:Y:S01]  /*a890*/  STL [R1+0x1710], R27 ;  /* 0x0017101b01007387 */ /* 0x000fe20000100800 */
[C---:B---3--:R-:W-:Y:S02]  /*a8a0*/  SEL R8, R28.reuse, R8, !P3 ;  /* 0x000000081c087207 */ /* 0x048fe40005800000 */
[----:B----4-:R-:W-:-:S03]  /*a8b0*/  SEL R0, R28, R7, !P3 ;  /* 0x000000071c007207 */ /* 0x010fc60005800000 */
[----:B------:R-:W-:Y:S01]  /*a8c0*/  STL [R1+0x1dc], R8 ;  /* 0x0001dc0801007387 */ /* 0x000fe20000100800 */
[----:B-----5:R-:W-:-:S03]  /*a8d0*/  SEL R6, R28, R6, !P3 ;  /* 0x000000061c067207 */ /* 0x020fc60005800000 */
[----:B------:R0:W-:Y:S01]  /*a8e0*/  STL [R1+0x1d8], R0 ;  /* 0x0001d80001007387 */ /* 0x0001e20000100800 */
[----:B------:R-:W-:-:S03]  /*a8f0*/  SEL R5, R28, R5, !P3 ;  /* 0x000000051c057207 */ /* 0x000fc60005800000 */
[----:B------:R-:W-:Y:S01]  /*a900*/  STL [R1+0x1d4], R6 ;  /* 0x0001d40601007387 */ /* 0x000fe20000100800 */
[C---:B0-----:R-:W-:Y:S02]  /*a910*/  SEL R0, R28.reuse, R4, !P3 ;  /* 0x000000041c007207 */ /* 0x041fe40005800000 */
[C---:B------:R-:W-:Y:S01]  /*a920*/  SEL R3, R28.reuse, R3, !P3 ;  /* 0x000000031c037207 */ /* 0x040fe20005800000 */
[----:B------:R-:W-:Y:S04]  /*a930*/  STL [R1+0x1d0], R5 ;  /* 0x0001d00501007387 */ /* 0x000fe80000100800 */
[----:B------:R0:W-:Y:S04]  /*a940*/  STL [R1+0x1cc], R0 ;  /* 0x0001cc0001007387 */ /* 0x0001e80000100800 */
[----:B------:R-:W-:Y:S04]  /*a950*/  STL [R1+0x1c8], R3 ;  /* 0x0001c80301007387 */ /* 0x000fe80000100800 */
[----:B------:R-:W2:Y:S01]  /*a960*/  LDL.LU R27, [R1+0x1ac] ;  /* 0x0001ac00011b7983 */ /* 0x000ea20000300800 */
[----:B------:R-:W-:-:S02]  /*a970*/  SEL R2, R28, R2, !P3 ;  /* 0x000000021c027207 */ /* 0x000fc40005800000 */
[----:B0-----:R-:W-:-:S03]  /*a980*/  SEL R0, R28, R29, !P3 ;  /* 0x0000001d1c007207 */ /* 0x001fc60005800000 */
[----:B------:R-:W-:Y:S04]  /*a990*/  STL [R1+0x1c4], R2 ;  /* 0x0001c40201007387 */ /* 0x000fe80000100800 */
[----:B--2---:R0:W-:Y:S04]  /*a9a0*/  STL [R1+0x172c], R27 ;  /* 0x00172c1b01007387 */ /* 0x0041e80000100800 */
[----:B------:R-:W-:Y:S04]  /*a9b0*/  STL [R1+0x1c0], R0 ;  /* 0x0001c00001007387 */ /* 0x000fe80000100800 */
[----:B0-----:R-:W2:Y:S04]  /*a9c0*/  LDL.LU R27, [R1+0x1b0] ;  /* 0x0001b000011b7983 */ /* 0x001ea80000300800 */
[----:B--2---:R0:W-:Y:S04]  /*a9d0*/  STL [R1+0x1730], R27 ;  /* 0x0017301b01007387 */ /* 0x0041e80000100800 */
[----:B0-----:R-:W2:Y:S04]  /*a9e0*/  LDL.LU R27, [R1+0x1b4] ;  /* 0x0001b400011b7983 */ /* 0x001ea80000300800 */
[----:B--2---:R0:W-:Y:S04]  /*a9f0*/  STL [R1+0x1734], R27 ;  /* 0x0017341b01007387 */ /* 0x0041e80000100800 */
[----:B0-----:R-:W2:Y:S04]  /*aa00*/  LDL.LU R27, [R1+0x1b8] ;  /* 0x0001b800011b7983 */ /* 0x001ea80000300800 */
[----:B------:R-:W3:Y:S04]  /*aa10*/  LDL.LU R26, [R1+0x1a4] ;  /* 0x0001a400011a7983 */ /* 0x000ee80000300800 */
[----:B------:R-:W4:Y:S04]  /*aa20*/  LDL.LU R25, [R1+0x19c] ;  /* 0x00019c0001197983 */ /* 0x000f280000300800 */
[----:B------:R-:W5:Y:S04]  /*aa30*/  LDL.LU R24, [R1+0x198] ;  /* 0x0001980001187983 */ /* 0x000f680000300800 */
[----:B------:R-:W3:Y:S04]  /*aa40*/  LDL.LU R23, [R1+0x194] ;  /* 0x0001940001177983 */ /* 0x000ee80000300800 */
        /* <DEDUP_REMOVED lines=22> */
[----:B------:R-:W3:Y:S01]  /*abb0*/  LDL.LU R29, [R1+0x110] ;  /* 0x00011000011d7983 */ /* 0x000ee20000300800 */
[----:B--2---:R-:W-:-:S05]  /*abc0*/  SEL R27, R28, R27, !P3 ;  /* 0x0000001b1c1b7207 */ /* 0x004fca0005800000 */
[----:B------:R0:W-:Y:S04]  /*abd0*/  STL [R1+0x1bc], R27 ;  /* 0x0001bc1b01007387 */ /* 0x0001e80000100800 */
[----:B0-----:R-:W2:Y:S02]  /*abe0*/  LDL.LU R27, [R1+0x1734] ;  /* 0x00173400011b7983 */ /* 0x001ea40000300800 */
[----:B--2---:R-:W-:-:S05]  /*abf0*/  SEL R27, R28, R27, !P3 ;  /* 0x0000001b1c1b7207 */ /* 0x004fca0005800000 */
[----:B------:R0:W-:Y:S04]  /*ac00*/  STL [R1+0x1b8], R27 ;  /* 0x0001b81b01007387 */ /* 0x0001e80000100800 */
[----:B0-----:R-:W2:Y:S02]  /*ac10*/  LDL.LU R27, [R1+0x1730] ;  /* 0x00173000011b7983 */ /* 0x001ea40000300800 */
[----:B--2---:R-:W-:-:S05]  /*ac20*/  SEL R27, R28, R27, !P3 ;  /* 0x0000001b1c1b7207 */ /* 0x004fca0005800000 */
[----:B------:R0:W-:Y:S04]  /*ac30*/  STL [R1+0x1b4], R27 ;  /* 0x0001b41b01007387 */ /* 0x0001e80000100800 */
[----:B0-----:R-:W2:Y:S01]  /*ac40*/  LDL.LU R27, [R1+0x172c] ;  /* 0x00172c00011b7983 */ /* 0x001ea20000300800 */
[C---:B---3--:R-:W-:Y:S02]  /*ac50*/  SEL R21, R28.reuse, R21, !P3 ;  /* 0x000000151c157207 */ /* 0x048fe40005800000 */
[C---:B------:R-:W-:Y:S02]  /*ac60*/  SEL R20, R28.reuse, R20, !P3 ;  /* 0x000000141c147207 */ /* 0x040fe40005800000 */
[C---:B------:R-:W-:Y:S02]  /*ac70*/  SEL R18, R28.reuse, R18, !P3 ;  /* 0x000000121c127207 */ /* 0x040fe40005800000 */
[----:B------:R-:W-:-:S02]  /*ac80*/  SEL R17, R28, R17, !P3 ;  /* 0x000000111c117207 */ /* 0x000fc40005800000 */
[C---:B------:R-:W-:Y:S02]  /*ac90*/  SEL R15, R28.reuse, R15, !P3 ;  /* 0x0000000f1c0f7207 */ /* 0x040fe40005800000 */
[C---:B------:R-:W-:Y:S02]  /*aca0*/  SEL R14, R28.reuse, R14, !P3 ;  /* 0x0000000e1c0e7207 */ /* 0x040fe40005800000 */
[C---:B------:R-:W-:Y:S02]  /*acb0*/  SEL R12, R28.reuse, R12, !P3 ;  /* 0x0000000c1c0c7207 */ /* 0x040fe40005800000 */
[C---:B------:R-:W-:Y:S02]  /*acc0*/  SEL R11, R28.reuse, R11, !P3 ;  /* 0x0000000b1c0b7207 */ /* 0x040fe40005800000 */
[C---:B------:R-:W-:Y:S02]  /*acd0*/  SEL R9, R28.reuse, R9, !P3 ;  /* 0x000000091c097207 */ /* 0x040fe40005800000 */
[----:B------:R-:W-:-:S02]  /*ace0*/  SEL R8, R28, R8, !P3 ;  /* 0x000000081c087207 */ /* 0x000fc40005800000 */
[C---:B------:R-:W-:Y:S02]  /*acf0*/  SEL R6, R28.reuse, R6, !P3 ;  /* 0x000000061c067207 */ /* 0x040fe40005800000 */
[C---:B------:R-:W-:Y:S02]  /*ad00*/  SEL R5, R28.reuse, R5, !P3 ;  /* 0x000000051c057207 */ /* 0x040fe40005800000 */
[C---:B------:R-:W-:Y:S02]  /*ad10*/  SEL R3, R28.reuse, R3, !P3 ;  /* 0x000000031c037207 */ /* 0x040fe40005800000 */
[----:B--2---:R-:W-:-:S05]  /*ad20*/  SEL R27, R28, R27, !P3 ;  /* 0x0000001b1c1b7207 */ /* 0x004fca0005800000 */
[----:B------:R0:W-:Y:S02]  /*ad30*/  STL [R1+0x1b0], R27 ;  /* 0x0001b01b01007387 */ /* 0x0001e40000100800 */
[C---:B0-----:R-:W-:Y:S02]  /*ad40*/  SEL R27, R28.reuse, R26, !P3 ;  /* 0x0000001a1c1b7207 */ /* 0x041fe40005800000 */
[C---:B----4-:R-:W-:Y:S02]  /*ad50*/  SEL R26, R28.reuse, R25, !P3 ;  /* 0x000000191c1a7207 */ /* 0x050fe40005800000 */
[C---:B-----5:R-:W-:Y:S02]  /*ad60*/  SEL R25, R28.reuse, R24, !P3 ;  /* 0x000000181c197207 */ /* 0x060fe40005800000 */
[C---:B------:R-:W-:Y:S01]  /*ad70*/  SEL R24, R28.reuse, R23, !P3 ;  /* 0x000000171c187207 */ /* 0x040fe20005800000 */
[----:B------:R-:W-:Y:S01]  /*ad80*/  STL [R1+0x1ac], R27 ;  /* 0x0001ac1b01007387 */ /* 0x000fe20000100800 */
[----:B------:R-:W-:-:S02]  /*ad90*/  SEL R23, R28, R0, !P3 ;  /* 0x000000001c177207 */ /* 0x000fc40005800000 */
[C---:B------:R-:W-:Y:S01]  /*ada0*/  SEL R0, R28.reuse, R22, !P3 ;  /* 0x000000161c007207 */ /* 0x040fe20005800000 */
[----:B------:R-:W-:Y:S04]  /*adb0*/  STL [R1+0x1a8], R26 ;  /* 0x0001a81a01007387 */ /* 0x000fe80000100800 */
[----:B------:R-:W-:Y:S04]  /*adc0*/  STL [R1+0x1a4], R25 ;  /* 0x0001a41901007387 */ /* 0x000fe80000100800 */
[----:B------:R-:W-:Y:S04]  /*add0*/  STL [R1+0x1a0], R24 ;  /* 0x0001a01801007387 */ /* 0x000fe80000100800 */
[----:B------:R-:W-:Y:S04]  /*ade0*/  STL [R1+0x19c], R23 ;  /* 0x00019c1701007387 */ /* 0x000fe80000100800 */
[----:B------:R0:W-:Y:S04]  /*adf0*/  STL [R1+0x14c], R0 ;  /* 0x00014c0001007387 */ /* 0x0001e80000100800 */
[----:B------:R-:W-:Y:S01]  /*ae00*/  STL [R1+0x198], R21 ;  /* 0x0001981501007387 */ /* 0x000fe20000100800 */
[----:B0-----:R-:W-:-:S03]  /*ae10*/  SEL R0, R28, R19, !P3 ;  /* 0x000000131c007207 */ /* 0x001fc60005800000 */
        /* <DEDUP_REMOVED lines=159> */
[----:B------:R-:W3:Y:S01]  /*b810*/  LDL.LU R0, [R1] ;  /* 0x0000000001007983 */ /* 0x000ee20000300800 */
        /* <DEDUP_REMOVED lines=10> */
[C---:B----4-:R-:W-:Y:S02]  /*b8c0*/  SEL R25, R28.reuse, R25, !P3 ;  /* 0x000000191c197207 */ /* 0x050fe40005800000 */
[C---:B-----5:R-:W-:Y:S02]  /*b8d0*/  SEL R24, R28.reuse, R24, !P3 ;  /* 0x000000181c187207 */ /* 0x060fe40005800000 */
        /* <DEDUP_REMOVED lines=23> */
[----:B--2---:R-:W-:-:S05]  /*ba50*/  SEL R27, R28, R27, !P3 ;  /* 0x0000001b1c1b7207 */ /* 0x004fca0005800000 */
[----:B------:R0:W-:Y:S04]  /*ba60*/  STL [R1+0xa8], R27 ;  /* 0x0000a81b01007387 */ /* 0x0001e80000100800 */
        /* <DEDUP_REMOVED lines=50> */
[----:B0-----:R-:W3:Y:S04]  /*bd90*/  LDL.LU R2, [R1+0x16ac] ;  /* 0x0016ac0001027983 */ /* 0x001ee80000300800 */
[----:B------:R0:W-:Y:S04]  /*bda0*/  STL [R1+0x40], R29 ;  /* 0x0000401d01007387 */ /* 0x0001e80000100800 */
[----:B0-----:R-:W4:Y:S01]  /*bdb0*/  LDL.LU R29, [R1+0x16a8] ;  /* 0x0016a800011d7983 */ /* 0x001f220000300800 */
[----:B------:R-:W-:-:S05]  /*bdc0*/  SEL R0, R28, R0, !P3 ;  /* 0x000000001c007207 */ /* 0x000fca0005800000 */
[----:B------:R2:W-:Y:S02]  /*bdd0*/  STL [R1+0x3c], R0 ;  /* 0x00003c0001007387 */ /* 0x0005e40000100800 */
[C---:B--2---:R-:W-:Y:S02]  /*bde0*/  SEL R0, R28.reuse, R3, !P3 ;  /* 0x000000031c007207 */ /* 0x044fe40005800000 */
[C---:B------:R-:W-:Y:S02]  /*bdf0*/  SEL R3, R28.reuse, R4, !P3 ;  /* 0x000000041c037207 */ /* 0x040fe40005800000 */
[C---:B---3--:R-:W-:Y:S02]  /*be00*/  SEL R2, R28.reuse, R2, !P3 ;  /* 0x000000021c027207 */ /* 0x048fe40005800000 */
[----:B----4-:R-:W-:-:S05]  /*be10*/  SEL R29, R28, R29, !P3 ;  /* 0x0000001d1c1d7207 */ /* 0x010fca0005800000 */
[----:B------:R-:W-:Y:S04]  /*be20*/  STL [R1+0x38], R29 ;  /* 0x0000381d01007387 */ /* 0x000fe80000100800 */
[----:B------:R0:W-:Y:S04]  /*be30*/  STL [R1+0x34], R2 ;  /* 0x0000340201007387 */ /* 0x0001e80000100800 */
[----:B------:R1:W-:Y:S01]  /*be40*/  STL [R1+0x30], R0 ;  /* 0x0000300001007387 */ /* 0x0003e20000100800 */
[----:B0-----:R-:W-:-:S03]  /*be50*/  SEL R2, R28, R5, !P3 ;  /* 0x000000051c027207 */ /* 0x001fc60005800000 */
[----:B------:R0:W-:Y:S01]  /*be60*/  STL [R1+0x2c], R3 ;  /* 0x00002c0301007387 */ /* 0x0001e20000100800 */
[----:B-1----:R-:W-:-:S03]  /*be70*/  SEL R0, R28, R6, !P3 ;  /* 0x000000061c007207 */ /* 0x002fc60005800000 */
        /* <DEDUP_REMOVED lines=12> */
[----:B------:R-:W2:Y:S04]  /*bf40*/  LDL.LU R12, [R1+0x1e0] ;  /* 0x0001e000010c7983 */ /* 0x000ea80000300800 */
[----:B------:R-:W-:Y:S04]  /*bf50*/  STL [R1+0x10], R2 ;  /* 0x0000100201007387 */ /* 0x000fe80000100800 */
[----:B0-----:R-:W3:Y:S04]  /*bf60*/  LDL.LU R3, [R1+0x1d4] ;  /* 0x0001d40001037983 */ /* 0x001ee80000300800 */
[----:B------:R0:W-:Y:S04]  /*bf70*/  STL [R1+0xc], R0 ;  /* 0x00000c0001007387 */ /* 0x0001e80000100800 */
[----:B------:R-:W4:Y:S04]  /*bf80*/  LDL.LU R4, [R1+0x1d0] ;  /* 0x0001d00001047983 */ /* 0x000f280000300800 */
[----:B------:R-:W3:Y:S01]  /*bf90*/  LDL.LU R5, [R1+0x1cc] ;  /* 0x0001cc0001057983 */ /* 0x000ee20000300800 */
[----:B0-----:R-:W-:-:S03]  /*bfa0*/  SEL R0, R28, R13, !P3 ;  /* 0x0000000d1c007207 */ /* 0x001fc60005800000 */
[----:B------:R-:W3:Y:S01]  /*bfb0*/  LDL.LU R6, [R1+0x1c8] ;  /* 0x0001c80001067983 */ /* 0x000ee20000300800 */
[----:B------:R-:W-:-:S03]  /*bfc0*/  SEL R29, R28, R14, !P3 ;  /* 0x0000000e1c1d7207 */ /* 0x000fc60005800000 */
[----:B------:R-:W3:Y:S04]  /*bfd0*/  LDL.LU R7, [R1+0x1c4] ;  /* 0x0001c40001077983 */ /* 0x000ee80000300800 */
[----:B------:R-:W3:Y:S04]  /*bfe0*/  LDL.LU R13, [R1+0x1e4] ;  /* 0x0001e400010d7983 */ /* 0x000ee80000300800 */
[----:B------:R0:W-:Y:S04]  /*bff0*/  STL [R1+0x161c], R0 ;  /* 0x00161c0001007387 */ /* 0x0001e80000100800 */
[----:B0-----:R-:W4:Y:S04]  /*c000*/  LDL.LU R0, [R1+0x1d8] ;  /* 0x0001d80001007983 */ /* 0x001f280000300800 */
[----:B------:R-:W4:Y:S04]  /*c010*/  LDL.LU R14, [R1+0x1dc] ;  /* 0x0001dc00010e7983 */ /* 0x000f280000300800 */
[----:B------:R-:W0:Y:S01]  /*c020*/  S2R R2, SR_TID.X ;  /* 0x0000000000027919 */ /* 0x000e220000002100 */
[----:B------:R-:W-:-:S02]  /*c030*/  SEL R15, R28, R15, !P3 ;  /* 0x0000000f1c0f7207 */ /* 0x000fc40005800000 */
[C---:B------:R-:W-:Y:S02]  /*c040*/  SEL R16, R28.reuse, R16, !P3 ;  /* 0x000000101c107207 */ /* 0x040fe40005800000 */
[C---:B------:R-:W-:Y:S01]  /*c050*/  SEL R17, R28.reuse, R17, !P3 ;  /* 0x000000111c117207 */ /* 0x040fe20005800000 */
[----:B------:R-:W-:Y:S01]  /*c060*/  STL [R1+0x1620], R29 ;  /* 0x0016201d01007387 */ /* 0x000fe20000100800 */
[C---:B------:R-:W-:Y:S02]  /*c070*/  SEL R18, R28.reuse, R18, !P3 ;  /* 0x000000121c127207 */ /* 0x040fe40005800000 */
[C---:B------:R-:W-:Y:S01]  /*c080*/  SEL R19, R28.reuse, R19, !P3 ;  /* 0x000000131c137207 */ /* 0x040fe20005800000 */
[----:B------:R-:W-:Y:S01]  /*c090*/  STL [R1+0x1624], R15 ;  /* 0x0016240f01007387 */ /* 0x000fe20000100800 */
[C---:B------:R-:W-:Y:S02]  /*c0a0*/  SEL R20, R28.reuse, R20, !P3 ;  /* 0x000000141c147207 */ /* 0x040fe40005800000 */
[C---:B------:R-:W-:Y:S01]  /*c0b0*/  SEL R21, R28.reuse, R21, !P3 ;  /* 0x000000151c157207 */ /* 0x040fe20005800000 */
[----:B------:R-:W-:Y:S01]  /*c0c0*/  STL [R1+0x1628], R16 ;  /* 0x0016281001007387 */ /* 0x000fe20000100800 */
[----:B------:R-:W-:-:S02]  /*c0d0*/  SEL R22, R28, R22, !P3 ;  /* 0x000000161c167207 */ /* 0x000fc40005800000 */
[C---:B------:R-:W-:Y:S01]  /*c0e0*/  SEL R23, R28.reuse, R23, !P3 ;  /* 0x000000171c177207 */ /* 0x040fe20005800000 */
[----:B------:R-:W-:Y:S01]  /*c0f0*/  STL [R1+0x162c], R17 ;  /* 0x00162c1101007387 */ /* 0x000fe20000100800 */
[----:B-----5:R-:W-:-:S03]  /*c100*/  SEL R24, R28, R24, !P3 ;  /* 0x000000181c187207 */ /* 0x020fc60005800000 */
[----:B------:R-:W-:Y:S01]  /*c110*/  STL [R1+0x1630], R18 ;  /* 0x0016301201007387 */ /* 0x000fe20000100800 */
[----:B0-----:R-:W-:-:S03]  /*c120*/  LOP3.LUT R2, R2, 0x7f, RZ, 0xc0, !PT ;  /* 0x0000007f02027812 */ /* 0x001fc600078ec0ff */
[----:B------:R-:W-:Y:S01]  /*c130*/  STL [R1+0x1634], R19 ;  /* 0x0016341301007387 */ /* 0x000fe20000100800 */
[C---:B------:R-:W-:Y:S02]  /*c140*/  SEL R25, R28.reuse, R25, !P3 ;  /* 0x000000191c197207 */ /* 0x040fe40005800000 */
[C---:B------:R-:W-:Y:S01]  /*c150*/  SEL R26, R28.reuse, R26, !P3 ;  /* 0x0000001a1c1a7207 */ /* 0x040fe20005800000 */
[----:B------:R-:W-:Y:S01]  /*c160*/  STL [R1+0x1638], R20 ;  /* 0x0016381401007387 */ /* 0x000fe20000100800 */
[----:B------:R-:W-:Y:S01]  /*c170*/  SEL R27, R28, R27, !P3 ;  /* 0x0000001b1c1b7207 */ /* 0x000fe20005800000 */
[----:B------:R-:W-:Y:S02]  /*c180*/  IMAD R2, R2, c[0x0][0x18c], RZ ;  /* 0x0000630002027a24 */ /* 0x000fe400078e02ff */
[----:B------:R-:W-:Y:S04]  /*c190*/  STL [R1+0x163c], R21 ;  /* 0x00163c1501007387 */ /* 0x000fe80000100800 */
[----:B------:R-:W-:Y:S04]  /*c1a0*/  STL [R1+0x1640], R22 ;  /* 0x0016401601007387 */ /* 0x000fe80000100800 */
[----:B------:R-:W-:Y:S01]  /*c1b0*/  STL [R1+0x1644], R23 ;  /* 0x0016441701007387 */ /* 0x000fe20000100800 */
[----:B------:R-:W-:-:S03]  /*c1c0*/  LEA.HI.X.SX32 R2, R2, c[0x0][0x16c], 0x1, P6 ;  /* 0x00005b0002027a11 */ /* 0x000fc600030f0eff */
[----:B------:R-:W-:Y:S04]  /*c1d0*/  STL [R1+0x1648], R24 ;  /* 0x0016481801007387 */ /* 0x000fe80000100800 */
[----:B------:R-:W-:Y:S04]  /*c1e0*/  STL [R1+0x164c], R25 ;  /* 0x00164c1901007387 */ /* 0x000fe80000100800 */
[----:B------:R-:W-:Y:S04]  /*c1f0*/  STL [R1+0x1650], R26 ;  /* 0x0016501a01007387 */ /* 0x000fe80000100800 */
[----:B------:R-:W-:Y:S04]  /*c200*/  STL [R1+0x1654], R27 ;  /* 0x0016541b01007387 */ /* 0x000fe80000100800 */
[----:B------:R-:W5:Y:S04]  /*c210*/  LDL.LU R8, [R1+0x1c0] ;  /* 0x0001c00001087983 */ /* 0x000f680000300800 */
[----:B------:R-:W5:Y:S04]  /*c220*/  LDL.LU R9, [R1+0x1bc] ;  /* 0x0001bc0001097983 */ /* 0x000f680000300800 */
[----:B------:R-:W5:Y:S04]  /*c230*/  LDL.LU R10, [R1+0x1b8] ;  /* 0x0001b800010a7983 */ /* 0x000f680000300800 */
[----:B------:R-:W5:Y:S04]  /*c240*/  LDL.LU R11, [R1+0x1b4] ;  /* 0x0001b400010b7983 */ /* 0x000f680000300800 */
[----:B------:R2:W-:Y:S02]  /*c250*/  STL [R1+0x1658], R2 ;  /* 0x0016580201007387 */ /* 0x0005e40000100800 */
[----:B--2---:R-:W-:-:S02]  /*c260*/  IMAD R2, R12, c[0x0][0x184], RZ ;  /* 0x000061000c027a24 */ /* 0x004fc400078e02ff */
[----:B------:R-:W2:Y:S04]  /*c270*/  LDL.LU R12, [R1+0x1b0] ;  /* 0x0001b000010c7983 */ /* 0x000ea80000300800 */
[----:B------:R4:W-:Y:S01]  /*c280*/  STL [R1+0x4], R2 ;  /* 0x0000040201007387 */ /* 0x0009e20000100800 */
[----:B---3--:R-:W-:-:S03]  /*c290*/  IMAD R15, R13, c[0x0][0x184], RZ ;  /* 0x000061000d0f7a24 */ /* 0x008fc600078e02ff */
[----:B------:R-:W3:Y:S04]  /*c2a0*/  LDL.LU R13, [R1+0x1ac] ;  /* 0x0001ac00010d7983 */ /* 0x000ee80000300800 */
[----:B------:R0:W-:Y:S01]  /*c2b0*/  STL [R1], R15 ;  /* 0x0000000f01007387 */ /* 0x0001e20000100800 */
[----:B----4-:R-:W-:-:S03]  /*c2c0*/  IMAD R2, R14, c[0x0][0x190], RZ ;  /* 0x000064000e027a24 */ /* 0x010fc600078e02ff */
[----:B------:R-:W4:Y:S04]  /*c2d0*/  LDL.LU R14, [R1+0x1a8] ;  /* 0x0001a800010e7983 */ /* 0x000f280000300800 */
[----:B------:R-:W-:Y:S04]  /*c2e0*/  STL [R1+0x1dc], R2 ;  /* 0x0001dc0201007387 */ /* 0x000fe80000100800 */
[----:B------:R-:W4:Y:S04]  /*c2f0*/  LDL.LU R18, [R1+0x1a4] ;  /* 0x0001a40001127983 */ /* 0x000f280000300800 */
[----:B------:R-:W4:Y:S04]  /*c300*/  LDL.LU R17, [R1+0x1a0] ;  /* 0x0001a00001117983 */ /* 0x000f280000300800 */
[----:B------:R-:W4:Y:S04]  /*c310*/  LDL.LU R16, [R1+0x19c] ;  /* 0x00019c0001107983 */ /* 0x000f280000300800 */
[----:B0-----:R-:W4:Y:S01]  /*c320*/  LDL.LU R15, [R1+0x14c] ;  /* 0x00014c00010f7983 */ /* 0x001f220000300800 */
[----:B------:R-:W-:-:S02]  /*c330*/  IMAD R28, R0, c[0x0][0x190], RZ ;  /* 0x00006400001c7a24 */ /* 0x000fc400078e02ff */
[----:B------:R-:W-:Y:S01]  /*c340*/  IMAD R3, R3, c[0x0][0x190], RZ ;  /* 0x0000640003037a24 */ /* 0x000fe200078e02ff */
[----:B------:R-:W4:Y:S01]  /*c350*/  LDL.LU R29, [R1+0x198] ;  /* 0x00019800011d7983 */ /* 0x000f220000300800 */
[----:B------:R-:W-:Y:S02]  /*c360*/  IMAD R4, R4, c[0x0][0x190], RZ ;  /* 0x0000640004047a24 */ /* 0x000fe400078e02ff */
[----:B------:R-:W-:Y:S01]  /*c370*/  IMAD R5, R5, c[0x0][0x190], RZ ;  /* 0x0000640005057a24 */ /* 0x000fe200078e02ff */
[----:B------:R-:W4:Y:S01]  /*c380*/  LDL.LU R0, [R1+0x174] ;  /* 0x0001740001007983 */ /* 0x000f220000300800 */
[----:B------:R-:W-:Y:S02]  /*c390*/  IMAD R6, R6, c[0x0][0x190], RZ ;  /* 0x0000640006067a24 */ /* 0x000fe400078e02ff */
[----:B------:R-:W-:Y:S01]  /*c3a0*/  IMAD R7, R7, c[0x0][0x190], RZ ;  /* 0x0000640007077a24 */ /* 0x000fe200078e02ff */
[----:B------:R-:W-:Y:S04]  /*c3b0*/  STL [R1+0x165c], R28 ;  /* 0x00165c1c01007387 */ /* 0x000fe80000100800 */
[----:B------:R0:W-:Y:S04]  /*c3c0*/  STL [R1+0x1660], R3 ;  /* 0x0016600301007387 */ /* 0x0001e80000100800 */
[----:B------:R1:W-:Y:S04]  /*c3d0*/  STL [R1+0x1664], R4 ;  /* 0x0016640401007387 */ /* 0x0003e80000100800 */
[----:B------:R-:W-:Y:S04]  /*c3e0*/  STL [R1+0x1668], R5 ;  /* 0x0016680501007387 */ /* 0x000fe80000100800 */
[----:B------:R-:W-:Y:S04]  /*c3f0*/  STL [R1+0x166c], R6 ;  /* 0x00166c0601007387 */ /* 0x000fe80000100800 */
[----:B------:R-:W-:Y:S01]  /*c400*/  STL [R1+0x1670], R7 ;  /* 0x0016700701007387 */ /* 0x000fe20000100800 */
[----:B-----5:R-:W-:-:S02]  /*c410*/  IMAD R8, R8, c[0x0][0x190], RZ ;  /* 0x0000640008087a24 */ /* 0x020fc400078e02ff */
[----:B------:R-:W-:-:S03]  /*c420*/  IMAD R9, R9, c[0x0][0x190], RZ ;  /* 0x0000640009097a24 */ /* 0x000fc600078e02ff */
[----:B------:R-:W-:Y:S01]  /*c430*/  STL [R1+0x1674], R8 ;  /* 0x0016740801007387 */ /* 0x000fe20000100800 */
[----:B------:R-:W-:-:S03]  /*c440*/  IMAD R10, R10, c[0x0][0x190], RZ ;  /* 0x000064000a0a7a24 */ /* 0x000fc600078e02ff */
[----:B------:R-:W-:Y:S01]  /*c450*/  STL [R1+0x1678], R9 ;  /* 0x0016780901007387 */ /* 0x000fe20000100800 */
[----:B------:R-:W-:-:S03]  /*c460*/  IMAD R11, R11, c[0x0][0x190], RZ ;  /* 0x000064000b0b7a24 */ /* 0x000fc600078e02ff */
[----:B------:R-:W-:Y:S04]  /*c470*/  STL [R1+0x167c], R10 ;  /* 0x00167c0a01007387 */ /* 0x000fe80000100800 */
[----:B------:R-:W-:Y:S01]  /*c480*/  STL [R1+0x1680], R11 ;  /* 0x0016800b01007387 */ /* 0x000fe20000100800 */
[----:B--2---:R-:W-:-:S05]  /*c490*/  IMAD R12, R12, c[0x0][0x190], RZ ;  /* 0x000064000c0c7a24 */ /* 0x004fca00078e02ff */
[----:B------:R-:W-:Y:S01]  /*c4a0*/  STL [R1+0x1684], R12 ;  /* 0x0016840c01007387 */ /* 0x000fe20000100800 */
[----:B---3--:R-:W-:-:S05]  /*c4b0*/  IMAD R13, R13, c[0x0][0x190], RZ ;  /* 0x000064000d0d7a24 */ /* 0x008fca00078e02ff */
[----:B------:R-:W-:Y:S01]  /*c4c0*/  STL [R1+0x1688], R13 ;  /* 0x0016880d01007387 */ /* 0x000fe20000100800 */
[----:B----4-:R-:W-:Y:S02]  /*c4d0*/  IMAD R14, R14, c[0x0][0x190], RZ ;  /* 0x000064000e0e7a24 */ /* 0x010fe400078e02ff */
[----:B0-----:R-:W-:-:S03]  /*c4e0*/  IMAD R3, R18, c[0x0][0x190], RZ ;  /* 0x0000640012037a24 */ /* 0x001fc600078e02ff */
[----:B------:R-:W-:Y:S01]  /*c4f0*/  STL [R1+0x168c], R14 ;  /* 0x00168c0e01007387 */ /* 0x000fe20000100800 */
[----:B------:R-:W-:-:S03]  /*c500*/  IMAD R2, R17, c[0x0][0x190], RZ ;  /* 0x0000640011027a24 */ /* 0x000fc600078e02ff */
[----:B------:R0:W-:Y:S01]  /*c510*/  STL [R1+0x10c], R3 ;  /* 0x00010c0301007387 */ /* 0x0001e20000100800 */
[----:B-1----:R-:W-:-:S03]  /*c520*/  IMAD R4, R16, c[0x0][0x190], RZ ;  /* 0x0000640010047a24 */ /* 0x002fc600078e02ff */
[----:B------:R1:W-:Y:S01]  /*c530*/  STL [R1+0x120], R2 ;  /* 0x0001200201007387 */ /* 0x0003e20000100800 */
[----:B0-----:R-:W-:-:S03]  /*c540*/  IMAD R3, R15, c[0x0][0x190], RZ ;  /* 0x000064000f037a24 */ /* 0x001fc600078e02ff */
[----:B------:R-:W-:Y:S04]  /*c550*/  STL [R1+0x134], R4 ;  /* 0x0001340401007387 */ /* 0x000fe80000100800 */
[----:B------:R-:W-:Y:S04]  /*c560*/  STL [R1+0x14c], R3 ;  /* 0x00014c0301007387 */ /* 0x000fe80000100800 */
[----:B------:R-:W2:Y:S01]  /*c570*/  LDL.LU R14, [R1+0x190] ;  /* 0x00019000010e7983 */ /* 0x000ea20000300800 */
[----:B-1----:R-:W-:Y:S02]  /*c580*/  IMAD R2, R29, c[0x0][0x190], RZ ;  /* 0x000064001d027a24 */ /* 0x002fe400078e02ff */
[----:B------:R-:W-:-:S03]  /*c590*/  IMAD R0, R0, c[0x0][0x190], RZ ;  /* 0x0000640000007a24 */ /* 0x000fc600078e02ff */
[----:B------:R-:W-:Y:S04]  /*c5a0*/  STL [R1+0x15c], R2 ;  /* 0x00015c0201007387 */ /* 0x000fe80000100800 */
[----:B--2---:R0:W-:Y:S04]  /*c5b0*/  STL [R1+0x16a0], R14 ;  /* 0x0016a00e01007387 */ /* 0x0041e80000100800 */
[----:B------:R-:W-:Y:S04]  /*c5c0*/  STL [R1+0x174], R0 ;  /* 0x0001740001007387 */ /* 0x000fe80000100800 */
        /* <DEDUP_REMOVED lines=31> */
[----:B--2---:R-:W-:-:S05]  /*c7c0*/  IMAD R14, R14, c[0x0][0x190], RZ ;  /* 0x000064000e0e7a24 */ /* 0x004fca00078e02ff */
[----:B------:R0:W-:Y:S04]  /*c7d0*/  STL [R1+0x184], R14 ;  /* 0x0001840e01007387 */ /* 0x0001e80000100800 */
[----:B0-----:R-:W2:Y:S02]  /*c7e0*/  LDL.LU R14, [R1+0x16a4] ;  /* 0x0016a400010e7983 */ /* 0x001ea40000300800 */
[----:B--2---:R-:W-:-:S05]  /*c7f0*/  IMAD R14, R14, c[0x0][0x190], RZ ;  /* 0x000064000e0e7a24 */ /* 0x004fca00078e02ff */
[----:B------:R0:W-:Y:S04]  /*c800*/  STL [R1+0x194], R14 ;  /* 0x0001940e01007387 */ /* 0x0001e80000100800 */
[----:B0-----:R-:W2:Y:S01]  /*c810*/  LDL.LU R14, [R1+0x16a0] ;  /* 0x0016a000010e7983 */ /* 0x001ea20000300800 */
[----:B---3--:R-:W-:Y:S02]  /*c820*/  IMAD R13, R13, c[0x0][0x190], RZ ;  /* 0x000064000d0d7a24 */ /* 0x008fe400078e02ff */
[----:B----4-:R-:W-:Y:S02]  /*c830*/  IMAD R12, R12, c[0x0][0x190], RZ ;  /* 0x000064000c0c7a24 */ /* 0x010fe400078e02ff */
[----:B-----5:R-:W-:Y:S02]  /*c840*/  IMAD R11, R11, c[0x0][0x190], RZ ;  /* 0x000064000b0b7a24 */ /* 0x020fe400078e02ff */
[----:B------:R-:W-:-:S02]  /*c850*/  IMAD R10, R10, c[0x0][0x190], RZ ;  /* 0x000064000a0a7a24 */ /* 0x000fc400078e02ff */
[----:B------:R-:W-:Y:S02]  /*c860*/  IMAD R9, R9, c[0x0][0x190], RZ ;  /* 0x0000640009097a24 */ /* 0x000fe400078e02ff */
[----:B------:R-:W-:Y:S02]  /*c870*/  IMAD R8, R8, c[0x0][0x190], RZ ;  /* 0x0000640008087a24 */ /* 0x000fe400078e02ff */
[----:B------:R-:W-:Y:S02]  /*c880*/  IMAD R7, R7, c[0x0][0x190], RZ ;  /* 0x0000640007077a24 */ /* 0x000fe400078e02ff */
[----:B------:R-:W-:Y:S02]  /*c890*/  IMAD R6, R6, c[0x0][0x190], RZ ;  /* 0x0000640006067a24 */ /* 0x000fe400078e02ff */
[----:B------:R-:W-:Y:S02]  /*c8a0*/  IMAD R5, R5, c[0x0][0x190], RZ ;  /* 0x0000640005057a24 */ /* 0x000fe400078e02ff */
[----:B------:R-:W-:-:S02]  /*c8b0*/  IMAD R4, R4, c[0x0][0x190], RZ ;  /* 0x0000640004047a24 */ /* 0x000fc400078e02ff */
[----:B------:R-:W-:Y:S02]  /*c8c0*/  IMAD R3, R3, c[0x0][0x190], RZ ;  /* 0x0000640003037a24 */ /* 0x000fe400078e02ff */
[----:B--2---:R-:W-:-:S05]  /*c8d0*/  IMAD R14, R14, c[0x0][0x190], RZ ;  /* 0x000064000e0e7a24 */ /* 0x004fca00078e02ff */
[----:B------:R-:W-:Y:S04]  /*c8e0*/  STL [R1+0x190], R14 ;  /* 0x0001900e01007387 */ /* 0x000fe80000100800 */
        /* <DEDUP_REMOVED lines=8> */
[----:B------:R0:W-:Y:S04]  /*c970*/  STL [R1+0x164], R5 ;  /* 0x0001640501007387 */ /* 0x0001e80000100800 */
[----:B------:R1:W-:Y:S04]  /*c980*/  STL [R1+0x160], R4 ;  /* 0x0001600401007387 */ /* 0x0003e80000100800 */
[----:B------:R2:W-:Y:S01]  /*c990*/  STL [R1+0x158], R3 ;  /* 0x0001580301007387 */ /* 0x0005e20000100800 */
[----:B0-----:R-:W-:-:S02]  /*c9a0*/  IMAD R5, R28, c[0x0][0x190], RZ ;  /* 0x000064001c057a24 */ /* 0x001fc400078e02ff */
[----:B-1----:R-:W-:-:S03]  /*c9b0*/  IMAD R4, R2, c[0x0][0x190], RZ ;  /* 0x0000640002047a24 */ /* 0x002fc600078e02ff */
[----:B------:R-:W-:Y:S01]  /*c9c0*/  STL [R1+0x154], R5 ;  /* 0x0001540501007387 */ /* 0x000fe20000100800 */
[----:B--2---:R-:W-:-:S03]  /*c9d0*/  IMAD R3, R27, c[0x0][0x190], RZ ;  /* 0x000064001b037a24 */ /* 0x004fc600078e02ff */
[----:B------:R0:W-:Y:S01]  /*c9e0*/  STL [R1+0x150], R4 ;  /* 0x0001500401007387 */ /* 0x0001e20000100800 */
[----:B------:R-:W-:-:S03]  /*c9f0*/  IMAD R2, R26, c[0x0][0x190], RZ ;  /* 0x000064001a027a24 */ /* 0x000fc600078e02ff */
[----:B------:R1:W-:Y:S01]  /*ca00*/  STL [R1+0x148], R3 ;  /* 0x0001480301007387 */ /* 0x0003e20000100800 */
[----:B0-----:R-:W-:-:S03]  /*ca10*/  IMAD R4, R25, c[0x0][0x190], RZ ;  /* 0x0000640019047a24 */ /* 0x001fc600078e02ff */
[----:B------:R0:W-:Y:S01]  /*ca20*/  STL [R1+0x144], R2 ;  /* 0x0001440201007387 */ /* 0x0001e20000100800 */
[----:B-1----:R-:W-:-:S03]  /*ca30*/  IMAD R3, R24, c[0x0][0x190], RZ ;  /* 0x0000640018037a24 */ /* 0x002fc600078e02ff */
[----:B------:R1:W-:Y:S04]  /*ca40*/  STL [R1+0x140], R4 ;  /* 0x0001400401007387 */ /* 0x0003e80000100800 */
[----:B------:R2:W-:Y:S01]  /*ca50*/  STL [R1+0x13c], R3 ;  /* 0x00013c0301007387 */ /* 0x0005e20000100800 */
[----:B0-----:R-:W-:Y:S02]  /*ca60*/  IMAD R2, R23, c[0x0][0x190], RZ ;  /* 0x0000640017027a24 */ /* 0x001fe400078e02ff */
[----:B-1----:R-:W-:-:S03]  /*ca70*/  IMAD R4, R22, c[0x0][0x190], RZ ;  /* 0x0000640016047a24 */ /* 0x002fc600078e02ff */
[----:B------:R0:W-:Y:S01]  /*ca80*/  STL [R1+0x138], R2 ;  /* 0x0001380201007387 */ /* 0x0001e20000100800 */
[----:B--2---:R-:W-:-:S03]  /*ca90*/  IMAD R3, R21, c[0x0][0x190], RZ ;  /* 0x0000640015037a24 */ /* 0x004fc600078e02ff */
        /* <DEDUP_REMOVED lines=12> */
[----:B------:R-:W-:Y:S04]  /*cb60*/  STL [R1+0x114], R4 ;  /* 0x0001140401007387 */ /* 0x000fe80000100800 */
[----:B------:R-:W-:Y:S04]  /*cb70*/  STL [R1+0x110], R3 ;  /* 0x0001100301007387 */ /* 0x000fe80000100800 */
[----:B------:R-:W2:Y:S01]  /*cb80*/  LDL.LU R14, [R1+0xf8] ;  /* 0x0000f800010e7983 */ /* 0x000ea20000300800 */
[----:B0-----:R-:W-:Y:S02]  /*cb90*/  IMAD R2, R29, c[0x0][0x190], RZ ;  /* 0x000064001d027a24 */ /* 0x001fe400078e02ff */
        /* <DEDUP_REMOVED lines=166> */
[----:B--2---:R-:W-:-:S05]  /*d600*/  IMAD R14, R14, c[0x0][0x190], RZ ;  /* 0x000064000e0e7a24 */ /* 0x004fca00078e02ff */
        /* <DEDUP_REMOVED lines=57> */
[----:B0-----:R-:W5:Y:S01]  /*d9a0*/  LDL.LU R0, [R1+0x161c] ;  /* 0x00161c0001007983 */ /* 0x001f620000300800 */
[----:B--2---:R-:W-:-:S02]  /*d9b0*/  IMAD R26, R26, c[0x0][0x190], RZ ;  /* 0x000064001a1a7a24 */ /* 0x004fc400078e02ff */
[----:B---3--:R-:W-:Y:S02]  /*d9c0*/  IMAD R25, R25, c[0x0][0x190], RZ ;  /* 0x0000640019197a24 */ /* 0x008fe400078e02ff */
[----:B----4-:R-:W-:Y:S02]  /*d9d0*/  IMAD R24, R24, c[0x0][0x190], RZ ;  /* 0x0000640018187a24 */ /* 0x010fe400078e02ff */
[----:B-----5:R-:W-:Y:S02]  /*d9e0*/  IMAD R23, R23, c[0x0][0x190], RZ ;  /* 0x0000640017177a24 */ /* 0x020fe400078e02ff */
[----:B------:R-:W-:Y:S02]  /*d9f0*/  IMAD R22, R22, c[0x0][0x190], RZ ;  /* 0x0000640016167a24 */ /* 0x000fe400078e02ff */
[----:B------:R-:W-:Y:S02]  /*da00*/  IMAD R21, R21, c[0x0][0x190], RZ ;  /* 0x0000640015157a24 */ /* 0x000fe400078e02ff */
[----:B------:R-:W-:-:S02]  /*da10*/  IMAD R20, R20, c[0x0][0x190], RZ ;  /* 0x0000640014147a24 */ /* 0x000fc400078e02ff */
[----:B------:R-:W-:Y:S02]  /*da20*/  IMAD R19, R19, c[0x0][0x190], RZ ;  /* 0x0000640013137a24 */ /* 0x000fe400078e02ff */
[----:B------:R-:W-:Y:S02]  /*da30*/  IMAD R18, R18, c[0x0][0x190], RZ ;  /* 0x0000640012127a24 */ /* 0x000fe400078e02ff */
[----:B------:R-:W-:-:S05]  /*da40*/  IMAD R0, R0, c[0x0][0x190], RZ ;  /* 0x0000640000007a24 */ /* 0x000fca00078e02ff */
[----:B------:R0:W-:Y:S04]  /*da50*/  STL [R1+0x8], R0 ;  /* 0x0000080001007387 */ /* 0x0001e80000100800 */
[----:B0-----:R-:W2:Y:S01]  /*da60*/  LDL.LU R0, [R1+0x1618] ;  /* 0x0016180001007983 */ /* 0x001ea20000300800 */
[----:B------:R-:W-:Y:S02]  /*da70*/  IMAD R29, R29, c[0x0][0x190], RZ ;  /* 0x000064001d1d7a24 */ /* 0x000fe400078e02ff */
[----:B------:R-:W-:-:S03]  /*da80*/  IMAD R15, R15, c[0x0][0x190], RZ ;  /* 0x000064000f0f7a24 */ /* 0x000fc600078e02ff */
[----:B------:R0:W-:Y:S04]  /*da90*/  STL [R1+0x15e4], R29 ;  /* 0x0015e41d01007387 */ /* 0x0001e80000100800 */
[----:B0-----:R-:W3:Y:S04]  /*daa0*/  LDL.LU R29, [R1] ;  /* 0x00000000011d7983 */ /* 0x001ee80000300800 */
[----:B------:R0:W-:Y:S04]  /*dab0*/  STL [R1+0x15e8], R15 ;  /* 0x0015e80f01007387 */ /* 0x0001e80000100800 */
[----:B0-----:R-:W4:Y:S01]  /*dac0*/  LDL.LU R15, [R1+0x4] ;  /* 0x00000400010f7983 */ /* 0x001f220000300800 */
[----:B------:R-:W-:-:S02]  /*dad0*/  IMAD R16, R16, c[0x0][0x190], RZ ;  /* 0x0000640010107a24 */ /* 0x000fc400078e02ff */
[----:B------:R-:W-:-:S03]  /*dae0*/  IMAD R17, R17, c[0x0][0x190], RZ ;  /* 0x0000640011117a24 */ /* 0x000fc600078e02ff */
[----:B------:R-:W-:Y:S04]  /*daf0*/  STL [R1+0x15ec], R16 ;  /* 0x0015ec1001007387 */ /* 0x000fe80000100800 */
[----:B------:R0:W-:Y:S04]  /*db00*/  STL [R1+0x15f0], R17 ;  /* 0x0015f01101007387 */ /* 0x0001e80000100800 */
[----:B------:R-:W-:Y:S04]  /*db10*/  STL [R1+0x15f4], R18 ;  /* 0x0015f41201007387 */ /* 0x000fe80000100800 */
[----:B------:R1:W-:Y:S04]  /*db20*/  STL [R1+0x15f8], R19 ;  /* 0x0015f81301007387 */ /* 0x0003e80000100800 */
[----:B------:R-:W-:Y:S04]  /*db30*/  STL [R1+0x15fc], R20 ;  /* 0x0015fc1401007387 */ /* 0x000fe80000100800 */
[----:B------:R-:W-:Y:S04]  /*db40*/  STL [R1+0x1600], R21 ;  /* 0x0016001501007387 */ /* 0x000fe80000100800 */
[----:B------:R-:W-:Y:S04]  /*db50*/  STL [R1+0x1604], R22 ;  /* 0x0016041601007387 */ /* 0x000fe80000100800 */
[----:B------:R-:W-:Y:S04]  /*db60*/  STL [R1+0x1608], R23 ;  /* 0x0016081701007387 */ /* 0x000fe80000100800 */
[----:B------:R-:W-:Y:S04]  /*db70*/  STL [R1+0x160c], R24 ;  /* 0x00160c1801007387 */ /* 0x000fe80000100800 */
[----:B------:R-:W-:Y:S04]  /*db80*/  STL [R1+0x1610], R25 ;  /* 0x0016101901007387 */ /* 0x000fe80000100800 */
[----:B------:R-:W-:Y:S04]  /*db90*/  STL [R1+0x1614], R26 ;  /* 0x0016141a01007387 */ /* 0x000fe80000100800 */
[----:B0-----:R-:W5:Y:S01]  /*dba0*/  LDL.LU R17, [R1+0x10c] ;  /* 0x00010c0001117983 */ /* 0x001f620000300800 */
[----:B--2---:R-:W-:-:S02]  /*dbb0*/  LEA R16, P3, R28, R0, 0x1 ;  /* 0x000000001c107211 */ /* 0x004fc400078608ff */
[----:B-1----:R-:W-:-:S03]  /*dbc0*/  LEA R19, P4, R3, R0, 0x1 ;  /* 0x0000000003137211 */ /* 0x002fc600078808ff */
[----:B------:R0:W-:Y:S04]  /*dbd0*/  STL [R1+0x13b0], R16 ;  /* 0x0013b01001007387 */ /* 0x0001e80000100800 */
[----:B------:R-:W-:Y:S01]  /*dbe0*/  STL [R1+0x13b4], R19 ;  /* 0x0013b41301007387 */ /* 0x000fe20000100800 */
[----:B0-----:R-:W-:-:S05]  /*dbf0*/  LEA R16, P5, R4, R0, 0x1 ;  /* 0x0000000004107211 */ /* 0x001fca00078a08ff */
[----:B------:R0:W-:Y:S04]  /*dc00*/  STL [R1+0x13b8], R16 ;  /* 0x0013b81001007387 */ /* 0x0001e80000100800 */
[----:B0-----:R-:W2:Y:S01]  /*dc10*/  LDL.LU R16, [R1+0x120] ;  /* 0x0001200001107983 */ /* 0x001ea20000300800 */
[----:B----4-:R-:W-:Y:S02]  /*dc20*/  LEA R18, P0, R15, c[0x0][0x160], 0x1 ;  /* 0x000058000f127a11 */ /* 0x010fe400078008ff */
[-C--:B------:R-:W-:Y:S02]  /*dc30*/  LEA R21, P6, R5, R0.reuse, 0x1 ;  /* 0x0000000005157211 */ /* 0x080fe400078c08ff */
[----:B---3--:R-:W-:Y:S02]  /*dc40*/  LEA R20, P1, R29, c[0x0][0x160], 0x1 ;  /* 0x000058001d147a11 */ /* 0x008fe400078208ff */
[----:B------:R-:W-:Y:S01]  /*dc50*/  LEA.HI.X.SX32 R19, R15, c[0x0][0x164], 0x1, P0 ;  /* 0x000059000f137a11 */ /* 0x000fe200000f0eff */
[----:B------:R0:W-:Y:S01]  /*dc60*/  STL [R1+0x13bc], R21 ;  /* 0x0013bc1501007387 */ /* 0x0001e20000100800 */
[----:B------:R-:W-:-:S05]  /*dc70*/  LEA R15, P0, R6, R0, 0x1 ;  /* 0x00000000060f7211 */ /* 0x000fca00078008ff */
[----:B------:R1:W-:Y:S01]  /*dc80*/  STL [R1+0x13ac], R15 ;  /* 0x0013ac0f01007387 */ /* 0x0003e20000100800 */
[----:B0-----:R-:W-:Y:S02]  /*dc90*/  LEA.HI.X.SX32 R21, R29, c[0x0][0x164], 0x1, P1 ;  /* 0x000059001d157a11 */ /* 0x001fe400008f0eff */
[----:B------:R-:W-:Y:S01]  /*dca0*/  LEA R22, P1, R7, R0, 0x1 ;  /* 0x0000000007167211 */ /* 0x000fe200078208ff */
[----:B-1----:R-:W3:Y:S04]  /*dcb0*/  LDL.LU R15, [R1+0x134] ;  /* 0x00013400010f7983 */ /* 0x002ee80000300800 */
[----:B------:R-:W-:Y:S04]  /*dcc0*/  STL.64 [R1+0x5e8], R18 ;  /* 0x0005e81201007387 */ /* 0x000fe80000100a00 */
[----:B------:R0:W-:Y:S01]  /*dcd0*/  STL [R1+0x13a4], R22 ;  /* 0x0013a41601007387 */ /* 0x0001e20000100800 */
[----:B------:R-:W-:-:S03]  /*dce0*/  LEA.HI.X.SX32 R23, R28, R2, 0x1, P3 ;  /* 0x000000021c177211 */ /* 0x000fc600018f0eff */
[----:B------:R-:W-:Y:S04]  /*dcf0*/  STL.64 [R1+0x5e0], R20 ;  /* 0x0005e01401007387 */ /* 0x000fe80000100a00 */
[----:B------:R-:W4:Y:S01]  /*dd00*/  LDL.LU R29, [R1+0x15c] ;  /* 0x00015c00011d7983 */ /* 0x000f220000300800 */
[----:B0-----:R-:W-:Y:S02]  /*dd10*/  LEA R22, P2, R8, R0, 0x1 ;  /* 0x0000000008167211 */ /* 0x001fe400078408ff */
[----:B------:R-:W-:-:S03]  /*dd20*/  LEA.HI.X.SX32 R3, R3, R2, 0x1, P4 ;  /* 0x0000000203037211 */ /* 0x000fc600020f0eff */
[----:B------:R0:W-:Y:S04]  /*dd30*/  STL [R1+0x13a8], R22 ;  /* 0x0013a81601007387 */ /* 0x0001e80000100800 */
[----:B------:R1:W-:Y:S01]  /*dd40*/  STL [R1+0x139c], R23 ;  /* 0x00139c1701007387 */ /* 0x0003e20000100800 */
[-C--:B0-----:R-:W-:Y:S02]  /*dd50*/  LEA R22, P3, R9, R0.reuse, 0x1 ;  /* 0x0000000009167211 */ /* 0x081fe400078608ff */
[----:B-1----:R-:W-:-:S03]  /*dd60*/  LEA R23, P4, R10, R0, 0x1 ;  /* 0x000000000a177211 */ /* 0x002fc600078808ff */
[----:B------:R0:W-:Y:S04]  /*dd70*/  STL [R1+0x13a0], R22 ;  /* 0x0013a01601007387 */ /* 0x0001e80000100800 */
[----:B------:R1:W-:Y:S01]  /*dd80*/  STL [R1+0x1394], R3 ;  /* 0x0013940301007387 */ /* 0x0003e20000100800 */
[----:B0-----:R-:W-:-:S03]  /*dd90*/  LEA.HI.X.SX32 R22, R4, R2, 0x1, P5 ;  /* 0x0000000204167211 */ /* 0x001fc600028f0eff */
[----:B------:R-:W-:Y:S01]  /*dda0*/  STL [R1+0x1398], R23 ;  /* 0x0013981701007387 */ /* 0x000fe20000100800 */
[----:B------:R-:W-:Y:S02]  /*ddb0*/  LEA.HI.X.SX32 R4, R5, R2, 0x1, P6 ;  /* 0x0000000205047211 */ /* 0x000fe400030f0eff */
[-C--:B-1----:R-:W-:Y:S01]  /*ddc0*/  LEA R3, P5, R11, R0.reuse, 0x1 ;  /* 0x000000000b037211 */ /* 0x082fe200078a08ff */
[----:B------:R0:W-:Y:S04]  /*ddd0*/  STL [R1+0x138c], R22 ;  /* 0x00138c1601007387 */ /* 0x0001e80000100800 */
[----:B------:R-:W4:Y:S04]  /*dde0*/  LDL.LU R5, [R1+0x174] ;  /* 0x0001740001057983 */ /* 0x000f280000300800 */
[----:B------:R1:W-:Y:S01]  /*ddf0*/  STL [R1+0x1390], R3 ;  /* 0x0013900301007387 */ /* 0x0003e20000100800 */
[----:B0-----:R-:W-:-:S03]  /*de00*/  LEA R22, P6, R12, R0, 0x1 ;  /* 0x000000000c167211 */ /* 0x001fc600078c08ff */
[----:B-1----:R-:W4:Y:S04]  /*de10*/  LDL.LU R3, [R1+0x194] ;  /* 0x0001940001037983 */ /* 0x002f280000300800 */
[----:B------:R0:W-:Y:S04]  /*de20*/  STL [R1+0x1384], R4 ;  /* 0x0013840401007387 */ /* 0x0001e80000100800 */
[----:B------:R-:W4:Y:S01]  /*de30*/  LDL.LU R28, [R1+0x190] ;  /* 0x00019000011c7983 */ /* 0x000f220000300800 */
[----:B0-----:R-:W-:-:S03]  /*de40*/  LEA.HI.X.SX32 R4, R6, R2, 0x1, P0 ;  /* 0x0000000206047211 */ /* 0x001fc600000f0eff */
[----:B------:R-:W-:Y:S01]  /*de50*/  STL [R1+0x1388], R22 ;  /* 0x0013881601007387 */ /* 0x000fe20000100800 */
[----:B------:R-:W-:-:S03]  /*de60*/  LEA R6, P0, R13, R0, 0x1 ;  /* 0x000000000d067211 */ /* 0x000fc600078008ff */
[----:B------:R0:W-:Y:S02]  /*de70*/  STL [R1+0x137c], R4 ;  /* 0x00137c0401007387 */ /* 0x0001e40000100800 */
[----:B0-----:R-:W-:Y:S02]  /*de80*/  LEA.HI.X.SX32 R4, R7, R2, 0x1, P1 ;  /* 0x0000000207047211 */ /* 0x001fe400008f0eff */
[----:B------:R-:W4:Y:S01]  /*de90*/  LDL.LU R7, [R1+0x184] ;  /* 0x0001840001077983 */ /* 0x000f220000300800 */
[----:B------:R-:W-:-:S03]  /*dea0*/  LEA R22, P1, R14, R0, 0x1 ;  /* 0x000000000e167211 */ /* 0x000fc600078208ff */
[----:B------:R0:W-:Y:S04]  /*deb0*/  STL [R1+0x1380], R6 ;  /* 0x0013800601007387 */ /* 0x0001e80000100800 */
[----:B------:R-:W4:Y:S04]  /*dec0*/  LDL.LU R26, [R1+0x18c] ;  /* 0x00018c00011a7983 */ /* 0x000f280000300800 */
[----:B------:R5:W-:Y:S01]  /*ded0*/  STL [R1+0x1374], R4 ;  /* 0x0013740401007387 */ /* 0x000be20000100800 */
[----:B0-----:R-:W-:-:S03]  /*dee0*/  LEA.HI.X.SX32 R6, R8, R2, 0x1, P2 ;  /* 0x0000000208067211 */ /* 0x001fc600010f0eff */
[----:B------:R-:W-:Y:S04]  /*def0*/  STL [R1+0x1378], R22 ;  /* 0x0013781601007387 */ /* 0x000fe80000100800 */
[----:B------:R-:W4:Y:S01]  /*df00*/  LDL.LU R25, [R1+0x188] ;  /* 0x0001880001197983 */ /* 0x000f220000300800 */
[----:B-----5:R-:W-:-:S03]  /*df10*/  LEA R4, P2, R17, R0, 0x1 ;  /* 0x0000000011047211 */ /* 0x020fc600078408ff */
[----:B------:R0:W-:Y:S04]  /*df20*/  STL [R1+0x136c], R6 ;  /* 0x00136c0601007387 */ /* 0x0001e80000100800 */
[----:B------:R1:W-:Y:S01]  /*df30*/  STL [R1+0x1370], R4 ;  /* 0x0013700401007387 */ /* 0x0003e20000100800 */
[----:B0-----:R-:W-:-:S03]  /*df40*/  LEA.HI.X.SX32 R6, R9, R2, 0x1, P3 ;  /* 0x0000000209067211 */ /* 0x001fc600018f0eff */
[----:B-1----:R-:W5:Y:S04]  /*df50*/  LDL.LU R4, [R1+0x180] ;  /* 0x0001800001047983 */ /* 0x002f680000300800 */
[----:B------:R0:W-:Y:S02]  /*df60*/  STL [R1+0x1364], R6 ;  /* 0x0013640601007387 */ /* 0x0001e40000100800 */
[----:B0-----:R-:W-:Y:S02]  /*df70*/  LEA.HI.X.SX32 R6, R10, R2, 0x1, P4 ;  /* 0x000000020a067211 */ /* 0x001fe400020f0eff */
[----:B------:R-:W4:Y:S01]  /*df80*/  LDL.LU R10, [R1+0x14c] ;  /* 0x00014c00010a7983 */ /* 0x000f220000300800 */
[----:B------:R-:W-:Y:S02]  /*df90*/  IMAD.MOV.U32 R8, RZ, RZ, R20 ;  /* 0x000000ffff087224 */ /* 0x000fe400078e0014 */
[----:B------:R-:W-:Y:S01]  /*dfa0*/  IMAD.MOV.U32 R9, RZ, RZ, R21 ;  /* 0x000000ffff097224 */ /* 0x000fe200078e0015 */
[----:B--2---:R-:W-:-:S05]  /*dfb0*/  LEA R20, P3, R16, R0, 0x1 ;  /* 0x0000000010147211 */ /* 0x004fca00078608ff */
[----:B------:R-:W-:Y:S04]  /*dfc0*/  STL [R1+0x1368], R20 ;  /* 0x0013681401007387 */ /* 0x000fe80000100800 */
[----:B------:R-:W2:Y:S04]  /*dfd0*/  LDL.LU R24, [R1+0x17c] ;  /* 0x00017c0001187983 */ /* 0x000ea80000300800 */
[----:B------:R0:W-:Y:S04]  /*dfe0*/  STL [R1+0x135c], R6 ;  /* 0x00135c0601007387 */ /* 0x0001e80000100800 */
[----:B------:R-:W2:Y:S01]  /*dff0*/  LDL.LU R23, [R1+0x178] ;  /* 0x0001780001177983 */ /* 0x000ea20000300800 */
[----:B0-----:R-:W-:-:S02]  /*e000*/  LEA.HI.X.SX32 R6, R11, R2, 0x1, P5 ;  /* 0x000000020b067211 */ /* 0x001fc400028f0eff */
[----:B---3--:R-:W-:-:S05]  /*e010*/  LEA R20, P4, R15, R0, 0x1 ;  /* 0x000000000f147211 */ /* 0x008fca00078808ff */
[----:B------:R-:W-:Y:S04]  /*e020*/  STL [R1+0x1360], R20 ;  /* 0x0013601401007387 */ /* 0x000fe80000100800 */
[----:B------:R0:W-:Y:S04]  /*e030*/  STL [R1+0x1354], R6 ;  /* 0x0013540601007387 */ /* 0x0001e80000100800 */
[----:B------:R-:W3:Y:S01]  /*e040*/  LDL.LU R22, [R1+0x170] ;  /* 0x0001700001167983 */ /* 0x000ee20000300800 */
[----:B0-----:R-:W-:Y:S02]  /*e050*/  LEA.HI.X.SX32 R6, R12, R2, 0x1, P6 ;  /* 0x000000020c067211 */ /* 0x001fe400030f0eff */
[----:B----4-:R-:W-:-:S05]  /*e060*/  LEA R11, P5, R10, R0, 0x1 ;  /* 0x000000000a0b7211 */ /* 0x010fca00078a08ff */
[----:B------:R0:W-:Y:S04]  /*e070*/  STL [R1+0x1358], R11 ;  /* 0x0013580b01007387 */ /* 0x0001e80000100800 */
[----:B------:R1:W-:Y:S04]  /*e080*/  STL [R1+0x134c], R6 ;  /* 0x00134c0601007387 */ /* 0x0003e80000100800 */
[----:B------:R-:W4:Y:S01]  /*e090*/  LDL.LU R21, [R1+0x16c] ;  /* 0x00016c0001157983 */ /* 0x000f220000300800 */
[----:B0-----:R-:W-:Y:S02]  /*e0a0*/  LEA R11, P6, R29, R0, 0x1 ;  /* 0x000000001d0b7211 */ /* 0x001fe400078c08ff */
[----:B-1----:R-:W-:-:S03]  /*e0b0*/  LEA.HI.X.SX32 R6, R13, R2, 0x1, P0 ;  /* 0x000000020d067211 */ /* 0x002fc600000f0eff */
[----:B------:R0:W-:Y:S04]  /*e0c0*/  STL [R1+0x1350], R11 ;  /* 0x0013500b01007387 */ /* 0x0001e80000100800 */
[----:B------:R1:W-:Y:S04]  /*e0d0*/  STL [R1+0x1344], R6 ;  /* 0x0013440601007387 */ /* 0x0003e80000100800 */
[----:B------:R-:W4:Y:S01]  /*e0e0*/  LDL.LU R20, [R1+0x168] ;  /* 0x0001680001147983 */ /* 0x000f220000300800 */
[----:B0-----:R-:W-:Y:S02]  /*e0f0*/  LEA R11, P0, R5, R0, 0x1 ;  /* 0x00000000050b7211 */ /* 0x001fe400078008ff */
[----:B-1----:R-:W-:-:S03]  /*e100*/  LEA.HI.X.SX32 R6, R14, R2, 0x1, P1 ;  /* 0x000000020e067211 */ /* 0x002fc600008f0eff */
[----:B------:R0:W-:Y:S01]  /*e110*/  STL [R1+0x1348], R11 ;  /* 0x0013480b01007387 */ /* 0x0001e20000100800 */
[----:B------:R-:W-:-:S03]  /*e120*/  LEA.HI.X.SX32 R12, R17, R2, 0x1, P2 ;  /* 0x00000002110c7211 */ /* 0x000fc600010f0eff */
[----:B------:R1:W-:Y:S01]  /*e130*/  STL [R1+0xfe0], R6 ;  /* 0x000fe00601007387 */ /* 0x0003e20000100800 */
[----:B0-----:R-:W-:-:S03]  /*e140*/  LEA R11, P1, R7, R0, 0x1 ;  /* 0x00000000070b7211 */ /* 0x001fc600078208ff */
[----:B-1----:R-:W4:Y:S04]  /*e150*/  LDL.LU R6, [R1+0x164] ;  /* 0x0001640001067983 */ /* 0x002f280000300800 */
[----:B------:R0:W-:Y:S04]  /*e160*/  STL [R1+0x1000], R11 ;  /* 0x0010000b01007387 */ /* 0x0001e80000100800 */
[----:B------:R1:W-:Y:S04]  /*e170*/  STL [R1+0xfe4], R12 ;  /* 0x000fe40c01007387 */ /* 0x0003e80000100800 */
[----:B------:R-:W4:Y:S01]  /*e180*/  LDL.LU R17, [R1+0x160] ;  /* 0x0001600001117983 */ /* 0x000f220000300800 */
[----:B0-----:R-:W-:-:S02]  /*e190*/  LEA R11, P2, R3, R0, 0x1 ;  /* 0x00000000030b7211 */ /* 0x001fc400078408ff */
[----:B-1----:R-:W-:-:S03]  /*e1a0*/  LEA.HI.X.SX32 R12, R16, R2, 0x1, P3 ;  /* 0x00000002100c7211 */ /* 0x002fc600018f0eff */
        /* <DEDUP_REMOVED lines=8> */
[----:B------:R-:W-:Y:S02]  /*e230*/  LEA.HI.X.SX32 R10, R10, R2, 0x1, P5 ;  /* 0x000000020a0a7211 */ /* 0x000fe400028f0eff */
[----:B0-----:R-:W-:-:S02]  /*e240*/  LEA R11, P4, R26, R0, 0x1 ;  /* 0x000000001a0b7211 */ /* 0x001fc400078808ff */
[----:B-1----:R-:W-:-:S03]  /*e250*/  LEA R12, P5, R25, R0, 0x1 ;  /* 0x00000000190c7211 */ /* 0x002fc600078a08ff */
[----:B------:R-:W-:Y:S04]  /*e260*/  STL [R1+0x1018], R11 ;  /* 0x0010180b01007387 */ /* 0x000fe80000100800 */
[----:B------:R0:W-:Y:S04]  /*e270*/  STL [R1+0xff0], R10 ;  /* 0x000ff00a01007387 */ /* 0x0001e80000100800 */
[----:B------:R-:W-:Y:S01]  /*e280*/  STL [R1+0x1020], R12 ;  /* 0x0010200c01007387 */ /* 0x000fe20000100800 */
[----:B0-----:R-:W-:-:S03]  /*e290*/  LEA.HI.X.SX32 R10, R29, R2, 0x1, P6 ;  /* 0x000000021d0a7211 */ /* 0x001fc600030f0eff */
[----:B------:R-:W4:Y:S01]  /*e2a0*/  LDL.LU R29, [R1+0x150] ;  /* 0x00015000011d7983 */ /* 0x000f220000300800 */
[----:B-----5:R-:W-:-:S03]  /*e2b0*/  LEA R11, P6, R4, R0, 0x1 ;  /* 0x00000000040b7211 */ /* 0x020fc600078c08ff */
[----:B------:R0:W-:Y:S04]  /*e2c0*/  STL [R1+0xff4], R10 ;  /* 0x000ff40a01007387 */ /* 0x0001e80000100800 */
[----:B------:R2:W-:Y:S01]  /*e2d0*/  STL [R1+0x1028], R11 ;  /* 0x0010280b01007387 */ /* 0x0005e20000100800 */
[----:B0-----:R-:W-:-:S03]  /*e2e0*/  LEA.HI.X.SX32 R10, R5, R2, 0x1, P0 ;  /* 0x00000002050a7211 */ /* 0x001fc600000f0eff */
[----:B------:R-:W5:Y:S01]  /*e2f0*/  LDL.LU R5, [R1+0x148] ;  /* 0x0001480001057983 */ /* 0x000f620000300800 */
[----:B--2---:R-:W-:-:S03]  /*e300*/  LEA R11, P0, R24, R0, 0x1 ;  /* 0x00000000180b7211 */ /* 0x004fc600078008ff */
[----:B------:R0:W-:Y:S04]  /*e310*/  STL [R1+0xff8], R10 ;  /* 0x000ff80a01007387 */ /* 0x0001e80000100800 */
[----:B------:R1:W-:Y:S01]  /*e320*/  STL [R1+0x1030], R11 ;  /* 0x0010300b01007387 */ /* 0x0003e20000100800 */
[----:B0-----:R-:W-:-:S03]  /*e330*/  LEA.HI.X.SX32 R10, R7, R2, 0x1, P1 ;  /* 0x00000002070a7211 */ /* 0x001fc600008f0eff */
[----:B------:R-:W2:Y:S01]  /*e340*/  LDL.LU R7, [R1+0x144] ;  /* 0x0001440001077983 */ /* 0x000ea20000300800 */
[----:B-1----:R-:W-:-:S03]  /*e350*/  LEA R11, P1, R23, R0, 0x1 ;  /* 0x00000000170b7211 */ /* 0x002fc600078208ff */
[----:B------:R0:W-:Y:S04]  /*e360*/  STL [R1+0xffc], R10 ;  /* 0x000ffc0a01007387 */ /* 0x0001e80000100800 */
[----:B------:R-:W-:Y:S01]  /*e370*/  STL [R1+0x1038], R11 ;  /* 0x0010380b01007387 */ /* 0x000fe20000100800 */
[----:B0-----:R-:W-:-:S03]  /*e380*/  LEA.HI.X.SX32 R10, R3, R2, 0x1, P2 ;  /* 0x00000002030a7211 */ /* 0x001fc600010f0eff */
[----:B------:R-:W2:Y:S04]  /*e390*/  LDL.LU R3, [R1+0x140] ;  /* 0x0001400001037983 */ /* 0x000ea80000300800 */
[----:B------:R0:W-:Y:S02]  /*e3a0*/  STL [R1+0x1004], R10 ;  /* 0x0010040a01007387 */ /* 0x0001e40000100800 */
[----:B0-----:R-:W-:Y:S02]  /*e3b0*/  LEA.HI.X.SX32 R10, R28, R2, 0x1, P3 ;  /* 0x000000021c0a7211 */ /* 0x001fe400018f0eff */
[----:B------:R-:W2:Y:S01]  /*e3c0*/  LDL.LU R28, [R1+0x13c] ;  /* 0x00013c00011c7983 */ /* 0x000ea20000300800 */
[----:B---3--:R-:W-:-:S05]  /*e3d0*/  LEA R11, P2, R22, R0, 0x1 ;  /* 0x00000000160b7211 */ /* 0x008fca00078408ff */
[----:B------:R-:W-:Y:S04]  /*e3e0*/  STL [R1+0x1040], R11 ;  /* 0x0010400b01007387 */ /* 0x000fe80000100800 */
[----:B------:R0:W-:Y:S02]  /*e3f0*/  STL [R1+0x100c], R10 ;  /* 0x00100c0a01007387 */ /* 0x0001e40000100800 */
[----:B0-----:R-:W-:Y:S02]  /*e400*/  LEA.HI.X.SX32 R10, R26, R2, 0x1, P4 ;  /* 0x000000021a0a7211 */ /* 0x001fe400020f0eff */
[----:B------:R-:W3:Y:S01]  /*e410*/  LDL.LU R26, [R1+0x138] ;  /* 0x00013800011a7983 */ /* 0x000ee20000300800 */
[----:B----4-:R-:W-:-:S05]  /*e420*/  LEA R11, P3, R21, R0, 0x1 ;  /* 0x00000000150b7211 */ /* 0x010fca00078608ff */
[----:B------:R0:W-:Y:S04]  /*e430*/  STL [R1+0x1048], R11 ;  /* 0x0010480b01007387 */ /* 0x0001e80000100800 */
[----:B------:R1:W-:Y:S01]  /*e440*/  STL [R1+0x1014], R10 ;  /* 0x0010140a01007387 */ /* 0x0003e20000100800 */
[----:B0-----:R-:W-:Y:S02]  /*e450*/  LEA R11, P4, R20, R0, 0x1 ;  /* 0x00000000140b7211 */ /* 0x001fe400078808ff */
[-C--:B-1----:R-:W-:Y:S02]  /*e460*/  LEA.HI.X.SX32 R10, R25, R2.reuse, 0x1, P5 ;  /* 0x00000002190a7211 */ /* 0x082fe400028f0eff */
[----:B------:R-:W4:Y:S04]  /*e470*/  LDL.LU R25, [R1+0x130] ;  /* 0x0001300001197983 */ /* 0x000f280000300800 */
[----:B------:R-:W-:Y:S04]  /*e480*/  STL [R1+0x1050], R11 ;  /* 0x0010500b01007387 */ /* 0x000fe80000100800 */
[----:B------:R0:W-:Y:S02]  /*e490*/  STL [R1+0x101c], R10 ;  /* 0x00101c0a01007387 */ /* 0x0001e40000100800 */
[----:B0-----:R-:W-:-:S02]  /*e4a0*/  LEA.HI.X.SX32 R10, R4, R2, 0x1, P6 ;  /* 0x00000002040a7211 */ /* 0x001fc400030f0eff */
[----:B------:R-:W4:Y:S01]  /*e4b0*/  LDL.LU R4, [R1+0x12c] ;  /* 0x00012c0001047983 */ /* 0x000f220000300800 */
[----:B------:R-:W-:-:S05]  /*e4c0*/  LEA R11, P5, R6, R0, 0x1 ;  /* 0x00000000060b7211 */ /* 0x000fca00078a08ff */
[----:B------:R0:W-:Y:S04]  /*e4d0*/  STL [R1+0x1058], R11 ;  /* 0x0010580b01007387 */ /* 0x0001e80000100800 */
[----:B------:R1:W-:Y:S01]  /*e4e0*/  STL [R1+0x1024], R10 ;  /* 0x0010240a01007387 */ /* 0x0003e20000100800 */
[----:B0-----:R-:W-:Y:S02]  /*e4f0*/  LEA R11, P6, R17, R0, 0x1 ;  /* 0x00000000110b7211 */ /* 0x001fe400078c08ff */
[----:B-1----:R-:W-:Y:S02]  /*e500*/  LEA.HI.X.SX32 R10, R24, R2, 0x1, P0 ;  /* 0x00000002180a7211 */ /* 0x002fe400000f0eff */
[----:B------:R-:W4:Y:S01]  /*e510*/  LDL.LU R24, [R1+0x128] ;  /* 0x0001280001187983 */ /* 0x000f220000300800 */
[----:B------:R-:W-:-:S03]  /*e520*/  LEA R12, P0, R16, R0, 0x1 ;  /* 0x00000000100c7211 */ /* 0x000fc600078008ff */
[----:B------:R0:W-:Y:S04]  /*e530*/  STL [R1+0x1060], R11 ;  /* 0x0010600b01007387 */ /* 0x0001e80000100800 */
[----:B------:R1:W-:Y:S01]  /*e540*/  STL [R1+0x102c], R10 ;  /* 0x00102c0a01007387 */ /* 0x0003e20000100800 */
[----:B0-----:R-:W-:-:S03]  /*e550*/  LEA.HI.X.SX32 R11, R23, R2, 0x1, P1 ;  /* 0x00000002170b7211 */ /* 0x001fc600008f0eff */
[----:B------:R-:W-:Y:S04]  /*e560*/  STL [R1+0x1068], R12 ;  /* 0x0010680c01007387 */ /* 0x000fe80000100800 */
[----:B------:R-:W-:Y:S01]  /*e570*/  STL [R1+0x1034], R11 ;  /* 0x0010340b01007387 */ /* 0x000fe20000100800 */
[----:B-1----:R-:W-:-:S03]  /*e580*/  LEA R10, P1, R15, R0, 0x1 ;  /* 0x000000000f0a7211 */ /* 0x002fc600078208ff */
[----:B------:R-:W4:Y:S04]  /*e590*/  LDL.LU R23, [R1+0x124] ;  /* 0x0001240001177983 */ /* 0x000f280000300800 */
[----:B------:R0:W-:Y:S02]  /*e5a0*/  STL [R1+0x1070], R10 ;  /* 0x0010700a01007387 */ /* 0x0001e40000100800 */
[----:B0-----:R-:W-:Y:S02]  /*e5b0*/  LEA.HI.X.SX32 R10, R22, R2, 0x1, P2 ;  /* 0x00000002160a7211 */ /* 0x001fe400010f0eff */
[----:B------:R-:W4:Y:S01]  /*e5c0*/  LDL.LU R22, [R1+0x11c] ;  /* 0x00011c0001167983 */ /* 0x000f220000300800 */
[----:B------:R-:W-:-:S03]  /*e5d0*/  LEA R11, P2, R29, R0, 0x1 ;  /* 0x000000001d0b7211 */ /* 0x000fc600078408ff */
[----:B------:R0:W-:Y:S02]  /*e5e0*/  STL [R1+0x103c], R10 ;  /* 0x00103c0a01007387 */ /* 0x0001e40000100800 */
[-C--:B0-----:R-:W-:Y:S02]  /*e5f0*/  LEA.HI.X.SX32 R10, R21, R2.reuse, 0x1, P3 ;  /* 0x00000002150a7211 */ /* 0x081fe400018f0eff */
[----:B------:R-:W4:Y:S04]  /*e600*/  LDL.LU R21, [R1+0x118] ;  /* 0x0001180001157983 */ /* 0x000f280000300800 */
[----:B------:R-:W-:Y:S04]  /*e610*/  STL [R1+0x1078], R11 ;  /* 0x0010780b01007387 */ /* 0x000fe80000100800 */
[----:B------:R0:W-:Y:S02]  /*e620*/  STL [R1+0x1044], R10 ;  /* 0x0010440a01007387 */ /* 0x0001e40000100800 */
[----:B0-----:R-:W-:-:S02]  /*e630*/  LEA.HI.X.SX32 R10, R20, R2, 0x1, P4 ;  /* 0x00000002140a7211 */ /* 0x001fc400020f0eff */
[----:B------:R-:W4:Y:S01]  /*e640*/  LDL.LU R20, [R1+0x114] ;  /* 0x0001140001147983 */ /* 0x000f220000300800 */
[----:B-----5:R-:W-:-:S05]  /*e650*/  LEA R11, P3, R5, R0, 0x1 ;  /* 0x00000000050b7211 */ /* 0x020fca00078608ff */
[----:B------:R2:W-:Y:S04]  /*e660*/  STL [R1+0x1080], R11 ;  /* 0x0010800b01007387 */ /* 0x0005e80000100800 */
[----:B------:R0:W-:Y:S01]  /*e670*/  STL [R1+0x104c], R10 ;  /* 0x00104c0a01007387 */ /* 0x0001e20000100800 */
[----:B--2---:R-:W-:Y:S02]  /*e680*/  LEA R11, P4, R7, R0, 0x1 ;  /* 0x00000000070b7211 */ /* 0x004fe400078808ff */
[-C--:B0-----:R-:W-:Y:S02]  /*e690*/  LEA.HI.X.SX32 R10, R6, R2.reuse, 0x1, P5 ;  /* 0x00000002060a7211 */ /* 0x081fe400028f0eff */
[----:B------:R-:W2:Y:S04]  /*e6a0*/  LDL.LU R6, [R1+0x110] ;  /* 0x0001100001067983 */ /* 0x000ea80000300800 */
[----:B------:R-:W-:Y:S04]  /*e6b0*/  STL [R1+0x1088], R11 ;  /* 0x0010880b01007387 */ /* 0x000fe80000100800 */
[----:B------:R0:W-:Y:S02]  /*e6c0*/  STL [R1+0x1054], R10 ;  /* 0x0010540a01007387 */ /* 0x0001e40000100800 */
[----:B0-----:R-:W-:-:S02]  /*e6d0*/  LEA.HI.X.SX32 R10, R17, R2, 0x1, P6 ;  /* 0x00000002110a7211 */ /* 0x001fc400030f0eff */
[----:B------:R-:W5:Y:S01]  /*e6e0*/  LDL.LU R17, [R1+0x108] ;  /* 0x0001080001117983 */ /* 0x000f620000300800 */
[----:B------:R-:W-:-:S05]  /*e6f0*/  LEA R11, P5, R3, R0, 0x1 ;  /* 0x00000000030b7211 */ /* 0x000fca00078a08ff */
[----:B------:R0:W-:Y:S04]  /*e700*/  STL [R1+0x1090], R11 ;  /* 0x0010900b01007387 */ /* 0x0001e80000100800 */
[----:B------:R1:W-:Y:S01]  /*e710*/  STL [R1+0x105c], R10 ;  /* 0x00105c0a01007387 */ /* 0x0003e20000100800 */
[----:B0-----:R-:W-:Y:S02]  /*e720*/  LEA R11, P6, R28, R0, 0x1 ;  /* 0x000000001c0b7211 */ /* 0x001fe400078c08ff */
[-C--:B-1----:R-:W-:Y:S02]  /*e730*/  LEA.HI.X.SX32 R10, R16, R2.reuse, 0x1, P0 ;  /* 0x00000002100a7211 */ /* 0x082fe400000f0eff */
[----:B------:R-:W5:Y:S04]  /*e740*/  LDL.LU R16, [R1+0x104] ;  /* 0x0001040001107983 */ /* 0x000f680000300800 */
[----:B------:R-:W-:Y:S04]  /*e750*/  STL [R1+0x1098], R11 ;  /* 0x0010980b01007387 */ /* 0x000fe80000100800 */
[----:B------:R0:W-:Y:S02]  /*e760*/  STL [R1+0x1064], R10 ;  /* 0x0010640a01007387 */ /* 0x0001e40000100800 */
[----:B0-----:R-:W-:-:S02]  /*e770*/  LEA.HI.X.SX32 R10, R15, R2, 0x1, P1 ;  /* 0x000000020f0a7211 */ /* 0x001fc400008f0eff */
[----:B------:R-:W5:Y:S01]  /*e780*/  LDL.LU R15, [R1+0x100] ;  /* 0x00010000010f7983 */ /* 0x000f620000300800 */
[----:B---3--:R-:W-:-:S05]  /*e790*/  LEA R11, P0, R26, R0, 0x1 ;  /* 0x000000001a0b7211 */ /* 0x008fca00078008ff */
[----:B------:R-:W-:Y:S04]  /*e7a0*/  STL [R1+0x10a0], R11 ;  /* 0x0010a00b01007387 */ /* 0x000fe80000100800 */
[----:B------:R0:W-:Y:S01]  /*e7b0*/  STL [R1+0x106c], R10 ;  /* 0x00106c0a01007387 */ /* 0x0001e20000100800 */
[-C--:B------:R-:W-:Y:S02]  /*e7c0*/  LEA.HI.X.SX32 R5, R5, R2.reuse, 0x1, P3 ;  /* 0x0000000205057211 */ /* 0x080fe400018f0eff */
[----:B0-----:R-:W-:Y:S02]  /*e7d0*/  LEA.HI.X.SX32 R10, R29, R2, 0x1, P2 ;  /* 0x000000021d0a7211 */ /* 0x001fe400010f0eff */
[----:B------:R-:W3:Y:S01]  /*e7e0*/  LDL.LU R29, [R1+0xfc] ;  /* 0x0000fc00011d7983 */ /* 0x000ee20000300800 */
[----:B----4-:R-:W-:-:S05]  /*e7f0*/  LEA R11, P1, R25, R0, 0x1 ;  /* 0x00000000190b7211 */ /* 0x010fca00078208ff */
[----:B------:R-:W-:Y:S04]  /*e800*/  STL [R1+0x10a8], R11 ;  /* 0x0010a80b01007387 */ /* 0x000fe80000100800 */
[----:B------:R0:W-:Y:S04]  /*e810*/  STL [R1+0x1074], R10 ;  /* 0x0010740a01007387 */ /* 0x0001e80000100800 */
[----:B0-----:R-:W4:Y:S01]  /*e820*/  LDL.LU R10, [R1+0xf8] ;  /* 0x0000f800010a7983 */ /* 0x001f220000300800 */
[----:B------:R-:W-:-:S05]  /*e830*/  LEA R11, P2, R4, R0, 0x1 ;  /* 0x00000000040b7211 */ /* 0x000fca00078408ff */
[----:B------:R-:W-:Y:S04]  /*e840*/  STL [R1+0x10b0], R11 ;  /* 0x0010b00b01007387 */ /* 0x000fe80000100800 */
[----:B------:R0:W-:Y:S04]  /*e850*/  STL [R1+0x107c], R5 ;  /* 0x00107c0501007387 */ /* 0x0001e80000100800 */
[----:B0-----:R-:W4:Y:S01]  /*e860*/  LDL.LU R5, [R1+0xf4] ;  /* 0x0000f40001057983 */ /* 0x001f220000300800 */
[----:B------:R-:W-:Y:S02]  /*e870*/  LEA.HI.X.SX32 R7, R7, R2, 0x1, P4 ;  /* 0x0000000207077211 */ /* 0x000fe400020f0eff */
[----:B------:R-:W-:-:S05]  /*e880*/  LEA R11, P3, R24, R0, 0x1 ;  /* 0x00000000180b7211 */ /* 0x000fca00078608ff */
[----:B------:R-:W-:Y:S04]  /*e890*/  STL [R1+0x10b8], R11 ;  /* 0x0010b80b01007387 */ /* 0x000fe80000100800 */
[----:B------:R0:W-:Y:S01]  /*e8a0*/  STL [R1+0x1084], R7 ;  /* 0x0010840701007387 */ /* 0x0001e20000100800 */
[----:B------:R-:W-:Y:S02]  /*e8b0*/  LEA R12, P4, R23, R0, 0x1 ;  /* 0x00000000170c7211 */ /* 0x000fe400078808ff */
[----:B0-----:R-:W-:-:S03]  /*e8c0*/  LEA.HI.X.SX32 R7, R3, R2, 0x1, P5 ;  /* 0x0000000203077211 */ /* 0x001fc600028f0eff */
[----:B------:R-:W-:Y:S04]  /*e8d0*/  STL [R1+0x10c0], R12 ;  /* 0x0010c00c01007387 */ /* 0x000fe80000100800 */
[----:B------:R-:W4:Y:S01]  /*e8e0*/  LDL.LU R3, [R1+0xf0] ;  /* 0x0000f00001037983 */ /* 0x000f220000300800 */
[----:B------:R-:W-:-:S03]  /*e8f0*/  LEA R11, P5, R22, R0, 0x1 ;  /* 0x00000000160b7211 */ /* 0x000fc600078a08ff */
[----:B------:R0:W-:Y:S04]  /*e900*/  STL [R1+0x108c], R7 ;  /* 0x00108c0701007387 */ /* 0x0001e80000100800 */
[----:B------:R1:W-:Y:S01]  /*e910*/  STL [R1+0x10c8], R11 ;  /* 0x0010c80b01007387 */ /* 0x0003e20000100800 */
[----:B0-----:R-:W-:-:S03]  /*e920*/  LEA.HI.X.SX32 R7, R28, R2, 0x1, P6 ;  /* 0x000000021c077211 */ /* 0x001fc600030f0eff */
[----:B------:R-:W4:Y:S01]  /*e930*/  LDL.LU R28, [R1+0xec] ;  /* 0x0000ec00011c7983 */ /* 0x000f220000300800 */
[----:B-1----:R-:W-:-:S03]  /*e940*/  LEA R11, P6, R21, R0, 0x1 ;  /* 0x00000000150b7211 */ /* 0x002fc600078c08ff */
        /* <DEDUP_REMOVED lines=8> */
[----:B------:R-:W4:Y:S04]  /*e9d0*/  LDL.LU R25, [R1+0xe4] ;  /* 0x0000e40001197983 */ /* 0x000f280000300800 */
[----:B------:R0:W-:Y:S01]  /*e9e0*/  STL [R1+0x10a4], R7 ;  /* 0x0010a40701007387 */ /* 0x0001e20000100800 */
[----:B--2---:R-:W-:Y:S02]  /*e9f0*/  LEA R11, P1, R6, R0, 0x1 ;  /* 0x00000000060b7211 */ /* 0x004fe400078208ff */
[----:B0-----:R-:W-:Y:S02]  /*ea00*/  LEA.HI.X.SX32 R7, R4, R2, 0x1, P2 ;  /* 0x0000000204077211 */ /* 0x001fe400010f0eff */
[----:B------:R-:W2:Y:S04]  /*ea10*/  LDL.LU R4, [R1+0xe0] ;  /* 0x0000e00001047983 */ /* 0x000ea80000300800 */
[----:B------:R5:W-:Y:S04]  /*ea20*/  STL [R1+0x10e0], R11 ;  /* 0x0010e00b01007387 */ /* 0x000be80000100800 */
[----:B------:R0:W-:Y:S01]  /*ea30*/  STL [R1+0x10ac], R7 ;  /* 0x0010ac0701007387 */ /* 0x0001e20000100800 */
[----:B-----5:R-:W-:-:S02]  /*ea40*/  LEA R11, P2, R17, R0, 0x1 ;  /* 0x00000000110b7211 */ /* 0x020fc400078408ff */
[-C--:B0-----:R-:W-:Y:S02]  /*ea50*/  LEA.HI.X.SX32 R7, R24, R2.reuse, 0x1, P3 ;  /* 0x0000000218077211 */ /* 0x081fe400018f0eff */
[----:B------:R-:W5:Y:S04]  /*ea60*/  LDL.LU R24, [R1+0xdc] ;  /* 0x0000dc0001187983 */ /* 0x000f680000300800 */
        /* <DEDUP_REMOVED lines=15> */
[----:B------:R0:W-:Y:S04]  /*eb60*/  STL [R1+0x1100], R11 ;  /* 0x0011000b01007387 */ /* 0x0001e80000100800 */
[----:B------:R-:W-:Y:S01]  /*eb70*/  STL [R1+0x10cc], R7 ;  /* 0x0010cc0701007387 */ /* 0x000fe20000100800 */
[----:B0-----:R-:W-:Y:S02]  /*eb80*/  LEA.HI.X.SX32 R11, R20, R2, 0x1, P0 ;  /* 0x00000002140b7211 */ /* 0x001fe400000f0eff */
[----:B----4-:R-:W-:-:S05]  /*eb90*/  LEA R12, P6, R10, R0, 0x1 ;  /* 0x000000000a0c7211 */ /* 0x010fca00078c08ff */
[----:B------:R0:W-:Y:S04]  /*eba0*/  STL [R1+0x1108], R12 ;  /* 0x0011080c01007387 */ /* 0x0001e80000100800 */
[----:B------:R-:W-:Y:S04]  /*ebb0*/  STL [R1+0x10d4], R11 ;  /* 0x0010d40b01007387 */ /* 0x000fe80000100800 */
[----:B------:R-:W3:Y:S01]  /*ebc0*/  LDL.LU R20, [R1+0xcc] ;  /* 0x0000cc0001147983 */ /* 0x000ee20000300800 */
[----:B0-----:R-:W-:Y:S02]  /*ebd0*/  LEA.HI.X.SX32 R12, R6, R2, 0x1, P1 ;  /* 0x00000002060c7211 */ /* 0x001fe400008f0eff */
[----:B------:R-:W-:-:S05]  /*ebe0*/  LEA R7, P0, R5, R0, 0x1 ;  /* 0x0000000005077211 */ /* 0x000fca00078008ff */
[----:B------:R0:W-:Y:S04]  /*ebf0*/  STL [R1+0x1110], R7 ;  /* 0x0011100701007387 */ /* 0x0001e80000100800 */
[----:B------:R1:W-:Y:S01]  /*ec00*/  STL [R1+0x10dc], R12 ;  /* 0x0010dc0c01007387 */ /* 0x0003e20000100800 */
[----:B0-----:R-:W-:-:S03]  /*ec10*/  IMAD.MOV.U32 R7, RZ, RZ, R19 ;  /* 0x000000ffff077224 */ /* 0x001fc600078e0013 */
[----:B------:R-:W4:Y:S01]  /*ec20*/  LDL.LU R19, [R1+0xc8] ;  /* 0x0000c80001137983 */ /* 0x000f220000300800 */
[----:B------:R-:W-:Y:S01]  /*ec30*/  IMAD.MOV.U32 R6, RZ, RZ, R18 ;  /* 0x000000ffff067224 */ /* 0x000fe200078e0012 */
[----:B-1----:R-:W-:Y:S02]  /*ec40*/  LEA.HI.X.SX32 R12, R17, R2, 0x1, P2 ;  /* 0x00000002110c7211 */ /* 0x002fe400010f0eff */
[----:B------:R-:W-:-:S05]  /*ec50*/  LEA R11, P1, R3, R0, 0x1 ;  /* 0x00000000030b7211 */ /* 0x000fca00078208ff */
[----:B------:R0:W-:Y:S04]  /*ec60*/  STL [R1+0x1118], R11 ;  /* 0x0011180b01007387 */ /* 0x0001e80000100800 */
[----:B------:R-:W4:Y:S04]  /*ec70*/  LDL.LU R18, [R1+0xc4] ;  /* 0x0000c40001127983 */ /* 0x000f280000300800 */
[----:B------:R1:W-:Y:S01]  /*ec80*/  STL [R1+0x10e4], R12 ;  /* 0x0010e40c01007387 */ /* 0x0003e20000100800 */
[----:B0-----:R-:W-:Y:S02]  /*ec90*/  LEA R11, P2, R28, R0, 0x1 ;  /* 0x000000001c0b7211 */ /* 0x001fe400078408ff */
[----:B-1----:R-:W-:-:S03]  /*eca0*/  LEA.HI.X.SX32 R12, R16, R2, 0x1, P3 ;  /* 0x00000002100c7211 */ /* 0x002fc600018f0eff */
[----:B------:R0:W-:Y:S04]  /*ecb0*/  STL [R1+0x1120], R11 ;  /* 0x0011200b01007387 */ /* 0x0001e80000100800 */
[----:B------:R-:W4:Y:S04]  /*ecc0*/  LDL.LU R17, [R1+0xc0] ;  /* 0x0000c00001117983 */ /* 0x000f280000300800 */
[----:B------:R1:W-:Y:S01]  /*ecd0*/  STL [R1+0x10ec], R12 ;  /* 0x0010ec0c01007387 */ /* 0x0003e20000100800 */
[----:B0-----:R-:W-:-:S03]  /*ece0*/  LEA R11, P3, R26, R0, 0x1 ;  /* 0x000000001a0b7211 */ /* 0x001fc600078608ff */
[----:B------:R-:W4:Y:S04]  /*ecf0*/  LDL.LU R16, [R1+0xbc] ;  /* 0x0000bc0001107983 */ /* 0x000f280000300800 */
[----:B------:R0:W-:Y:S01]  /*ed00*/  STL [R1+0x1128], R11 ;  /* 0x0011280b01007387 */ /* 0x0001e20000100800 */
[----:B-1----:R-:W-:-:S03]  /*ed10*/  LEA.HI.X.SX32 R12, R15, R2, 0x1, P4 ;  /* 0x000000020f0c7211 */ /* 0x002fc600020f0eff */
[----:B------:R-:W4:Y:S04]  /*ed20*/  LDL.LU R15, [R1+0xb8] ;  /* 0x0000b800010f7983 */ /* 0x000f280000300800 */
[----:B------:R1:W-:Y:S01]  /*ed30*/  STL [R1+0x10f4], R12 ;  /* 0x0010f40c01007387 */ /* 0x0003e20000100800 */
[----:B0-----:R-:W-:Y:S02]  /*ed40*/  LEA R11, P4, R25, R0, 0x1 ;  /* 0x00000000190b7211 */ /* 0x001fe400078808ff */
[----:B-1----:R-:W-:-:S03]  /*ed50*/  LEA.HI.X.SX32 R12, R29, R2, 0x1, P5 ;  /* 0x000000021d0c7211 */ /* 0x002fc600028f0eff */
[----:B------:R2:W-:Y:S04]  /*ed60*/  STL [R1+0x1130], R11 ;  /* 0x0011300b01007387 */ /* 0x0005e80000100800 */
[----:B------:R-:W4:Y:S04]  /*ed70*/  LDL.LU R29, [R1+0xb4] ;  /* 0x0000b400011d7983 */ /* 0x000f280000300800 */
[----:B------:R0:W-:Y:S01]  /*ed80*/  STL [R1+0x10fc], R12 ;  /* 0x0010fc0c01007387 */ /* 0x0001e20000100800 */
[----:B--2---:R-:W-:Y:S02]  /*ed90*/  LEA R11, P5, R4, R0, 0x1 ;  /* 0x00000000040b7211 */ /* 0x004fe400078a08ff */
[----:B0-----:R-:W-:-:S03]  /*eda0*/  LEA.HI.X.SX32 R12, R10, R2, 0x1, P6 ;  /* 0x000000020a0c7211 */ /* 0x001fc600030f0eff */
[----:B------:R5:W-:Y:S01]  /*edb0*/  STL [R1+0x1138], R11 ;  /* 0x0011380b01007387 */ /* 0x000be20000100800 */
[----:B------:R-:W-:-:S03]  /*edc0*/  LEA.HI.X.SX32 R10, R5, R2, 0x1, P0 ;  /* 0x00000002050a7211 */ /* 0x000fc600000f0eff */
[----:B------:R-:W-:Y:S04]  /*edd0*/  STL [R1+0x1104], R12 ;  /* 0x0011040c01007387 */ /* 0x000fe80000100800 */
[----:B------:R-:W2:Y:S01]  /*ede0*/  LDL.LU R5, [R1+0xb0] ;  /* 0x0000b00001057983 */ /* 0x000ea20000300800 */
[----:B-----5:R-:W-:-:S05]  /*edf0*/  LEA R11, P6, R24, R0, 0x1 ;  /* 0x00000000180b7211 */ /* 0x020fca00078c08ff */
[----:B------:R-:W-:Y:S04]  /*ee00*/  STL [R1+0x1140], R11 ;  /* 0x0011400b01007387 */ /* 0x000fe80000100800 */
[----:B------:R0:W-:Y:S02]  /*ee10*/  STL [R1+0x110c], R10 ;  /* 0x00110c0a01007387 */ /* 0x0001e40000100800 */
[----:B0-----:R-:W-:Y:S02]  /*ee20*/  LEA.HI.X.SX32 R10, R3, R2, 0x1, P1 ;  /* 0x00000002030a7211 */ /* 0x001fe400008f0eff */
[----:B------:R-:W-:Y:S01]  /*ee30*/  LEA R11, P0, R23, R0, 0x1 ;  /* 0x00000000170b7211 */ /* 0x000fe200078008ff */
        /* <DEDUP_REMOVED lines=9> */
[----:B-1----:R-:W-:-:S03]  /*eed0*/  LEA.HI.X.SX32 R10, R26, R2, 0x1, P3 ;  /* 0x000000021a0a7211 */ /* 0x002fc600018f0eff */
[----:B------:R0:W-:Y:S04]  /*eee0*/  STL [R1+0x1158], R11 ;  /* 0x0011580b01007387 */ /* 0x0001e80000100800 */
[----:B------:R-:W5:Y:S04]  /*eef0*/  LDL.LU R26, [R1+0xa4] ;  /* 0x0000a400011a7983 */ /* 0x000f680000300800 */
[----:B------:R3:W-:Y:S01]  /*ef00*/  STL [R1+0x1124], R10 ;  /* 0x0011240a01007387 */ /* 0x0007e20000100800 */
[----:B0-----:R-:W-:Y:S02]  /*ef10*/  LEA.HI.X.SX32 R11, R25, R2, 0x1, P4 ;  /* 0x00000002190b7211 */ /* 0x001fe400020f0eff */
[----:B---3--:R-:W-:-:S05]  /*ef20*/  LEA R10, P3, R20, R0, 0x1 ;  /* 0x00000000140a7211 */ /* 0x008fca00078608ff */
[----:B------:R4:W-:Y:S04]  /*ef30*/  STL [R1+0x1160], R10 ;  /* 0x0011600a01007387 */ /* 0x0009e80000100800 */
[----:B------:R-:W3:Y:S04]  /*ef40*/  LDL.LU R25, [R1+0xa0] ;  /* 0x0000a00001197983 */ /* 0x000ee80000300800 */
[----:B------:R-:W-:Y:S01]  /*ef50*/  STL [R1+0x112c], R11 ;  /* 0x00112c0b01007387 */ /* 0x000fe20000100800 */
[----:B----4-:R-:W-:-:S05]  /*ef60*/  LEA R10, P4, R19, R0, 0x1 ;  /* 0x00000000130a7211 */ /* 0x010fca00078808ff */
[----:B------:R0:W-:Y:S04]  /*ef70*/  STL [R1+0x1168], R10 ;  /* 0x0011680a01007387 */ /* 0x0001e80000100800 */
[----:B0-----:R-:W4:Y:S01]  /*ef80*/  LDL.LU R10, [R1+0x9c] ;  /* 0x00009c00010a7983 */ /* 0x001f220000300800 */
[-C--:B------:R-:W-:Y:S02]  /*ef90*/  LEA.HI.X.SX32 R11, R4, R2.reuse, 0x1, P5 ;  /* 0x00000002040b7211 */ /* 0x080fe400028f0eff */
[----:B------:R-:W-:-:S03]  /*efa0*/  LEA.HI.X.SX32 R12, R24, R2, 0x1, P6 ;  /* 0x00000002180c7211 */ /* 0x000fc600030f0eff */
[----:B------:R0:W-:Y:S01]  /*efb0*/  STL [R1+0x1134], R11 ;  /* 0x0011340b01007387 */ /* 0x0001e20000100800 */
[----:B------:R-:W-:-:S05]  /*efc0*/  LEA R4, P5, R18, R0, 0x1 ;  /* 0x0000000012047211 */ /* 0x000fca00078a08ff */
[----:B------:R1:W-:Y:S04]  /*efd0*/  STL [R1+0x1170], R4 ;  /* 0x0011700401007387 */ /* 0x0003e80000100800 */
[----:B------:R-:W-:Y:S01]  /*efe0*/  STL [R1+0x113c], R12 ;  /* 0x00113c0c01007387 */ /* 0x000fe20000100800 */
[----:B0-----:R-:W-:-:S03]  /*eff0*/  LEA.HI.X.SX32 R11, R23, R2, 0x1, P0 ;  /* 0x00000002170b7211 */ /* 0x001fc600000f0eff */
[----:B------:R-:W4:Y:S01]  /*f000*/  LDL.LU R24, [R1+0x98] ;  /* 0x0000980001187983 */ /* 0x000f220000300800 */
[----:B-1----:R-:W-:-:S05]  /*f010*/  LEA R4, P6, R17, R0, 0x1 ;  /* 0x0000000011047211 */ /* 0x002fca00078c08ff */
[----:B------:R0:W-:Y:S04]  /*f020*/  STL [R1+0x1178], R4 ;  /* 0x0011780401007387 */ /* 0x0001e80000100800 */
[----:B------:R1:W-:Y:S04]  /*f030*/  STL [R1+0x1144], R11 ;  /* 0x0011440b01007387 */ /* 0x0003e80000100800 */
[----:B------:R-:W4:Y:S01]  /*f040*/  LDL.LU R23, [R1+0x94] ;  /* 0x0000940001177983 */ /* 0x000f220000300800 */
[----:B0-----:R-:W-:Y:S02]  /*f050*/  LEA R4, P0, R16, R0, 0x1 ;  /* 0x0000000010047211 */ /* 0x001fe400078008ff */
[----:B-1----:R-:W-:-:S03]  /*f060*/  LEA.HI.X.SX32 R11, R22, R2, 0x1, P1 ;  /* 0x00000002160b7211 */ /* 0x002fc600008f0eff */
[----:B------:R0:W-:Y:S04]  /*f070*/  STL [R1+0x1180], R4 ;  /* 0x0011800401007387 */ /* 0x0001e80000100800 */
[----:B------:R-:W4:Y:S01]  /*f080*/  LDL.LU R22, [R1+0x90] ;  /* 0x0000900001167983 */ /* 0x000f220000300800 */
[----:B0-----:R-:W-:-:S03]  /*f090*/  LEA R4, P1, R15, R0, 0x1 ;  /* 0x000000000f047211 */ /* 0x001fc600078208ff */
        /* <DEDUP_REMOVED lines=9> */
[----:B--2---:R-:W-:-:S03]  /*f130*/  LEA R4, P3, R5, R0, 0x1 ;  /* 0x0000000005047211 */ /* 0x004fc600078608ff */
[----:B------:R0:W-:Y:S02]  /*f140*/  STL [R1+0x115c], R11 ;  /* 0x00115c0b01007387 */ /* 0x0001e40000100800 */
[----:B0-----:R-:W-:Y:S02]  /*f150*/  LEA.HI.X.SX32 R11, R19, R2, 0x1, P4 ;  /* 0x00000002130b7211 */ /* 0x001fe400020f0eff */
[----:B------:R-:W2:Y:S04]  /*f160*/  LDL.LU R19, [R1+0x84] ;  /* 0x0000840001137983 */ /* 0x000ea80000300800 */
[----:B------:R5:W-:Y:S04]  /*f170*/  STL [R1+0x1198], R4 ;  /* 0x0011980401007387 */ /* 0x000be80000100800 */
[----:B------:R0:W-:Y:S01]  /*f180*/  STL [R1+0x1164], R11 ;  /* 0x0011640b01007387 */ /* 0x0001e20000100800 */
[----:B-----5:R-:W-:-:S02]  /*f190*/  LEA R4, P4, R3, R0, 0x1 ;  /* 0x0000000003047211 */ /* 0x020fc400078808ff */
[----:B0-----:R-:W-:Y:S02]  /*f1a0*/  LEA.HI.X.SX32 R11, R18, R2, 0x1, P5 ;  /* 0x00000002120b7211 */ /* 0x001fe400028f0eff */
[----:B------:R-:W5:Y:S04]  /*f1b0*/  LDL.LU R18, [R1+0x80] ;  /* 0x0000800001127983 */ /* 0x000f680000300800 */
[----:B------:R0:W-:Y:S04]  /*f1c0*/  STL [R1+0x11a0], R4 ;  /* 0x0011a00401007387 */ /* 0x0001e80000100800 */
[----:B------:R1:W-:Y:S01]  /*f1d0*/  STL [R1+0x116c], R11 ;  /* 0x00116c0b01007387 */ /* 0x0003e20000100800 */
[----:B0-----:R-:W-:-:S02]  /*f1e0*/  LEA R4, P5, R28, R0, 0x1 ;  /* 0x000000001c047211 */ /* 0x001fc400078a08ff */
[----:B-1----:R-:W-:-:S03]  /*f1f0*/  LEA.HI.X.SX32 R11, R17, R2, 0x1, P6 ;  /* 0x00000002110b7211 */ /* 0x002fc600030f0eff */
[----:B------:R-:W-:Y:S04]  /*f200*/  STL [R1+0x11a8], R4 ;  /* 0x0011a80401007387 */ /* 0x000fe80000100800 */
[----:B------:R0:W-:Y:S04]  /*f210*/  STL [R1+0x1174], R11 ;  /* 0x0011740b01007387 */ /* 0x0001e80000100800 */
[----:B------:R-:W5:Y:S01]  /*f220*/  LDL.LU R17, [R1+0x7c] ;  /* 0x00007c0001117983 */ /* 0x000f620000300800 */
[----:B0-----:R-:W-:Y:S02]  /*f230*/  LEA.HI.X.SX32 R11, R16, R2, 0x1, P0 ;  /* 0x00000002100b7211 */ /* 0x001fe400000f0eff */
[----:B------:R-:W-:-:S05]  /*f240*/  LEA R4, P6, R26, R0, 0x1 ;  /* 0x000000001a047211 */ /* 0x000fca00078c08ff */
[----:B------:R-:W-:Y:S04]  /*f250*/  STL [R1+0x11b0], R4 ;  /* 0x0011b00401007387 */ /* 0x000fe80000100800 */
[----:B------:R-:W5:Y:S04]  /*f260*/  LDL.LU R16, [R1+0x78] ;  /* 0x0000780001107983 */ /* 0x000f680000300800 */
[----:B------:R0:W-:Y:S02]  /*f270*/  STL [R1+0x117c], R11 ;  /* 0x00117c0b01007387 */ /* 0x0001e40000100800 */
[----:B0-----:R-:W-:-:S02]  /*f280*/  LEA.HI.X.SX32 R11, R15, R2, 0x1, P1 ;  /* 0x000000020f0b7211 */ /* 0x001fc400008f0eff */
[----:B---3--:R-:W-:-:S05]  /*f290*/  LEA R4, P0, R25, R0, 0x1 ;  /* 0x0000000019047211 */ /* 0x008fca00078008ff */
[----:B------:R-:W-:Y:S04]  /*f2a0*/  STL [R1+0x11b8], R4 ;  /* 0x0011b80401007387 */ /* 0x000fe80000100800 */
[----:B------:R-:W3:Y:S04]  /*f2b0*/  LDL.LU R15, [R1+0x74] ;  /* 0x00007400010f7983 */ /* 0x000ee80000300800 */
[----:B------:R0:W-:Y:S02]  /*f2c0*/  STL [R1+0x1184], R11 ;  /* 0x0011840b01007387 */ /* 0x0001e40000100800 */
[----:B0-----:R-:W-:-:S02]  /*f2d0*/  LEA.HI.X.SX32 R11, R29, R2, 0x1, P2 ;  /* 0x000000021d0b7211 */ /* 0x001fc400010f0eff */
[----:B----4-:R-:W-:-:S05]  /*f2e0*/  LEA R4, P1, R10, R0, 0x1 ;  /* 0x000000000a047211 */ /* 0x010fca00078208ff */
[----:B------:R0:W-:Y:S04]  /*f2f0*/  STL [R1+0x11c0], R4 ;  /* 0x0011c00401007387 */ /* 0x0001e80000100800 */
[----:B------:R-:W4:Y:S04]  /*f300*/  LDL.LU R29, [R1+0x70] ;  /* 0x00007000011d7983 */ /* 0x000f280000300800 */
[----:B0-----:R-:W4:Y:S04]  /*f310*/  LDL.LU R4, [R1+0x6c] ;  /* 0x00006c0001047983 */ /* 0x001f280000300800 */
[----:B------:R0:W-:Y:S01]  /*f320*/  STL [R1+0x118c], R11 ;  /* 0x00118c0b01007387 */ /* 0x0001e20000100800 */
[----:B------:R-:W-:-:S02]  /*f330*/  LEA R12, P2, R24, R0, 0x1 ;  /* 0x00000000180c7211 */ /* 0x000fc400078408ff */
[----:B0-----:R-:W-:Y:S02]  /*f340*/  LEA.HI.X.SX32 R11, R5, R2, 0x1, P3 ;  /* 0x00000002050b7211 */ /* 0x001fe400018f0eff */
[----:B------:R-:W4:Y:S04]  /*f350*/  LDL.LU R5, [R1+0x68] ;  /* 0x0000680001057983 */ /* 0x000f280000300800 */
[----:B------:R0:W-:Y:S04]  /*f360*/  STL [R1+0x11c8], R12 ;  /* 0x0011c80c01007387 */ /* 0x0001e80000100800 */
[----:B------:R1:W-:Y:S01]  /*f370*/  STL [R1+0x1194], R11 ;  /* 0x0011940b01007387 */ /* 0x0003e20000100800 */
[----:B0-----:R-:W-:-:S02]  /*f380*/  LEA R12, P3, R23, R0, 0x1 ;  /* 0x00000000170c7211 */ /* 0x001fc400078608ff */
[----:B-1----:R-:W-:Y:S02]  /*f390*/  LEA.HI.X.SX32 R11, R3, R2, 0x1, P4 ;  /* 0x00000002030b7211 */ /* 0x002fe400020f0eff */
[----:B------:R-:W4:Y:S04]  /*f3a0*/  LDL.LU R3, [R1+0x64] ;  /* 0x0000640001037983 */ /* 0x000f280000300800 */
[----:B------:R0:W-:Y:S04]  /*f3b0*/  STL [R1+0x11d0], R12 ;  /* 0x0011d00c01007387 */ /* 0x0001e80000100800 */
[----:B------:R1:W-:Y:S01]  /*f3c0*/  STL [R1+0x119c], R11 ;  /* 0x00119c0b01007387 */ /* 0x0003e20000100800 */
[----:B0-----:R-:W-:-:S02]  /*f3d0*/  LEA R12, P4, R22, R0, 0x1 ;  /* 0x00000000160c7211 */ /* 0x001fc400078808ff */
[----:B-1----:R-:W-:Y:S02]  /*f3e0*/  LEA.HI.X.SX32 R11, R28, R2, 0x1, P5 ;  /* 0x000000021c0b7211 */ /* 0x002fe400028f0eff */
[----:B------:R-:W4:Y:S04]  /*f3f0*/  LDL.LU R28, [R1+0x60] ;  /* 0x00006000011c7983 */ /* 0x000f280000300800 */
[----:B------:R-:W-:Y:S01]  /*f400*/  STL [R1+0x11d8], R12 ;  /* 0x0011d80c01007387 */ /* 0x000fe20000100800 */
[----:B------:R-:W-:-:S03]  /*f410*/  LEA R13, P5, R21, R0, 0x1 ;  /* 0x00000000150d7211 */ /* 0x000fc600078a08ff */
[----:B------:R0:W-:Y:S04]  /*f420*/  STL [R1+0x11a4], R11 ;  /* 0x0011a40b01007387 */ /* 0x0001e80000100800 */
[----:B------:R-:W-:Y:S01]  /*f430*/  STL [R1+0x11e0], R13 ;  /* 0x0011e00d01007387 */ /* 0x000fe20000100800 */
[----:B0-----:R-:W-:Y:S02]  /*f440*/  LEA.HI.X.SX32 R11, R26, R2, 0x1, P6 ;  /* 0x000000021a0b7211 */ /* 0x001fe400030f0eff */
[----:B------:R-:W-:Y:S01]  /*f450*/  LEA R12, P6, R20, R0, 0x1 ;  /* 0x00000000140c7211 */ /* 0x000fe200078c08ff */
[----:B------:R-:W4:Y:S04]  /*f460*/  LDL.LU R26, [R1+0x5c] ;  /* 0x00005c00011a7983 */ /* 0x000f280000300800 */
[----:B------:R0:W-:Y:S04]  /*f470*/  STL [R1+0x11ac], R11 ;  /* 0x0011ac0b01007387 */ /* 0x0001e80000100800 */
[----:B------:R2:W-:Y:S01]  /*f480*/  STL [R1+0x11e8], R12 ;  /* 0x0011e80c01007387 */ /* 0x0005e20000100800 */
[----:B0-----:R-:W-:-:S03]  /*f490*/  LEA.HI.X.SX32 R11, R25, R2, 0x1, P0 ;  /* 0x00000002190b7211 */ /* 0x001fc600000f0eff */
[----:B------:R-:W4:Y:S01]  /*f4a0*/  LDL.LU R25, [R1+0x58] ;  /* 0x0000580001197983 */ /* 0x000f220000300800 */
[----:B--2---:R-:W-:-:S03]  /*f4b0*/  LEA R12, P0, R19, R0, 0x1 ;  /* 0x00000000130c7211 */ /* 0x004fc600078008ff */
[----:B------:R0:W-:Y:S04]  /*f4c0*/  STL [R1+0x11b4], R11 ;  /* 0x0011b40b01007387 */ /* 0x0001e80000100800 */
[----:B------:R-:W-:Y:S01]  /*f4d0*/  STL [R1+0x11f0], R12 ;  /* 0x0011f00c01007387 */ /* 0x000fe20000100800 */
[----:B0-----:R-:W-:Y:S02]  /*f4e0*/  LEA.HI.X.SX32 R11, R10, R2, 0x1, P1 ;  /* 0x000000020a0b7211 */ /* 0x001fe400008f0eff */
[----:B-----5:R-:W-:-:S03]  /*f4f0*/  LEA R10, P1, R18, R0, 0x1 ;  /* 0x00000000120a7211 */ /* 0x020fc600078208ff */
[----:B------:R0:W-:Y:S04]  /*f500*/  STL [R1+0x11bc], R11 ;  /* 0x0011bc0b01007387 */ /* 0x0001e80000100800 */
[----:B------:R1:W-:Y:S01]  /*f510*/  STL [R1+0x11f8], R10 ;  /* 0x0011f80a01007387 */ /* 0x0003e20000100800 */
[----:B0-----:R-:W-:-:S05]  /*f520*/  LEA.HI.X.SX32 R11, R24, R2, 0x1, P2 ;  /* 0x00000002180b7211 */ /* 0x001fca00010f0eff */
[----:B------:R-:W-:Y:S04]  /*f530*/  STL [R1+0x11c4], R11 ;  /* 0x0011c40b01007387 */ /* 0x000fe80000100800 */
[----:B------:R-:W2:Y:S01]  /*f540*/  LDL.LU R24, [R1+0x54] ;  /* 0x0000540001187983 */ /* 0x000ea20000300800 */
[----:B------:R-:W-:Y:S02]  /*f550*/  LEA.HI.X.SX32 R12, R23, R2, 0x1, P3 ;  /* 0x00000002170c7211 */ /* 0x000fe400018f0eff */
[----:B-1----:R-:W-:-:S05]  /*f560*/  LEA R10, P2, R17, R0, 0x1 ;  /* 0x00000000110a7211 */ /* 0x002fca00078408ff */
[----:B------:R0:W-:Y:S04]  /*f570*/  STL [R1+0x1200], R10 ;  /* 0x0012000a01007387 */ /* 0x0001e80000100800 */
[----:B------:R1:W-:Y:S04]  /*f580*/  STL [R1+0x11cc], R12 ;  /* 0x0011cc0c01007387 */ /* 0x0003e80000100800 */
[----:B------:R-:W5:Y:S01]  /*f590*/  LDL.LU R23, [R1+0x50] ;  /* 0x0000500001177983 */ /* 0x000f620000300800 */
[----:B0-----:R-:W-:Y:S02]  /*f5a0*/  LEA.HI.X.SX32 R10, R22, R2, 0x1, P4 ;  /* 0x00000002160a7211 */ /* 0x001fe400020f0eff */
[----:B------:R-:W-:-:S05]  /*f5b0*/  LEA R11, P3, R16, R0, 0x1 ;  /* 0x00000000100b7211 */ /* 0x000fca00078608ff */
[----:B------:R-:W-:Y:S04]  /*f5c0*/  STL [R1+0x1208], R11 ;  /* 0x0012080b01007387 */ /* 0x000fe80000100800 */
[----:B------:R0:W-:Y:S04]  /*f5d0*/  STL [R1+0x11d4], R10 ;  /* 0x0011d40a01007387 */ /* 0x0001e80000100800 */
[----:B------:R-:W5:Y:S01]  /*f5e0*/  LDL.LU R22, [R1+0x4c] ;  /* 0x00004c0001167983 */ /* 0x000f620000300800 */
[-C--:B-1----:R-:W-:Y:S02]  /*f5f0*/  LEA.HI.X.SX32 R12, R20, R2.reuse, 0x1, P6 ;  /* 0x00000002140c7211 */ /* 0x082fe400030f0eff */
[----:B0-----:R-:W-:-:S02]  /*f600*/  LEA.HI.X.SX32 R10, R21, R2, 0x1, P5 ;  /* 0x00000002150a7211 */ /* 0x001fc400028f0eff */
[----:B---3--:R-:W-:-:S05]  /*f610*/  LEA R11, P4, R15, R0, 0x1 ;  /* 0x000000000f0b7211 */ /* 0x008fca00078808ff */
[----:B------:R4:W-:Y:S04]  /*f620*/  STL [R1+0x1210], R11 ;  /* 0x0012100b01007387 */ /* 0x0009e80000100800 */
[----:B------:R0:W-:Y:S01]  /*f630*/  STL [R1+0x11dc], R10 ;  /* 0x0011dc0a01007387 */ /* 0x0001e20000100800 */
[----:B----4-:R-:W-:-:S05]  /*f640*/  LEA R11, P5, R29, R0, 0x1 ;  /* 0x000000001d0b7211 */ /* 0x010fca00078a08ff */
[----:B------:R1:W-:Y:S04]  /*f650*/  STL [R1+0x1218], R11 ;  /* 0x0012180b01007387 */ /* 0x0003e80000100800 */
[----:B------:R-:W-:Y:S04]  /*f660*/  STL [R1+0x11e4], R12 ;  /* 0x0011e40c01007387 */ /* 0x000fe80000100800 */
[----:B------:R-:W3:Y:S01]  /*f670*/  LDL.LU R21, [R1+0x48] ;  /* 0x0000480001157983 */ /* 0x000ee20000300800 */
[----:B0-----:R-:W-:Y:S02]  /*f680*/  LEA R10, P6, R4, R0, 0x1 ;  /* 0x00000000040a7211 */ /* 0x001fe400078c08ff */
        /* <DEDUP_REMOVED lines=17> */
[----:B------:R-:W4:Y:S01]  /*f7a0*/  LDL.LU R17, [R1+0x38] ;  /* 0x0000380001117983 */ /* 0x000f220000300800 */
[----:B------:R-:W-:-:S03]  /*f7b0*/  LEA.HI.X.SX32 R13, R15, R2, 0x1, P4 ;  /* 0x000000020f0d7211 */ /* 0x000fc600020f0eff */
[----:B------:R-:W-:Y:S04]  /*f7c0*/  STL [R1+0x1204], R11 ;  /* 0x0012040b01007387 */ /* 0x000fe80000100800 */
[----:B------:R-:W4:Y:S01]  /*f7d0*/  LDL.LU R16, [R1+0x34] ;  /* 0x0000340001107983 */ /* 0x000f220000300800 */
[----:B0-----:R-:W-:-:S05]  /*f7e0*/  LEA R10, P3, R26, R0, 0x1 ;  /* 0x000000001a0a7211 */ /* 0x001fca00078608ff */
[----:B------:R0:W-:Y:S04]  /*f7f0*/  STL [R1+0x1240], R10 ;  /* 0x0012400a01007387 */ /* 0x0001e80000100800 */
[----:B------:R-:W-:Y:S01]  /*f800*/  STL [R1+0x120c], R13 ;  /* 0x00120c0d01007387 */ /* 0x000fe20000100800 */
[----:B------:R-:W-:Y:S01]  /*f810*/  LEA R12, P4, R25, R0, 0x1 ;  /* 0x00000000190c7211 */ /* 0x000fe200078808ff */
[----:B0-----:R-:W-:Y:S01]  /*f820*/  IMAD.MOV.U32 R10, RZ, RZ, R8 ;  /* 0x000000ffff0a7224 */ /* 0x001fe200078e0008 */
[----:B------:R-:W-:-:S03]  /*f830*/  LEA.HI.X.SX32 R8, R29, R2, 0x1, P5 ;  /* 0x000000021d087211 */ /* 0x000fc600028f0eff */
[----:B------:R-:W-:Y:S04]  /*f840*/  STL [R1+0x1248], R12 ;  /* 0x0012480c01007387 */ /* 0x000fe80000100800 */
[----:B------:R-:W4:Y:S04]  /*f850*/  LDL.LU R15, [R1+0x30] ;  /* 0x00003000010f7983 */ /* 0x000f280000300800 */
[----:B------:R2:W-:Y:S04]  /*f860*/  STL [R1+0x1214], R8 ;  /* 0x0012140801007387 */ /* 0x0005e80000100800 */
[----:B------:R-:W4:Y:S01]  /*f870*/  LDL.LU R29, [R1+0x2c] ;  /* 0x00002c00011d7983 */ /* 0x000f220000300800 */
[----:B------:R-:W-:Y:S01]  /*f880*/  LEA.HI.X.SX32 R4, R4, R2, 0x1, P6 ;  /* 0x0000000204047211 */ /* 0x000fe200030f0eff */
[----:B------:R-:W-:Y:S01]  /*f890*/  IMAD.MOV.U32 R11, RZ, RZ, R9 ;  /* 0x000000ffff0b7224 */ /* 0x000fe200078e0009 */
[----:B--2---:R-:W-:-:S05]  /*f8a0*/  LEA R8, P5, R24, R0, 0x1 ;  /* 0x0000000018087211 */ /* 0x004fca00078a08ff */
[----:B------:R-:W-:Y:S04]  /*f8b0*/  STL [R1+0x1250], R8 ;  /* 0x0012500801007387 */ /* 0x000fe80000100800 */
[----:B------:R-:W2:Y:S04]  /*f8c0*/  LDL.LU R14, [R1+0x28] ;  /* 0x00002800010e7983 */ /* 0x000ea80000300800 */
[----:B------:R0:W-:Y:S01]  /*f8d0*/  STL [R1+0x121c], R4 ;  /* 0x00121c0401007387 */ /* 0x0001e20000100800 */
[----:B-----5:R-:W-:-:S03]  /*f8e0*/  LEA R9, P6, R23, R0, 0x1 ;  /* 0x0000000017097211 */ /* 0x020fc600078c08ff */
[----:B0-----:R-:W5:Y:S01]  /*f8f0*/  LDL.LU R4, [R1+0x24] ;  /* 0x0000240001047983 */ /* 0x001f620000300800 */
[----:B------:R-:W-:-:S03]  /*f900*/  LEA.HI.X.SX32 R8, R5, R2, 0x1, P0 ;  /* 0x0000000205087211 */ /* 0x000fc600000f0eff */
[----:B------:R0:W-:Y:S04]  /*f910*/  STL [R1+0x1258], R9 ;  /* 0x0012580901007387 */ /* 0x0001e80000100800 */
[----:B------:R-:W2:Y:S04]  /*f920*/  LDL.LU R13, [R1+0x20] ;  /* 0x00002000010d7983 */ /* 0x000ea80000300800 */
[----:B------:R1:W-:Y:S04]  /*f930*/  STL [R1+0x1224], R8 ;  /* 0x0012240801007387 */ /* 0x0003e80000100800 */
[----:B------:R-:W2:Y:S01]  /*f940*/  LDL.LU R12, [R1+0x1c] ;  /* 0x00001c00010c7983 */ /* 0x000ea20000300800 */
[----:B------:R-:W-:-:S05]  /*f950*/  LEA R5, P0, R22, R0, 0x1 ;  /* 0x0000000016057211 */ /* 0x000fca00078008ff */
[----:B------:R1:W-:Y:S04]  /*f960*/  STL [R1+0x1260], R5 ;  /* 0x0012600501007387 */ /* 0x0003e80000100800 */
[----:B0-----:R-:W2:Y:S01]  /*f970*/  LDL.LU R9, [R1+0x18] ;  /* 0x0000180001097983 */ /* 0x001ea20000300800 */
[----:B------:R-:W-:-:S03]  /*f980*/  LEA.HI.X.SX32 R3, R3, R2, 0x1, P1 ;  /* 0x0000000203037211 */ /* 0x000fc600008f0eff */
[----:B-1----:R-:W2:Y:S04]  /*f990*/  LDL.LU R8, [R1+0x14] ;  /* 0x0000140001087983 */ /* 0x002ea80000300800 */
[----:B------:R3:W-:Y:S04]  /*f9a0*/  STL [R1+0x122c], R3 ;  /* 0x00122c0301007387 */ /* 0x0007e80000100800 */
[----:B------:R-:W2:Y:S01]  /*f9b0*/  LDL.LU R5, [R1+0x10] ;  /* 0x0000100001057983 */ /* 0x000ea20000300800 */
[----:B---3--:R-:W-:-:S05]  /*f9c0*/  LEA R3, P1, R21, R0, 0x1 ;  /* 0x0000000015037211 */ /* 0x008fca00078208ff */
[----:B------:R0:W-:Y:S04]  /*f9d0*/  STL [R1+0x1268], R3 ;  /* 0x0012680301007387 */ /* 0x0001e80000100800 */
[----:B0-----:R-:W3:Y:S01]  /*f9e0*/  LDL.LU R3, [R1+0xc] ;  /* 0x00000c0001037983 */ /* 0x001ee20000300800 */
[-C--:B------:R-:W-:Y:S02]  /*f9f0*/  LEA.HI.X.SX32 R28, R28, R2.reuse, 0x1, P2 ;  /* 0x000000021c1c7211 */ /* 0x080fe400010f0eff */
[----:B------:R-:W-:-:S03]  /*fa00*/  LEA.HI.X.SX32 R26, R26, R2, 0x1, P3 ;  /* 0x000000021a1a7211 */ /* 0x000fc600018f0eff */
[----:B------:R4:W-:Y:S02]  /*fa10*/  STL [R1+0x1234], R28 ;  /* 0x0012341c01007387 */ /* 0x0009e40000100800 */
[----:B----4-:R-:W-:-:S05]  /*fa20*/  LEA R28, P2, R20, R0, 0x1 ;  /* 0x00000000141c7211 */ /* 0x010fca00078408ff */
[----:B------:R0:W-:Y:S01]  /*fa30*/  STL [R1+0x1270], R28 ;  /* 0x0012701c01007387 */ /* 0x0001e20000100800 */
[----:B------:R-:W-:-:S03]  /*fa40*/  LEA.HI.X.SX32 R25, R25, R2, 0x1, P4 ;  /* 0x0000000219197211 */ /* 0x000fc600020f0eff */
[----:B0-----:R-:W4:Y:S04]  /*fa50*/  LDL.LU R28, [R1+0x8] ;  /* 0x00000800011c7983 */ /* 0x001f280000300800 */
[----:B------:R0:W-:Y:S02]  /*fa60*/  STL [R1+0x123c], R26 ;  /* 0x00123c1a01007387 */ /* 0x0001e40000100800 */
[----:B0-----:R-:W-:-:S05]  /*fa70*/  LEA R26, P3, R19, R0, 0x1 ;  /* 0x00000000131a7211 */ /* 0x001fca00078608ff */
[----:B------:R0:W-:Y:S01]  /*fa80*/  STL [R1+0x1278], R26 ;  /* 0x0012781a01007387 */ /* 0x0001e20000100800 */
[----:B------:R-:W-:-:S03]  /*fa90*/  LEA.HI.X.SX32 R24, R24, R2, 0x1, P5 ;  /* 0x0000000218187211 */ /* 0x000fc600028f0eff */
[----:B0-----:R-:W3:Y:S04]  /*faa0*/  LDL.LU R26, [R1+0x1614] ;  /* 0x00161400011a7983 */ /* 0x001ee80000300800 */
        /* <DEDUP_REMOVED lines=14> */
[----:B0-----:R-:W4:Y:S04]  /*fb90*/  LDL.LU R23, [R1+0x1608] ;  /* 0x0016080001177983 */ /* 0x001f280000300800 */
        /* <DEDUP_REMOVED lines=11> */
[----:B--2---:R-:W-:-:S05]  /*fc50*/  LEA R20, P2, R14, R0, 0x1 ;  /* 0x000000000e147211 */ /* 0x004fca00078408ff */
[----:B------:R0:W-:Y:S01]  /*fc60*/  STL [R1+0x12a8], R20 ;  /* 0x0012a81401007387 */ /* 0x0001e20000100800 */
[----:B------:R-:W-:-:S03]  /*fc70*/  LEA.HI.X.SX32 R18, R18, R2, 0x1, P4 ;  /* 0x0000000212127211 */ /* 0x000fc600020f0eff */
[----:B0-----:R-:W2:Y:S04]  /*fc80*/  LDL.LU R20, [R1+0x15fc] ;  /* 0x0015fc0001147983 */ /* 0x001ea80000300800 */
[----:B------:R5:W-:Y:S02]  /*fc90*/  STL [R1+0x1274], R19 ;  /* 0x0012741301007387 */ /* 0x000be40000100800 */
[----:B-----5:R-:W-:-:S05]  /*fca0*/  LEA R19, P3, R4, R0, 0x1 ;  /* 0x0000000004137211 */ /* 0x020fca00078608ff */
[----:B------:R0:W-:Y:S01]  /*fcb0*/  STL [R1+0x12b0], R19 ;  /* 0x0012b01301007387 */ /* 0x0001e20000100800 */
[----:B------:R-:W-:-:S03]  /*fcc0*/  LEA.HI.X.SX32 R17, R17, R2, 0x1, P5 ;  /* 0x0000000211117211 */ /* 0x000fc600028f0eff */
[----:B0-----:R-:W5:Y:S04]  /*fcd0*/  LDL.LU R19, [R1+0x15f8] ;  /* 0x0015f80001137983 */ /* 0x001f680000300800 */
[----:B------:R0:W-:Y:S02]  /*fce0*/  STL [R1+0x127c], R18 ;  /* 0x00127c1201007387 */ /* 0x0001e40000100800 */
[----:B0-----:R-:W-:-:S05]  /*fcf0*/  LEA R18, P4, R13, R0, 0x1 ;  /* 0x000000000d127211 */ /* 0x001fca00078808ff */
[----:B------:R0:W-:Y:S01]  /*fd00*/  STL [R1+0x12b8], R18 ;  /* 0x0012b81201007387 */ /* 0x0001e20000100800 */
[----:B------:R-:W-:-:S03]  /*fd10*/  LEA.HI.X.SX32 R16, R16, R2, 0x1, P6 ;  /* 0x0000000210107211 */ /* 0x000fc600030f0eff */
[----:B0-----:R-:W2:Y:S04]  /*fd20*/  LDL.LU R18, [R1+0x15f4] ;  /* 0x0015f40001127983 */ /* 0x001ea80000300800 */
        /* <DEDUP_REMOVED lines=12> */
[----:B------:R0:W-:Y:S04]  /*fdf0*/  STL [R1+0x12d0], R15 ;  /* 0x0012d00f01007387 */ /* 0x0001e80000100800 */
[----:B0-----:R-:W2:Y:S04]  /*fe00*/  LDL.LU R15, [R1+0x15e8] ;  /* 0x0015e800010f7983 */ /* 0x001ea80000300800 */
[----:B------:R0:W-:Y:S02]  /*fe10*/  STL [R1+0x129c], R29 ;  /* 0x00129c1d01007387 */ /* 0x0001e40000100800 */
[----:B0-----:R-:W-:-:S05]  /*fe20*/  LEA R29, P1, R5, R0, 0x1 ;  /* 0x00000000051d7211 */ /* 0x001fca00078208ff */
[----:B------:R0:W-:Y:S04]  /*fe30*/  STL [R1+0x12d8], R29 ;  /* 0x0012d81d01007387 */ /* 0x0001e80000100800 */
[----:B0-----:R-:W5:Y:S01]  /*fe40*/  LDL.LU R29, [R1+0x15e4] ;  /* 0x0015e400011d7983 */ /* 0x001f620000300800 */
[----:B------:R-:W-:-:S05]  /*fe50*/  LEA.HI.X.SX32 R14, R14, R2, 0x1, P2 ;  /* 0x000000020e0e7211 */ /* 0x000fca00010f0eff */
[----:B------:R3:W-:Y:S02]  /*fe60*/  STL [R1+0x12a4], R14 ;  /* 0x0012a40e01007387 */ /* 0x0007e40000100800 */
[----:B---3--:R-:W-:-:S05]  /*fe70*/  LEA R14, P2, R3, R0, 0x1 ;  /* 0x00000000030e7211 */ /* 0x008fca00078408ff */
[----:B------:R0:W-:Y:S02]  /*fe80*/  STL [R1+0x12e0], R14 ;  /* 0x0012e00e01007387 */ /* 0x0001e40000100800 */
[-C--:B0-----:R-:W-:Y:S02]  /*fe90*/  LEA.HI.X.SX32 R14, R4, R2.reuse, 0x1, P3 ;  /* 0x00000002040e7211 */ /* 0x081fe400018f0eff */
[----:B------:R-:W3:Y:S01]  /*fea0*/  LDL.LU R4, [R1+0x1dc] ;  /* 0x0001dc0001047983 */ /* 0x000ee20000300800 */
[----:B------:R-:W-:-:S03]  /*feb0*/  LEA.HI.X.SX32 R13, R13, R2, 0x1, P4 ;  /* 0x000000020d0d7211 */ /* 0x000fc600020f0eff */
[----:B------:R4:W-:Y:S01]  /*fec0*/  STL [R1+0x12ac], R14 ;  /* 0x0012ac0e01007387 */ /* 0x0009e20000100800 */
[----:B------:R-:W-:Y:S02]  /*fed0*/  LEA.HI.X.SX32 R9, R9, R2, 0x1, P6 ;  /* 0x0000000209097211 */ /* 0x000fe400030f0eff */
[----:B----4-:R-:W-:-:S05]  /*fee0*/  LEA R14, P3, R28, R0, 0x1 ;  /* 0x000000001c0e7211 */ /* 0x010fca00078608ff */
[----:B------:R-:W-:Y:S04]  /*fef0*/  STL [R1+0x12e8], R14 ;  /* 0x0012e80e01007387 */ /* 0x000fe80000100800 */
[----:B------:R0:W-:Y:S02]  /*ff00*/  STL [R1+0x12b4], R13 ;  /* 0x0012b40d01007387 */ /* 0x0001e40000100800 */
[----:B0-----:R-:W-:Y:S01]  /*ff10*/  LEA.HI.X.SX32 R13, R12, R2, 0x1, P5 ;  /* 0x000000020c0d7211 */ /* 0x001fe200028f0eff */
[----:B------:R-:W-:Y:S01]  /*ff20*/  IMAD R27, R27, c[0x0][0x190], RZ ;  /* 0x000064001b1b7a24 */ /* 0x000fe200078e02ff */
[-C--:B--2---:R-:W-:Y:S02]  /*ff30*/  LEA R12, P5, R15, R0.reuse, 0x1 ;  /* 0x000000000f0c7211 */ /* 0x084fe400078a08ff */
[----:B-----5:R-:W-:-:S05]  /*ff40*/  LEA R14, P4, R29, R0, 0x1 ;  /* 0x000000001d0e7211 */ /* 0x020fca00078808ff */
[----:B------:R0:W-:Y:S04]  /*ff50*/  STL [R1+0x12f0], R14 ;  /* 0x0012f00e01007387 */ /* 0x0001e80000100800 */
[----:B------:R1:W-:Y:S04]  /*ff60*/  STL [R1+0x12bc], R13 ;  /* 0x0012bc0d01007387 */ /* 0x0003e80000100800 */
[----:B------:R2:W-:Y:S01]  /*ff70*/  STL [R1+0x12f8], R12 ;  /* 0x0012f80c01007387 */ /* 0x0005e20000100800 */
[----:B0-----:R-:W-:-:S03]  /*ff80*/  LEA R14, P6, R16, R0, 0x1 ;  /* 0x00000000100e7211 */ /* 0x001fc600078c08ff */
[----:B------:R0:W-:Y:S01]  /*ff90*/  STL [R1+0x12c4], R9 ;  /* 0x0012c40901007387 */ /* 0x0001e20000100800 */
[----:B-1----:R-:W-:Y:S02]  /*ffa0*/  IMAD.MOV.U32 R13, RZ, RZ, R11 ;  /* 0x000000ffff0d7224 */ /* 0x002fe400078e000b */
[----:B------:R-:W-:Y:S02]  /*ffb0*/  IMAD.MOV.U32 R11, RZ, RZ, R7 ;  /* 0x000000ffff0b7224 */ /* 0x000fe400078e0007 */
[----:B--2---:R-:W-:Y:S02]  /*ffc0*/  IMAD.MOV.U32 R12, RZ, RZ, R10 ;  /* 0x000000ffff0c7224 */ /* 0x004fe400078e000a */
[----:B------:R-:W-:Y:S01]  /*ffd0*/  IMAD.MOV.U32 R10, RZ, RZ, R6 ;  /* 0x000000ffff0a7224 */ /* 0x000fe200078e0006 */
[----:B0-----:R-:W-:Y:S02]  /*ffe0*/  LEA.HI.X.SX32 R9, R8, R2, 0x1, P0 ;  /* 0x0000000208097211 */ /* 0x001fe400000f0eff */
[----:B------:R-:W-:-:S02]  /*fff0*/  LEA R8, P0, R17, R0, 0x1 ;  /* 0x0000000011087211 */ /* 0x000fc400078008ff */
[----:B------:R-:W-:Y:S01]  /*10000*/  LEA.HI.X.SX32 R6, R5, R2, 0x1, P1 ;  /* 0x0000000205067211 */ /* 0x000fe200008f0eff */
[----:B------:R-:W-:Y:S01]  /*10010*/  STL [R1+0x1300], R14 ;  /* 0x0013000e01007387 */ /* 0x000fe20000100800 */
[----:B------:R-:W-:Y:S02]  /*10020*/  LEA R7, P1, R18, R0, 0x1 ;  /* 0x0000000012077211 */ /* 0x000fe400078208ff */
[-C--:B------:R-:W-:Y:S01]  /*10030*/  LEA.HI.X.SX32 R5, R3, R2.reuse, 0x1, P2 ;  /* 0x0000000203057211 */ /* 0x080fe200010f0eff */
[----:B------:R-:W-:Y:S01]  /*10040*/  STL [R1+0x12cc], R9 ;  /* 0x0012cc0901007387 */ /* 0x000fe20000100800 */
[----:B------:R-:W-:-:S03]  /*10050*/  LEA.HI.X.SX32 R3, R28, R2, 0x1, P3 ;  /* 0x000000021c037211 */ /* 0x000fc600018f0eff */
[----:B------:R-:W-:Y:S04]  /*10060*/  STL [R1+0x1308], R8 ;  /* 0x0013080801007387 */ /* 0x000fe80000100800 */
[----:B------:R0:W-:Y:S04]  /*10070*/  STL [R1+0x12d4], R6 ;  /* 0x0012d40601007387 */ /* 0x0001e80000100800 */
[----:B------:R-:W-:Y:S04]  /*10080*/  STL [R1+0x1310], R7 ;  /* 0x0013100701007387 */ /* 0x000fe80000100800 */
[----:B------:R1:W-:Y:S01]  /*10090*/  STL [R1+0x12dc], R5 ;  /* 0x0012dc0501007387 */ /* 0x0003e20000100800 */
[----:B0-----:R-:W-:-:S05]  /*100a0*/  LEA R6, P2, R19, R0, 0x1 ;  /* 0x0000000013067211 */ /* 0x001fca00078408ff */
[----:B------:R0:W-:Y:S01]  /*100b0*/  STL [R1+0x1318], R6 ;  /* 0x0013180601007387 */ /* 0x0001e20000100800 */
[----:B-1----:R-:W-:-:S03]  /*100c0*/  LEA R5, P3, R20, R0, 0x1 ;  /* 0x0000000014057211 */ /* 0x002fc600078608ff */
[----:B------:R1:W-:Y:S04]  /*100d0*/  STL [R1+0x12e4], R3 ;  /* 0x0012e40301007387 */ /* 0x0003e80000100800 */
[----:B------:R2:W-:Y:S01]  /*100e0*/  STL [R1+0x1320], R5 ;  /* 0x0013200501007387 */ /* 0x0005e20000100800 */
[----:B0-----:R-:W-:Y:S02]  /*100f0*/  LEA.HI.X.SX32 R6, R29, R2, 0x1, P4 ;  /* 0x000000021d067211 */ /* 0x001fe400020f0eff */
[----:B-1----:R-:W-:-:S03]  /*10100*/  LEA R3, P4, R21, R0, 0x1 ;  /* 0x0000000015037211 */ /* 0x002fc600078808ff */
[----:B------:R0:W-:Y:S01]  /*10110*/  STL [R1+0x12ec], R6 ;  /* 0x0012ec0601007387 */ /* 0x0001e20000100800 */
[----:B--2---:R-:W-:-:S03]  /*10120*/  LEA.HI.X.SX32 R5, R15, R2, 0x1, P5 ;  /* 0x000000020f057211 */ /* 0x004fc600028f0eff */
[----:B------:R1:W-:Y:S04]  /*10130*/  STL [R1+0x1328], R3 ;  /* 0x0013280301007387 */ /* 0x0003e80000100800 */
[----:B------:R2:W-:Y:S01]  /*10140*/  STL [R1+0x12f4], R5 ;  /* 0x0012f40501007387 */ /* 0x0005e20000100800 */
[----:B0-----:R-:W-:Y:S02]  /*10150*/  LEA R6, P5, R22, R0, 0x1 ;  /* 0x0000000016067211 */ /* 0x001fe400078a08ff */
[----:B-1----:R-:W-:-:S03]  /*10160*/  LEA.HI.X.SX32 R3, R16, R2, 0x1, P6 ;  /* 0x0000000210037211 */ /* 0x002fc600030f0eff */
[----:B------:R0:W-:Y:S01]  /*10170*/  STL [R1+0x132c], R6 ;  /* 0x00132c0601007387 */ /* 0x0001e20000100800 */
[----:B--2---:R-:W-:-:S03]  /*10180*/  LEA R5, P6, R23, R0, 0x1 ;  /* 0x0000000017057211 */ /* 0x004fc600078c08ff */
        /* <DEDUP_REMOVED lines=15> */
[----:B---3--:R-:W-:-:S03]  /*10280*/  LEA R3, P3, R4, R0, 0x1 ;  /* 0x0000000004037211 */ /* 0x008fc600078608ff */
[----:B------:R-:W-:Y:S01]  /*10290*/  STL [R1+0x131c], R6 ;  /* 0x00131c0601007387 */ /* 0x000fe20000100800 */
[----:B-1----:R-:W-:-:S03]  /*102a0*/  LEA.HI.X.SX32 R5, R21, R2, 0x1, P4 ;  /* 0x0000000215057211 */ /* 0x002fc600020f0eff */
[----:B------:R0:W-:Y:S04]  /*102b0*/  STL [R1+0x1340], R3 ;  /* 0x0013400301007387 */ /* 0x0001e80000100800 */
[----:B------:R1:W-:Y:S01]  /*102c0*/  STL [R1+0x1324], R5 ;  /* 0x0013240501007387 */ /* 0x0003e20000100800 */
[----:B0-----:R-:W-:Y:S02]  /*102d0*/  LEA R3, P4, R27, R0, 0x1 ;  /* 0x000000001b037211 */ /* 0x001fe400078808ff */
[-C--:B------:R-:W-:Y:S02]  /*102e0*/  LEA.HI.X.SX32 R0, R23, R2.reuse, 0x1, P6 ;  /* 0x0000000217007211 */ /* 0x080fe400030f0eff */
[-C--:B-1----:R-:W-:Y:S01]  /*102f0*/  LEA.HI.X.SX32 R5, R22, R2.reuse, 0x1, P5 ;  /* 0x0000000216057211 */ /* 0x082fe200028f0eff */
[----:B------:R0:W-:Y:S01]  /*10300*/  STL [R1+0xfd8], R3 ;  /* 0x000fd80301007387 */ /* 0x0001e20000100800 */
[----:B------:R-:W-:Y:S01]  /*10310*/  LEA.HI.X.SX32 R6, R24, R2, 0x1, P0 ;  /* 0x0000000218067211 */ /* 0x000fe200000f0eff */
[----:B------:R-:W-:-:S02]  /*10320*/  IMAD.MOV.U32 R28, RZ, RZ, c[0x0][0x188] ;  /* 0x00006200ff1c7624 */ /* 0x000fc400078e00ff */
[----:B------:R1:W-:Y:S04]  /*10330*/  STL [R1+0xfc4], R5 ;  /* 0x000fc40501007387 */ /* 0x0003e80000100800 */
[----:B------:R2:W-:Y:S01]  /*10340*/  STL [R1+0xfc8], R0 ;  /* 0x000fc80001007387 */ /* 0x0005e20000100800 */
[----:B0-----:R-:W-:Y:S01]  /*10350*/  IMAD R3, R28, 0x7f, RZ ;  /* 0x0000007f1c037824 */ /* 0x001fe200078e02ff */
[-C--:B-1----:R-:W-:Y:S02]  /*10360*/  LEA.HI.X.SX32 R5, R25, R2.reuse, 0x1, P1 ;  /* 0x0000000219057211 */ /* 0x082fe400008f0eff */
[----:B------:R0:W-:Y:S01]  /*10370*/  STL [R1+0xfcc], R6 ;  /* 0x000fcc0601007387 */ /* 0x0001e20000100800 */
[----:B--2---:R-:W-:-:S03]  /*10380*/  LEA.HI.X.SX32 R0, R26, R2, 0x1, P2 ;  /* 0x000000021a007211 */ /* 0x004fc600010f0eff */
[----:B------:R1:W-:Y:S01]  /*10390*/  STL [R1+0xfd0], R5 ;  /* 0x000fd00501007387 */ /* 0x0003e20000100800 */
[----:B------:R-:W-:Y:S01]  /*103a0*/  LEA.HI.X.SX32 R8, R4, R2, 0x1, P3 ;  /* 0x0000000204087211 */ /* 0x000fe200018f0eff */
[----:B------:R-:W-:Y:S02]  /*103b0*/  IMAD R28, R28, 0x7e, RZ ;  /* 0x0000007e1c1c7824 */ /* 0x000fe400078e02ff */
[----:B------:R2:W-:Y:S01]  /*103c0*/  STL [R1+0xfd4], R0 ;  /* 0x000fd40001007387 */ /* 0x0005e20000100800 */
[----:B0-----:R-:W-:-:S03]  /*103d0*/  IMAD.WIDE R6, R3, 0x2, R12 ;  /* 0x0000000203067825 */ /* 0x001fc600078e020c */
[----:B------:R-:W-:Y:S01]  /*103e0*/  STL [R1+0xfdc], R8 ;  /* 0x000fdc0801007387 */ /* 0x000fe20000100800 */
[----:B-1----:R-:W-:Y:S01]  /*103f0*/  IMAD.WIDE R4, R3, 0x2, R10 ;  /* 0x0000000203047825 */ /* 0x002fe200078e020a */
[----:B--2---:R-:W-:-:S03]  /*10400*/  LEA.HI.X.SX32 R0, R27, R2, 0x1, P4 ;  /* 0x000000021b007211 */ /* 0x004fc600020f0eff */
[----:B------:R-:W-:Y:S02]  /*10410*/  IMAD.MOV.U32 R9, RZ, RZ, c[0x0][0x188] ;  /* 0x00006200ff097624 */ /* 0x000fe400078e00ff */
[----:B------:R-:W-:Y:S01]  /*10420*/  IMAD.WIDE R2, R28, 0x2, R12 ;  /* 0x000000021c027825 */ /* 0x000fe200078e020c */
[----:B------:R-:W-:Y:S04]  /*10430*/  STL [R1+0x7d0], R0 ;  /* 0x0007d00001007387 */ /* 0x000fe80000100800 */
[----:B------:R0:W-:Y:S04]  /*10440*/  STL [R1+0x7d8], R6 ;  /* 0x0007d80601007387 */ /* 0x0001e80000100800 */
[----:B------:R-:W-:Y:S04]  /*10450*/  STL [R1+0x7d4], R7 ;  /* 0x0007d40701007387 */ /* 0x000fe80000100800 */
[----:B------:R-:W-:Y:S01]  /*10460*/  STL [R1+0x7e0], R4 ;  /* 0x0007e00401007387 */ /* 0x000fe20000100800 */
[----:B0-----:R-:W-:-:S03]  /*10470*/  IMAD R6, R9, 0x7d, RZ ;  /* 0x0000007d09067824 */ /* 0x001fc600078e02ff */
[----:B------:R0:W-:Y:S04]  /*10480*/  STL [R1+0x7dc], R5 ;  /* 0x0007dc0501007387 */ /* 0x0001e80000100800 */
[----:B------:R-:W-:Y:S04]  /*10490*/  STL [R1+0x7e8], R2 ;  /* 0x0007e80201007387 */ /* 0x000fe80000100800 */
[----:B------:R1:W-:Y:S01]  /*104a0*/  STL [R1+0x7e4], R3 ;  /* 0x0007e40301007387 */ /* 0x0003e20000100800 */
[----:B0-----:R-:W-:-:S04]  /*104b0*/  IMAD.WIDE R4, R28, 0x2, R10 ;  /* 0x000000021c047825 */ /* 0x001fc800078e020a */
[----:B------:R-:W-:Y:S01]  /*104c0*/  IMAD R0, R9, 0x7c, RZ ;  /* 0x0000007c09007824 */ /* 0x000fe200078e02ff */
[----:B------:R-:W-:Y:S01]  /*104d0*/  STL [R1+0x7f0], R4 ;  /* 0x0007f00401007387 */ /* 0x000fe20000100800 */
[----:B-1----:R-:W-:-:S03]  /*104e0*/  IMAD.WIDE R2, R6, 0x2, R12 ;  /* 0x0000000206027825 */ /* 0x002fc600078e020c */
[----:B------:R0:W-:Y:S01]  /*104f0*/  STL [R1+0x7ec], R5 ;  /* 0x0007ec0501007387 */ /* 0x0001e20000100800 */
[----:B------:R-:W-:-:S03]  /*10500*/  IMAD.WIDE R6, R6, 0x2, R10 ;  /* 0x0000000206067825 */ /* 0x000fc600078e020a */
[----:B------:R-:W-:Y:S04]  /*10510*/  STL [R1+0x7f8], R2 ;  /* 0x0007f80201007387 */ /* 0x000fe80000100800 */
[----:B------:R1:W-:Y:S04]  /*10520*/  STL [R1+0x7f4], R3 ;  /* 0x0007f40301007387 */ /* 0x0003e80000100800 */
[----:B------:R2:W-:Y:S01]  /*10530*/  STL [R1+0x800], R6 ;  /* 0x0008000601007387 */ /* 0x0005e20000100800 */
[----:B0-----:R-:W-:-:S04]  /*10540*/  IMAD.WIDE R4, R0, 0x2, R10 ;  /* 0x0000000200047825 */ /* 0x001fc800078e020a */
[----:B-1----:R-:W-:Y:S01]  /*10550*/  IMAD.WIDE R2, R0, 0x2, R12 ;  /* 0x0000000200027825 */ /* 0x002fe200078e020c */
[----:B------:R-:W-:Y:S03]  /*10560*/  STL [R1+0x7fc], R7 ;  /* 0x0007fc0701007387 */ /* 0x000fe60000100800 */
[C---:B--2---:R-:W-:Y:S01]  /*10570*/  IMAD R6, R9.reuse, 0x7b, RZ ;  /* 0x0000007b09067824 */ /* 0x044fe200078e02ff */
[----:B------:R-:W-:Y:S04]  /*10580*/  STL [R1+0x808], R2 ;  /* 0x0008080201007387 */ /* 0x000fe80000100800 */
[----:B------:R0:W-:Y:S01]  /*10590*/  STL [R1+0x804], R3 ;  /* 0x0008040301007387 */ /* 0x0001e20000100800 */
[----:B------:R-:W-:-:S03]  /*105a0*/  IMAD R0, R9, 0x7a, RZ ;  /* 0x0000007a09007824 */ /* 0x000fc600078e02ff */
[----:B------:R-:W-:Y:S01]  /*105b0*/  STL [R1+0x810], R4 ;  /* 0x0008100401007387 */ /* 0x000fe20000100800 */
[----:B0-----:R-:W-:-:S03]  /*105c0*/  IMAD.WIDE R2, R6, 0x2, R12 ;  /* 0x0000000206027825 */ /* 0x001fc600078e020c */
        /* <DEDUP_REMOVED lines=403> */
[----:B------:R-:W-:-:S03]  /*11f00*/  IMAD.SHL.U32 R0, R9, 0x40, RZ ;  /* 0x0000004009007824 */ /* 0x000fc600078e00ff */
        /* <DEDUP_REMOVED lines=439> */
[----:B------:R1:W-:Y:S01]  /*13a80*/  STL [R1+0xf94], R3 ;  /* 0x000f940301007387 */ /* 0x0003e20000100800 */
[----:B0-----:R-:W-:-:S03]  /*13a90*/  IMAD.WIDE R4, R0, 0x2, R10 ;  /* 0x0000000200047825 */ /* 0x001fc600078e020a */
[----:B------:R-:W-:Y:S01]  /*13aa0*/  STL [R1+0xfa0], R6 ;  /* 0x000fa00601007387 */ /* 0x000fe20000100800 */
[----:B-1----:R-:W-:-:S03]  /*13ab0*/  IMAD.WIDE R2, R0, 0x2, R12 ;  /* 0x0000000200027825 */ /* 0x002fc600078e020c */
[----:B------:R0:W-:Y:S04]  /*13ac0*/  STL [R1+0xf9c], R7 ;  /* 0x000f9c0701007387 */ /* 0x0001e80000100800 */
[----:B------:R-:W-:Y:S04]  /*13ad0*/  STL [R1+0xfa8], R2 ;  /* 0x000fa80201007387 */ /* 0x000fe80000100800 */
[----:B------:R1:W-:Y:S01]  /*13ae0*/  STL [R1+0xfa4], R3 ;  /* 0x000fa40301007387 */ /* 0x0003e20000100800 */
[----:B0-----:R-:W-:-:S03]  /*13af0*/  IMAD.WIDE R6, R9, 0x2, R12 ;  /* 0x0000000209067825 */ /* 0x001fc600078e020c */
[----:B------:R-:W-:Y:S04]  /*13b00*/  STL [R1+0xfb0], R4 ;  /* 0x000fb00401007387 */ /* 0x000fe80000100800 */
[----:B------:R-:W-:Y:S01]  /*13b10*/  STL [R1+0xfac], R5 ;  /* 0x000fac0501007387 */ /* 0x000fe20000100800 */
[----:B-1----:R-:W-:-:S03]  /*13b20*/  IMAD.WIDE R2, R9, 0x2, R10 ;  /* 0x0000000209027825 */ /* 0x002fc600078e020a */
[----:B------:R-:W-:Y:S04]  /*13b30*/  STL [R1+0xfb8], R6 ;  /* 0x000fb80601007387 */ /* 0x000fe80000100800 */
[----:B------:R-:W-:Y:S04]  /*13b40*/  STL [R1+0xfb4], R7 ;  /* 0x000fb40701007387 */ /* 0x000fe80000100800 */
[----:B------:R-:W-:Y:S04]  /*13b50*/  STL [R1+0xfc0], R2 ;  /* 0x000fc00201007387 */ /* 0x000fe80000100800 */
[----:B------:R0:W-:Y:S04]  /*13b60*/  STL [R1+0xfbc], R3 ;  /* 0x000fbc0301007387 */ /* 0x0001e80000100800 */
[----:B------:R-:W-:Y:S04]  /*13b70*/  STL [R1+0x7cc], RZ ;  /* 0x0007ccff01007387 */ /* 0x000fe80000100800 */
        /* <DEDUP_REMOVED lines=147> */
[----:B------:R-:W1:Y:S04]  /*144b0*/  S2R R8, SR_TID.X ;  /* 0x0000000000087919 */ /* 0x000e680000002100 */
        /* <DEDUP_REMOVED lines=20> */
[----:B------:R-:W-:Y:S01]  /*14600*/  STL [R1+0x61c], RZ ;  /* 0x00061cff01007387 */ /* 0x000fe20000100800 */
[----:B-1----:R-:W-:-:S03]  /*14610*/  LOP3.LUT R28, R8, 0x7f, RZ, 0xc0, !PT ;  /* 0x0000007f081c7812 */ /* 0x002fc600078ec0ff */
[----:B------:R-:W-:Y:S01]  /*14620*/  STL [R1+0x600], RZ ;  /* 0x000600ff01007387 */ /* 0x000fe20000100800 */
[----:B0-----:R-:W-:-:S03]  /*14630*/  IMAD.SHL.U32 R3, R8, 0x40, RZ ;  /* 0x0000004008037824 */ /* 0x001fc600078e00ff */
[----:B------:R-:W-:Y:S04]  /*14640*/  STL [R1+0x604], RZ ;  /* 0x000604ff01007387 */ /* 0x000fe80000100800 */
[----:B------:R-:W-:Y:S04]  /*14650*/  STL [R1+0x608], RZ ;  /* 0x000608ff01007387 */ /* 0x000fe80000100800 */
[----:B------:R-:W-:Y:S04]  /*14660*/  STL [R1+0x60c], RZ ;  /* 0x00060cff01007387 */ /* 0x000fe80000100800 */
[----:B------:R-:W2:Y:S01]  /*14670*/  LDL.LU R8, [R1+0x1ec] ;  /* 0x0001ec0001087983 */ /* 0x000ea20000300800 */
[----:B------:R-:W-:-:S03]  /*14680*/  IMAD.SHL.U32 R4, R28, 0x2, RZ ;  /* 0x000000021c047824 */ /* 0x000fc600078e00ff */
[----:B------:R-:W-:Y:S04]  /*14690*/  STL [R1+0x5f0], RZ ;  /* 0x0005f0ff01007387 */ /* 0x000fe80000100800 */
[----:B------:R-:W-:Y:S04]  /*146a0*/  STL [R1+0x5f4], RZ ;  /* 0x0005f4ff01007387 */ /* 0x000fe80000100800 */
[----:B------:R-:W-:Y:S04]  /*146b0*/  STL [R1+0x5f8], RZ ;  /* 0x0005f8ff01007387 */ /* 0x000fe80000100800 */
[----:B------:R-:W-:Y:S04]  /*146c0*/  STL [R1+0x5fc], RZ ;  /* 0x0005fcff01007387 */ /* 0x000fe80000100800 */
[----:B------:R-:W3:Y:S04]  /*146d0*/  LDL.LU R28, [R1+0x1f0] ;  /* 0x0001f000011c7983 */ /* 0x000ee80000300800 */
        /* <DEDUP_REMOVED lines=14> */
[----:B------:R-:W-:-:S03]  /*147c0*/  LOP3.LUT R3, R3, 0x800, RZ, 0xc0, !PT ;  /* 0x0000080003037812 */ /* 0x000fc600078ec0ff */
        /* <DEDUP_REMOVED lines=8> */
[----:B------:R3:W-:Y:S01]  /*14850*/  STL [R1+0x13e4], R3 ;  /* 0x0013e40301007387 */ /* 0x0007e20000100800 */
[----:B--2---:R-:W-:-:S05]  /*14860*/  SHF.R.S32.HI R5, RZ, 0x7, R8 ;  /* 0x00000007ff057819 */ /* 0x004fca0000011408 */
[----:B------:R-:W-:Y:S04]  /*14870*/  STL [R1+0x13e0], R5 ;  /* 0x0013e00501007387 */ /* 0x000fe80000100800 */
[----:B------:R-:W-:Y:S04]  /*14880*/  STL [R1+0x5b8], RZ ;  /* 0x0005b8ff01007387 */ /* 0x000fe80000100800 */
[----:B------:R-:W-:Y:S01]  /*14890*/  STL [R1+0x5bc], RZ ;  /* 0x0005bcff01007387 */ /* 0x000fe20000100800 */
[----:B---3--:R-:W-:-:S03]  /*148a0*/  LOP3.LUT R3, R28, R3, RZ, 0xfc, !PT ;  /* 0x000000031c037212 */ /* 0x008fc600078efcff */
[----:B------:R-:W-:Y:S04]  /*148b0*/  STL [R1+0x5a0], RZ ;  /* 0x0005a0ff01007387 */ /* 0x000fe80000100800 */
        /* <DEDUP_REMOVED lines=32> */
[----:B------:R-:W2:Y:S04]  /*14ac0*/  LDL R28, [R1+0x5d4] ;  /* 0x0005d400011c7983 */ /* 0x000ea80000100800 */
[----:B------:R1:W-:Y:S04]  /*14ad0*/  STL [R1+0x520], RZ ;  /* 0x000520ff01007387 */ /* 0x0003e80000100800 */
[----:B------:R1:W-:Y:S04]  /*14ae0*/  STL [R1+0x524], RZ ;  /* 0x000524ff01007387 */ /* 0x0003e80000100800 */
[----:B------:R1:W-:Y:S04]  /*14af0*/  STL [R1+0x528], RZ ;  /* 0x000528ff01007387 */ /* 0x0003e80000100800 */
[----:B------:R1:W-:Y:S01]  /*14b00*/  STL [R1+0x52c], RZ ;  /* 0x00052cff01007387 */ /* 0x0003e20000100800 */
[----:B------:R-:W-:-:S03]  /*14b10*/  IMAD.SHL.U32 R2, R9, 0x80, RZ ;  /* 0x0000008009027824 */ /* 0x000fc600078e00ff */
[----:B------:R1:W-:Y:S04]  /*14b20*/  STL [R1+0x500], RZ ;  /* 0x000500ff01007387 */ /* 0x0003e80000100800 */
[----:B------:R1:W-:Y:S04]  /*14b30*/  STL [R1+0x504], RZ ;  /* 0x000504ff01007387 */ /* 0x0003e80000100800 */
[----:B------:R1:W-:Y:S04]  /*14b40*/  STL [R1+0x508], RZ ;  /* 0x000508ff01007387 */ /* 0x0003e80000100800 */
[----:B------:R1:W-:Y:S04]  /*14b50*/  STL [R1+0x50c], RZ ;  /* 0x00050cff01007387 */ /* 0x0003e80000100800 */
[----:B------:R1:W-:Y:S01]  /*14b60*/  STL [R1+0x220], RZ ;  /* 0x000220ff01007387 */ /* 0x0003e20000100800 */
[----:B------:R-:W-:-:S03]  /*14b70*/  SHF.R.S32.HI R0, RZ, 0x1f, R2 ;  /* 0x0000001fff007819 */ /* 0x000fc60000011402 */
[----:B------:R1:W-:Y:S04]  /*14b80*/  STL [R1+0x224], RZ ;  /* 0x000224ff01007387 */ /* 0x0003e80000100800 */
[----:B------:R1:W-:Y:S04]  /*14b90*/  STL [R1+0x228], RZ ;  /* 0x000228ff01007387 */ /* 0x0003e80000100800 */
[----:B------:R1:W-:Y:S04]  /*14ba0*/  STL [R1+0x22c], RZ ;  /* 0x00022cff01007387 */ /* 0x0003e80000100800 */
[----:B------:R1:W-:Y:S01]  /*14bb0*/  STL [R1+0x330], RZ ;  /* 0x000330ff01007387 */ /* 0x0003e20000100800 */
[----:B------:R-:W-:-:S03]  /*14bc0*/  SHF.L.U64.HI R0, R2, 0x1, R0 ;  /* 0x0000000102007819 */ /* 0x000fc60000010200 */
[----:B------:R1:W-:Y:S01]  /*14bd0*/  STL [R1+0x334], RZ ;  /* 0x000334ff01007387 */ /* 0x0003e20000100800 */
[----:B------:R-:W-:-:S03]  /*14be0*/  LOP3.LUT R2, R4, 0x30, RZ, 0x3c, !PT ;  /* 0x0000003004027812 */ /* 0x000fc600078e3cff */
[----:B------:R1:W-:Y:S01]  /*14bf0*/  STL [R1+0x338], RZ ;  /* 0x000338ff01007387 */ /* 0x0003e20000100800 */
[----:B------:R-:W-:-:S03]  /*14c00*/  LOP3.LUT R2, R4, 0x60, RZ, 0x3c, !PT ;  /* 0x0000006004027812 */ /* 0x000fc600078e3cff */
[----:B------:R1:W-:Y:S04]  /*14c10*/  STL [R1+0x33c], RZ ;  /* 0x00033cff01007387 */ /* 0x0003e80000100800 */
[----:B------:R1:W-:Y:S01]  /*14c20*/  STL [R1+0x450], RZ ;  /* 0x000450ff01007387 */ /* 0x0003e20000100800 */
[----:B0-----:R-:W-:-:S03]  /*14c30*/  LOP3.LUT R3, R3, 0x40, RZ, 0x3c, !PT ;  /* 0x0000004003037812 */ /* 0x001fc600078e3cff */
[----:B------:R1:W-:Y:S04]  /*14c40*/  STL [R1+0x454], RZ ;  /* 0x000454ff01007387 */ /* 0x0003e80000100800 */
[----:B------:R1:W-:Y:S04]  /*14c50*/  STL [R1+0x458], RZ ;  /* 0x000458ff01007387 */ /* 0x0003e80000100800 */
[----:B------:R1:W-:Y:S04]  /*14c60*/  STL [R1+0x45c], RZ ;  /* 0x00045cff01007387 */ /* 0x0003e80000100800 */
[----:B------:R1:W-:Y:S04]  /*14c70*/  STL [R1+0x460], RZ ;  /* 0x000460ff01007387 */ /* 0x0003e80000100800 */
[----:B------:R1:W-:Y:S04]  /*14c80*/  STL [R1+0x464], RZ ;  /* 0x000464ff01007387 */ /* 0x0003e80000100800 */
[----:B------:R1:W-:Y:S04]  /*14c90*/  STL [R1+0x468], RZ ;  /* 0x000468ff01007387 */ /* 0x0003e80000100800 */
[----:B------:R1:W-:Y:S01]  /*14ca0*/  STL [R1+0x46c], RZ ;  /* 0x00046cff01007387 */ /* 0x0003e20000100800 */
[----:B------:R-:W-:-:S02]  /*14cb0*/  ULDC UR4, c[0x0][0x18c] ;  /* 0x0000630000047ab9 */ /* 0x000fc40000000800 */
[----:B------:R-:W-:Y:S01]  /*14cc0*/  USHF.L.U32 UR4, UR4, 0x7, URZ ;  /* 0x0000000704047899 */ /* 0x000fe2000800063f */
[C---:B------:R-:W-:Y:S02]  /*14cd0*/  LOP3.LUT R6, R4.reuse, 0x10, RZ, 0x3c, !PT ;  /* 0x0000001004067812 */ /* 0x040fe400078e3cff */
[C---:B------:R-:W-:Y:S01]  /*14ce0*/  LOP3.LUT R5, R4.reuse, 0x20, RZ, 0x3c, !PT ;  /* 0x0000002004057812 */ /* 0x040fe200078e3cff */
[----:B------:R-:W-:Y:S01]  /*14cf0*/  USHF.R.S32.HI UR5, URZ, 0x1f, UR4 ;  /* 0x0000001f3f057899 */ /* 0x000fe20008011404 */
[C---:B------:R-:W-:Y:S02]  /*14d00*/  LOP3.LUT R6, R4.reuse, 0x40, RZ, 0x3c, !PT ;  /* 0x0000004004067812 */ /* 0x040fe400078e3cff */
[C---:B------:R-:W-:Y:S02]  /*14d10*/  LOP3.LUT R5, R4.reuse, 0x50, RZ, 0x3c, !PT ;  /* 0x0000005004057812 */ /* 0x040fe400078e3cff */
[----:B------:R-:W-:Y:S01]  /*14d20*/  LOP3.LUT R4, R4, 0x70, RZ, 0x3c, !PT ;  /* 0x0000007004047812 */ /* 0x000fe200078e3cff */
[----:B------:R-:W-:-:S02]  /*14d30*/  USHF.L.U32 UR8, UR4, 0x1, URZ ;  /* 0x0000000104087899 */ /* 0x000fc4000800063f */
[----:B------:R-:W-:Y:S01]  /*14d40*/  USHF.L.U64.HI UR5, UR4, 0x1, UR5 ;  /* 0x0000000104057899 */ /* 0x000fe20008010205 */
[----:B--2---:R-:W-:-:S05]  /*14d50*/  LOP3.LUT R2, R28, 0x40, RZ, 0x3c, !PT ;  /* 0x000000401c027812 */ /* 0x004fca00078e3cff */
[----:B------:R1:W-:Y:S04]  /*14d60*/  STL [R1+0x13dc], R2 ;  /* 0x0013dc0201007387 */ /* 0x0003e80000100800 */
[----:B------:R1:W-:Y:S02]  /*14d70*/  STL [R1+0x770], R3 ;  /* 0x0007700301007387 */ /* 0x0003e40000100800 */
.L_x_3:
[----:B------:R-:W2:Y:S04]  /*14d80*/  LDL.64 R4, [R1+0x5e8] ;  /* 0x0005e80001047983 */ /* 0x000ea80000100a00 */
        /* <DEDUP_REMOVED lines=188> */
[----:B-----5:R-:W-:Y:S04]  /*15950*/  STL [R1+0x39c4], R29 ;  /* 0x0039c41d01007387 */ /* 0x020fe80000100800 */
        /* <DEDUP_REMOVED lines=22> */
[----:B0-----:R0:W-:Y:S04]  /*15ac0*/  STL [R1+0x1760], R0 ;  /* 0x0017600001007387 */ /* 0x0011e80000100800 */
[----:B0-----:R-:W3:Y:S01]  /*15ad0*/  LDL.LU R0, [R1+0x7cc] ;  /* 0x0007cc0001007983 */ /* 0x001ee20000300800 */
[----:B-1----:R-:W-:Y:S01]  /*15ae0*/  IMAD.MOV.U32 R2, RZ, RZ, -0x80 ;  /* 0xffffff80ff027424 */ /* 0x002fe200078e00ff */
[----:B------:R-:W-:-:S02]  /*15af0*/  PRMT R15, RZ, 0x7610, R15 ;  /* 0x00007610ff0f7816 */ /* 0x000fc4000000000f */
[----:B------:R-:W-:Y:S01]  /*15b00*/  PRMT R14, RZ, 0x7610, R14 ;  /* 0x00007610ff0e7816 */ /* 0x000fe2000000000e */
[----:B---3--:R-:W-:Y:S01]  /*15b10*/  IMAD R2, R0, R2, c[0x0][0x180] ;  /* 0x0000600000027624 */ /* 0x008fe200078e0202 */
[----:B------:R-:W-:Y:S04]  /*15b20*/  STL [R1+0x1764], R0 ;  /* 0x0017640001007387 */ /* 0x000fe80000100800 */
[C---:B------:R-:W-:Y:S01]  /*15b30*/  ISETP.GT.AND P0, PT, R2.reuse, RZ, PT ;  /* 0x000000ff0200720c */ /* 0x040fe20003f04270 */
[----:B------:R-:W-:Y:S01]  /*15b40*/  STL [R1+0x3734], R0 ;  /* 0x0037340001007387 */ /* 0x000fe20000100800 */
[----:B------:R-:W-:-:S03]  /*15b50*/  ISETP.GT.AND P1, PT, R2, 0x1, PT ;  /* 0x000000010200780c */ /* 0x000fc60003f24270 */
[----:B------:R-:W-:Y:S04]  /*15b60*/  STL [R1+0x3738], R0 ;  /* 0x0037380001007387 */ /* 0x000fe80000100800 */
[----:B------:R-:W-:Y:S04]  /*15b70*/  STL [R1+0x373c], R0 ;  /* 0x00373c0001007387 */ /* 0x000fe80000100800 */
[----:B--2---:R-:W2:Y:S04]  /*15b80*/  @P0 LDG.E.U16 R15, [R4.64] ;  /* 0x00000006040f0981 */ /* 0x004ea8000c1e1500 */
        /* <DEDUP_REMOVED lines=45> */
[----:B--2---:R0:W-:Y:S04]  /*15e60*/  STL [R1+0x3f8], R15 ;  /* 0x0003f80f01007387 */ /* 0x0041e80000100800 */
[----:B0-----:R-:W2:Y:S04]  /*15e70*/  LDL.LU R15, [R1+0x3cb4] ;  /* 0x003cb400010f7983 */ /* 0x001ea80000300800 */
[----:B------:R-:W3:Y:S04]  /*15e80*/  LDL.64 R4, [R1+0x5e0] ;  /* 0x0005e00001047983 */ /* 0x000ee80000100a00 */
[----:B---3--:R-:W3:Y:S04]  /*15e90*/  @P0 LDG.E.U16 R14, [R4.64] ;  /* 0x00000006040e0981 */ /* 0x008ee8000c1e1500 */
[----:B---3--:R0:W-:Y:S04]  /*15ea0*/  STL [R1+0x3f4], R14 ;  /* 0x0003f40e01007387 */ /* 0x0081e80000100800 */
[----:B0-----:R-:W3:Y:S04]  /*15eb0*/  LDL.LU R14, [R1+0x3cb0] ;  /* 0x003cb000010e7983 */ /* 0x001ee80000300800 */
[----:B------:R-:W4:Y:S04]  /*15ec0*/  LDL R4, [R1+0xfbc] ;  /* 0x000fbc0001047983 */ /* 0x000f280000100800 */
[----:B------:R-:W4:Y:S01]  /*15ed0*/  LDL R5, [R1+0xfc0] ;  /* 0x000fc00001057983 */ /* 0x000f220000100800 */
[----:B--2---:R-:W-:-:S02]  /*15ee0*/  PRMT R15, RZ, 0x7610, R15 ;  /* 0x00007610ff0f7816 */ /* 0x004fc4000000000f */
[----:B----4-:R-:W-:-:S04]  /*15ef0*/  @P1 LOP3.LUT R5, R5, R4, RZ, 0x3c, !PT ;  /* 0x0000000405051212 */ /* 0x010fc800078e3cff */
[----:B------:R-:W-:-:S04]  /*15f00*/  @P1 LOP3.LUT R4, R5, R4, RZ, 0x3c, !PT ;  /* 0x0000000405041212 */ /* 0x000fc800078e3cff */
[----:B------:R-:W-:-:S05]  /*15f10*/  @P1 LOP3.LUT R5, R5, R4, RZ, 0x3c, !PT ;  /* 0x0000000405051212 */ /* 0x000fca00078e3cff */
[----:B------:R-:W2:Y:S04]  /*15f20*/  @P1 LDG.E.U16 R15, [R4.64] ;  /* 0x00000006040f1981 */ /* 0x000ea8000c1e1500 */
[----:B--2---:R0:W-:Y:S04]  /*15f30*/  STL [R1+0x3f0], R15 ;  /* 0x0003f00f01007387 */ /* 0x0041e80000100800 */
[----:B0-----:R-:W2:Y:S04]  /*15f40*/  LDL.LU R15, [R1+0x3cac] ;  /* 0x003cac00010f7983 */ /* 0x001ea80000300800 */
[----:B------:R-:W4:Y:S04]  /*15f50*/  LDL R4, [R1+0xfb4] ;  /* 0x000fb40001047983 */ /* 0x000f280000100800 */
[----:B------:R-:W4:Y:S01]  /*15f60*/  LDL R5, [R1+0xfb8] ;  /* 0x000fb80001057983 */ /* 0x000f220000100800 */
[----:B---3--:R-:W-:-:S02]  /*15f70*/  PRMT R14, RZ, 0x7610, R14 ;  /* 0x00007610ff0e7816 */ /* 0x008fc4000000000e */
[----:B----4-:R-:W-:-:S04]  /*15f80*/  @P1 LOP3.LUT R5, R5, R4, RZ, 0x3c, !PT ;  /* 0x0000000405051212 */ /* 0x010fc800078e3cff */
[----:B------:R-:W-:-:S04]  /*15f90*/  @P1 LOP3.LUT R4, R5, R4, RZ, 0x3c, !PT ;  /* 0x0000000405041212 */ /* 0x000fc800078e3cff */
[----:B------:R-:W-:-:S05]  /*15fa0*/  @P1 LOP3.LUT R5, R5, R4, RZ, 0x3c, !PT ;  /* 0x0000000405051212 */ /* 0x000fca00078e3cff */
[----:B------:R-:W3:Y:S01]  /*15fb0*/  @P1 LDG.E.U16 R14, [R4.64] ;  /* 0x00000006040e1981 */ /* 0x000ee2000c1e1500 */
[----:B------:R-:W-:-:S03]  /*15fc0*/  ISETP.GT.AND P2, PT, R2, 0x2, PT ;  /* 0x000000020200780c */ /* 0x000fc60003f44270 */
        /* <DEDUP_REMOVED lines=545> */
[----:B------:R-:W-:-:S02]  /*181e0*/  PRMT R0, RZ, 0x7610, R0 ;  /* 0x00007610ff007816 */ /* 0x000fc40000000000 */
[----:B----4-:R-:W-:-:S04]  /*181f0*/  @P0 LOP3.LUT R5, R5, R4, RZ, 0x3c, !PT ;  /* 0x0000000405050212 */ /* 0x010fc800078e3cff */
[----:B------:R-:W-:-:S04]  /*18200*/  @P0 LOP3.LUT R4, R5, R4, RZ, 0x3c, !PT ;  /* 0x0000000405040212 */ /* 0x000fc800078e3cff */
[----:B------:R-:W-:-:S05]  /*18210*/  @P0 LOP3.LUT R5, R5, R4, RZ, 0x3c, !PT ;  /* 0x0000000405050212 */ /* 0x000fca00078e3cff */
[----:B------:R0:W4:Y:S04]  /*18220*/  @P0 LDG.E.U16 R0, [R4.64] ;  /* 0x0000000604000981 */ /* 0x000128000c1e1500 */
[----:B0-----:R-:W2:Y:S04]  /*18230*/  LDL R4, [R1+0xddc] ;  /* 0x000ddc0001047983 */ /* 0x001ea80000100800 */
[----:B------:R-:W2:Y:S01]  /*18240*/  LDL R5, [R1+0xde0] ;  /* 0x000de00001057983 */ /* 0x000ea20000100800 */
[----:B------:R-:W-:Y:S02]  /*18250*/  ISETP.GT.AND P1, PT, R2, 0x1f, PT ;  /* 0x0000001f0200780c */ /* 0x000fe40003f24270 */
[----:B---3--:R-:W-:-:S11]  /*18260*/  PRMT R14, RZ, 0x7610, R14 ;  /* 0x00007610ff0e7816 */ /* 0x008fd6000000000e */
[----:B--2---:R-:W-:-:S04]  /*18270*/  @P1 LOP3.LUT R5, R5, R4, RZ, 0x3c, !PT ;  /* 0x0000000405051212 */ /* 0x004fc800078e3cff */
[----:B------:R-:W-:-:S04]  /*18280*/  @P1 LOP3.LUT R4, R5, R4, RZ, 0x3c, !PT ;  /* 0x0000000405041212 */ /* 0x000fc800078e3cff */
[----:B------:R-:W-:-:S05]  /*18290*/  @P1 LOP3.LUT R5, R5, R4, RZ, 0x3c, !PT ;  /* 0x0000000405051212 */ /* 0x000fca00078e3cff */
[----:B------:R-:W2:Y:S04]  /*182a0*/  @P1 LDG.E.U16 R14, [R4.64] ;  /* 0x00000006040e1981 */ /* 0x000ea8000c1e1500 */
[----:B----4-:R-:W-:Y:S04]  /*182b0*/  STL [R1+0x38a0], R0 ;  /* 0x0038a00001007387 */ /* 0x010fe80000100800 */
[----:B--2---:R0:W-:Y:S04]  /*182c0*/  STL [R1+0x7a4], R14 ;  /* 0x0007a40e01007387 */ /* 0x0041e80000100800 */
[----:B0-----:R-:W2:Y:S04]  /*182d0*/  LDL.LU R14, [R1+0x3bc0] ;  /* 0x003bc000010e7983 */ /* 0x001ea80000300800 */
[----:B------:R-:W3:Y:S04]  /*182e0*/  LDL R4, [R1+0xdd4] ;  /* 0x000dd40001047983 */ /* 0x000ee80000100800 */
[----:B------:R-:W3:Y:S01]  /*182f0*/  LDL R5, [R1+0xdd8] ;  /* 0x000dd80001057983 */ /* 0x000ee20000100800 */
[----:B------:R-:W-:-:S02]  /*18300*/  PRMT R15, RZ, 0x7610, R15 ;  /* 0x00007610ff0f7816 */ /* 0x000fc4000000000f */
[----:B---3--:R-:W-:-:S04]  /*18310*/  @P1 LOP3.LUT R5, R5, R4, RZ, 0x3c, !PT ;  /* 0x0000000405051212 */ /* 0x008fc800078e3cff */
        /* <DEDUP_REMOVED lines=262> */
[----:B---3--:R-:W-:Y:S02]  /*19380*/  PRMT R15, RZ, 0x7610, R15 ;  /* 0x00007610ff0f7816 */ /* 0x008fe4000000000f */
[----:B--2---:R-:W-:-:S04]  /*19390*/  @P0 LOP3.LUT R5, R5, R4, RZ, 0x3c, !PT ;  /* 0x0000000405050212 */ /* 0x004fc800078e3cff */
[----:B------:R-:W-:-:S04]  /*193a0*/  @P0 LOP3.LUT R4, R5, R4, RZ, 0x3c, !PT ;  /* 0x0000000405040212 */ /* 0x000fc800078e3cff */
[----:B------:R-:W-:-:S05]  /*193b0*/  @P0 LOP3.LUT R5, R5, R4, RZ, 0x3c, !PT ;  /* 0x0000000405050212 */ /* 0x000fca00078e3cff */
[----:B------:R-:W2:Y:S04]  /*193c0*/  @P0 LDG.E.U16 R15, [R4.64] ;  /* 0x00000006040f0981 */ /* 0x000ea8000c1e1500 */
[----:B----4-:R-:W-:Y:S01]  /*193d0*/  STL [R1+0x38fc], R0 ;  /* 0x0038fc0001007387 */ /* 0x010fe20000100800 */
[----:B------:R-:W-:-:S03]  /*193e0*/  ISETP.GT.AND P1, PT, R2, 0x2e, PT ;  /* 0x0000002e0200780c */ /* 0x000fc60003f24270 */
        /* <DEDUP_REMOVED lines=8> */
[----:B------:R-:W3:Y:S04]  /*19470*/  @P1 LDG.E.U16 R14, [R4.64] ;  /* 0x00000006040e1981 */ /* 0x000ee8000c1e1500 */
        /* <DEDUP_REMOVED lines=8> */
[----:B------:R-:W2:Y:S01]  /*19500*/  @P1 LDG.E.U16 R15, [R4.64] ;  /* 0x00000006040f1981 */ /* 0x000ea2000c1e1500 */
[----:B------:R-:W-:-:S03]  /*19510*/  ISETP.GT.AND P2, PT, R2, 0x2f, PT ;  /* 0x0000002f0200780c */ /* 0x000fc60003f44270 */
        /* <DEDUP_REMOVED lines=618> */
[----:B0-----:R-:W3:Y:S01]  /*1bbc0*/  LDL.LU R14, [R1+0x3a44] ;  /* 0x003a4400010e7983 */ /* 0x001ee20000300800 */
[----:B------:R-:W4:Y:S02]  /*1bbd0*/  LDL R4, [R1+0xad4] ;  /* 0x000ad40001047983 */ /* 0x000f240000100800 */
        /* <DEDUP_REMOVED lines=8> */
[----:B0-----:R-:W2:Y:S01]  /*1bc60*/  LDL.LU R15, [R1+0x3a40] ;  /* 0x003a4000010f7983 */ /* 0x001ea20000300800 */
[----:B------:R-:W4:Y:S02]  /*1bc70*/  LDL R4, [R1+0xacc] ;  /* 0x000acc0001047983 */ /* 0x000f240000100800 */
[----:B------:R-:W4:Y:S01]  /*1bc80*/  LDL R5, [R1+0xad0] ;  /* 0x000ad00001057983 */ /* 0x000f220000100800 */
[----:B---3--:R-:W-:Y:S02]  /*1bc90*/  PRMT R14, RZ, 0x7610, R14 ;  /* 0x00007610ff0e7816 */ /* 0x008fe4000000000e */
        /* <DEDUP_REMOVED lines=131> */
[----:B------:R-:W4:Y:S03]  /*1c4d0*/  LDL R5, [R1+0xa60] ;  /* 0x000a600001057983 */ /* 0x000f260000100800 */
[----:B----4-:R-:W-:-:S02]  /*1c4e0*/  @P0 LOP3.LUT R5, R5, R4, RZ, 0x3c, !PT ;  /* 0x0000000405050212 */ /* 0x010fc400078e3cff */
[----:B--2---:R-:W-:Y:S02]  /*1c4f0*/  PRMT R15, RZ, 0x7610, R15 ;  /* 0x00007610ff0f7816 */ /* 0x004fe4000000000f */
[----:B------:R-:W-:-:S04]  /*1c500*/  @P0 LOP3.LUT R4, R5, R4, RZ, 0x3c, !PT ;  /* 0x0000000405040212 */ /* 0x000fc800078e3cff */
[----:B------:R-:W-:-:S05]  /*1c510*/  @P0 LOP3.LUT R5, R5, R4, RZ, 0x3c, !PT ;  /* 0x0000000405050212 */ /* 0x000fca00078e3cff */
[----:B------:R-:W2:Y:S04]  /*1c520*/  @P0 LDG.E.U16 R15, [R4.64] ;  /* 0x00000006040f0981 */ /* 0x000ea8000c1e1500 */
[----:B--2---:R0:W-:Y:S04]  /*1c530*/  STL [R1+0x410], R15 ;  /* 0x0004100f01007387 */ /* 0x0041e80000100800 */
[----:B0-----:R-:W2:Y:S01]  /*1c540*/  LDL.LU R15, [R1+0x3a04] ;  /* 0x003a0400010f7983 */ /* 0x001ea20000300800 */
[----:B------:R-:W4:Y:S02]  /*1c550*/  LDL R4, [R1+0xa54] ;  /* 0x000a540001047983 */ /* 0x000f240000100800 */
[----:B------:R-:W4:Y:S02]  /*1c560*/  LDL R5, [R1+0xa58] ;  /* 0x000a580001057983 */ /* 0x000f240000100800 */
[----:B----4-:R-:W-:-:S02]  /*1c570*/  @P0 LOP3.LUT R5, R5, R4, RZ, 0x3c, !PT ;  /* 0x0000000405050212 */ /* 0x010fc400078e3cff */
[----:B--2---:R-:W-:Y:S02]  /*1c580*/  PRMT R15, RZ, 0x7610, R15 ;  /* 0x00007610ff0f7816 */ /* 0x004fe4000000000f */
        /* <DEDUP_REMOVED lines=138> */
[----:B0-----:R-:W3:Y:S01]  /*1ce30*/  LDL.LU R14, [R1+0x39c8] ;  /* 0x0039c800010e7983 */ /* 0x001ee20000300800 */
[----:B------:R-:W4:Y:S02]  /*1ce40*/  LDL R4, [R1+0x9dc] ;  /* 0x0009dc0001047983 */ /* 0x000f240000100800 */
[----:B------:R-:W4:Y:S01]  /*1ce50*/  LDL R5, [R1+0x9e0] ;  /* 0x0009e00001057983 */ /* 0x000f220000100800 */
[----:B------:R-:W-:Y:S02]  /*1ce60*/  PRMT R29, RZ, 0x7610, R29 ;  /* 0x00007610ff1d7816 */ /* 0x000fe4000000001d */
[----:B----4-:R-:W-:-:S04]  /*1ce70*/  @P0 LOP3.LUT R5, R5, R4, RZ, 0x3c, !PT ;  /* 0x0000000405050212 */ /* 0x010fc800078e3cff */
[----:B------:R-:W-:-:S04]  /*1ce80*/  @P0 LOP3.LUT R4, R5, R4, RZ, 0x3c, !PT ;  /* 0x0000000405040212 */ /* 0x000fc800078e3cff */
[----:B------:R-:W-:-:S05]  /*1ce90*/  @P0 LOP3.LUT R5, R5, R4, RZ, 0x3c, !PT ;  /* 0x0000000405050212 */ /* 0x000fca00078e3cff */
[----:B------:R-:W4:Y:S04]  /*1cea0*/  @P0 LDG.E.U16 R29, [R4.64] ;  /* 0x00000006041d0981 */ /* 0x000f28000c1e1500 */
[----:B----4-:R0:W-:Y:S04]  /*1ceb0*/  STL [R1+0x400], R29 ;  /* 0x0004001d01007387 */ /* 0x0101e80000100800 */
[----:B0-----:R-:W4:Y:S01]  /*1cec0*/  LDL.LU R29, [R1+0x39c4] ;  /* 0x0039c400011d7983 */ /* 0x001f220000300800 */
[----:B------:R-:W2:Y:S02]  /*1ced0*/  LDL R4, [R1+0x9d4] ;  /* 0x0009d40001047983 */ /* 0x000ea40000100800 */
[----:B------:R-:W2:Y:S01]  /*1cee0*/  LDL R5, [R1+0x9d8] ;  /* 0x0009d80001057983 */ /* 0x000ea20000100800 */
[----:B------:R-:W-:-:S02]  /*1cef0*/  PRMT R28, RZ, 0x7610, R28 ;  /* 0x00007610ff1c7816 */ /* 0x000fc4000000001c */
[----:B--2---:R-:W-:-:S04]  /*1cf00*/  @P0 LOP3.LUT R5, R5, R4, RZ, 0x3c, !PT ;  /* 0x0000000405050212 */ /* 0x004fc800078e3cff */
[----:B------:R-:W-:-:S04]  /*1cf10*/  @P0 LOP3.LUT R4, R5, R4, RZ, 0x3c, !PT ;  /* 0x0000000405040212 */ /* 0x000fc800078e3cff */
[----:B------:R-:W-:-:S05]  /*1cf20*/  @P0 LOP3.LUT R5, R5, R4, RZ, 0x3c, !PT ;  /* 0x0000000405050212 */ /* 0x000fca00078e3cff */
[----:B------:R-:W2:Y:S01]  /*1cf30*/  @P0 LDG.E.U16 R28, [R4.64] ;  /* 0x00000006041c0981 */ /* 0x000ea2000c1e1500 */
[----:B------:R-:W-:-:S03]  /*1cf40*/  ISETP.GT.AND P1, PT, R2, 0x60, PT ;  /* 0x000000600200780c */ /* 0x000fc60003f24270 */
[----:B--2---:R0:W-:Y:S04]  /*1cf50*/  STL [R1+0x3fc], R28 ;  /* 0x0003fc1c01007387 */ /* 0x0041e80000100800 */
[----:B0-----:R-:W2:Y:S01]  /*1cf60*/  LDL.LU R28, [R1+0x39c0] ;  /* 0x0039c000011c7983 */ /* 0x001ea20000300800 */
[----:B------:R-:W2:Y:S02]  /*1cf70*/  LDL R4, [R1+0x9cc] ;  /* 0x0009cc0001047983 */ /* 0x000ea40000100800 */
[----:B------:R-:W2:Y:S01]  /*1cf80*/  LDL R5, [R1+0x9d0] ;  /* 0x0009d00001057983 */ /* 0x000ea20000100800 */
[----:B------:R-:W-:Y:S02]  /*1cf90*/  PRMT R16, RZ, 0x7610, R16 ;  /* 0x00007610ff107816 */ /* 0x000fe40000000010 */
[----:B--2---:R-:W-:-:S04]  /*1cfa0*/  @P1 LOP3.LUT R5, R5, R4, RZ, 0x3c, !PT ;  /* 0x0000000405051212 */ /* 0x004fc800078e3cff */
[----:B------:R-:W-:-:S04]  /*1cfb0*/  @P1 LOP3.LUT R4, R5, R4, RZ, 0x3c, !PT ;  /* 0x0000000405041212 */ /* 0x000fc800078e3cff */
[----:B------:R-:W-:-:S05]  /*1cfc0*/  @P1 LOP3.LUT R5, R5, R4, RZ, 0x3c, !PT ;  /* 0x0000000405051212 */ /* 0x000fca00078e3cff */
[----:B------:R-:W2:Y:S04]  /*1cfd0*/  @P1 LDG.E.U16 R16, [R4.64] ;  /* 0x0000000604101981 */ /* 0x000ea8000c1e1500 */
[----:B--2---:R0:W-:Y:S04]  /*1cfe0*/  STL [R1+0x58], R16 ;  /* 0x0000581001007387 */ /* 0x0041e80000100800 */
[----:B0-----:R-:W2:Y:S01]  /*1cff0*/  LDL.LU R16, [R1+0x39bc] ;  /* 0x0039bc0001107983 */ /* 0x001ea20000300800 */
        /* <DEDUP_REMOVED lines=101> */
[----:B------:R0:W2:Y:S04]  /*1d650*/  @P2 LDG.E.U16 R15, [R4.64] ;  /* 0x00000006040f2981 */ /* 0x0000a8000c1e1500 */
[----:B0-----:R-:W2:Y:S04]  /*1d660*/  LDL R4, [R1+0x96c] ;  /* 0x00096c0001047983 */ /* 0x001ea80000100800 */
[----:B------:R-:W2:Y:S01]  /*1d670*/  LDL R5, [R1+0x970] ;  /* 0x0009700001057983 */ /* 0x000ea20000100800 */
[----:B------:R-:W-:Y:S02]  /*1d680*/  ISETP.GT.AND P0, PT, R2, 0x66, PT ;  /* 0x000000660200780c */ /* 0x000fe40003f04270 */
[----:B------:R-:W-:-:S11]  /*1d690*/  PRMT R21, RZ, 0x7610, R21 ;  /* 0x00007610ff157816 */ /* 0x000fd60000000015 */
[----:B--2---:R-:W-:-:S04]  /*1d6a0*/  @P0 LOP3.LUT R5, R5, R4, RZ, 0x3c, !PT ;  /* 0x0000000405050212 */ /* 0x004fc800078e3cff */
[----:B------:R-:W-:-:S04]  /*1d6b0*/  @P0 LOP3.LUT R4, R5, R4, RZ, 0x3c, !PT ;  /* 0x0000000405040212 */ /* 0x000fc800078e3cff */
[----:B------:R-:W-:-:S05]  /*1d6c0*/  @P0 LOP3.LUT R5, R5, R4, RZ, 0x3c, !PT ;  /* 0x0000000405050212 */ /* 0x000fca00078e3cff */
[----:B------:R-:W2:Y:S04]  /*1d6d0*/  @P0 LDG.E.U16 R21, [R4.64] ;  /* 0x0000000604150981 */ /* 0x000ea8000c1e1500 */
[----:B------:R0:W-:Y:S04]  /*1d6e0*/  STL [R1+0x2c], R15 ;  /* 0x00002c0f01007387 */ /* 0x0001e80000100800 */
[----:B0-----:R-:W3:Y:S04]  /*1d6f0*/  LDL R15, [R1+0x938] ;  /* 0x00093800010f7983 */ /* 0x001ee80000100800 */
[----:B--2---:R0:W-:Y:S04]  /*1d700*/  STL [R1+0x3c0], R21 ;  /* 0x0003c01501007387 */ /* 0x0041e80000100800 */
[----:B0-----:R-:W2:Y:S01]  /*1d710*/  LDL.LU R21, [R1+0x3990] ;  /* 0x0039900001157983 */ /* 0x001ea20000300800 */
[----:B------:R-:W2:Y:S02]  /*1d720*/  LDL R4, [R1+0x94c] ;  /* 0x00094c0001047983 */ /* 0x000ea40000100800 */
[----:B------:R-:W2:Y:S01]  /*1d730*/  LDL R5, [R1+0x950] ;  /* 0x0009500001057983 */ /* 0x000ea20000100800 */
[----:B------:R-:W-:-:S02]  /*1d740*/  ISETP.GT.AND P1, PT, R2, 0x68, PT ;  /* 0x000000680200780c */ /* 0x000fc40003f24270 */
[----:B------:R-:W-:-:S11]  /*1d750*/  PRMT R8, RZ, 0x7610, R8 ;  /* 0x00007610ff087816 */ /* 0x000fd60000000008 */
        /* <DEDUP_REMOVED lines=22> */
[----:B------:R-:W2:Y:S01]  /*1d8c0*/  @P2 LDG.E.U16 R24, [R4.64] ;  /* 0x0000000604182981 */ /* 0x000ea2000c1e1500 */
[----:B------:R-:W-:-:S03]  /*1d8d0*/  PRMT R20, RZ, 0x7610, R20 ;  /* 0x00007610ff147816 */ /* 0x000fc60000000014 */
[----:B--2---:R0:W-:Y:S04]  /*1d8e0*/  STL [R1+0x20], R24 ;  /* 0x0000201801007387 */ /* 0x0041e80000100800 */
[----:B0-----:R-:W2:Y:S01]  /*1d8f0*/  LDL.LU R24, [R1+0x3984] ;  /* 0x0039840001187983 */ /* 0x001ea20000300800 */
[----:B------:R-:W2:Y:S02]  /*1d900*/  LDL R5, [R1+0x934] ;  /* 0x0009340001057983 */ /* 0x000ea40000100800 */
[----:B---3--:R-:W-:Y:S02]  /*1d910*/  @P2 IMAD.MOV.U32 R4, RZ, RZ, R15 ;  /* 0x000000ffff042224 */ /* 0x008fe400078e000f */
[----:B------:R-:W3:Y:S04]  /*1d920*/  LDL R15, [R1+0x910] ;  /* 0x00091000010f7983 */ /* 0x000ee80000100800 */
[----:B--2---:R-:W2:Y:S01]  /*1d930*/  @P2 LDG.E.U16 R20, [R4.64] ;  /* 0x0000000604142981 */ /* 0x004ea2000c1e1500 */
        /* <DEDUP_REMOVED lines=38> */
[----:B------:R-:W-:Y:S02]  /*1dba0*/  ISETP.GT.AND P1, PT, R2, 0x6c, PT ;  /* 0x0000006c0200780c */ /* 0x000fe40003f24270 */
[----:B------:R-:W-:Y:S01]  /*1dbb0*/  PRMT R14, RZ, 0x7610, R14 ;  /* 0x00007610ff0e7816 */ /* 0x000fe2000000000e */
[----:B--2---:R0:W-:Y:S04]  /*1dbc0*/  STL [R1+0xc], R17 ;  /* 0x00000c1101007387 */ /* 0x0041e80000100800 */
[----:B0-----:R-:W2:Y:S01]  /*1dbd0*/  LDL.LU R17, [R1+0x3970] ;  /* 0x0039700001117983 */ /* 0x001ea20000300800 */
[----:B------:R-:W2:Y:S05]  /*1dbe0*/  LDL R5, [R1+0x90c] ;  /* 0x00090c0001057983 */ /* 0x000eaa0000100800 */
[----:B---3--:R-:W-:Y:S01]  /*1dbf0*/  @P1 IMAD.MOV.U32 R4, RZ, RZ, R15 ;  /* 0x000000ffff041224 */ /* 0x008fe200078e000f */
[----:B------:R-:W-:Y:S01]  /*1dc00*/  PRMT R0, RZ, 0x7610, R0 ;  /* 0x00007610ff007816 */ /* 0x000fe20000000000 */
[----:B------:R-:W3:Y:S04]  /*1dc10*/  LDL R15, [R1+0x84c] ;  /* 0x00084c00010f7983 */ /* 0x000ee80000100800 */
[----:B--2---:R0:W2:Y:S04]  /*1dc20*/  @P1 LDG.E.U16 R14, [R4.64] ;  /* 0x00000006040e1981 */ /* 0x0040a8000c1e1500 */
[----:B0-----:R-:W2:Y:S04]  /*1dc30*/  LDL R4, [R1+0x904] ;  /* 0x0009040001047983 */ /* 0x001ea80000100800 */
[----:B------:R-:W2:Y:S02]  /*1dc40*/  LDL R5, [R1+0x908] ;  /* 0x0009080001057983 */ /* 0x000ea40000100800 */
[----:B--2---:R-:W-:-:S04]  /*1dc50*/  @P1 LOP3.LUT R5, R5, R4, RZ, 0x3c, !PT ;  /* 0x0000000405051212 */ /* 0x004fc800078e3cff */
[----:B------:R-:W-:-:S04]  /*1dc60*/  @P1 LOP3.LUT R4, R5, R4, RZ, 0x3c, !PT ;  /* 0x0000000405041212 */ /* 0x000fc800078e3cff */
[----:B------:R-:W-:Y:S01]  /*1dc70*/  @P1 LOP3.LUT R5, R5, R4, RZ, 0x3c, !PT ;  /* 0x0000000405051212 */ /* 0x000fe200078e3cff */
[----:B------:R0:W-:Y:S04]  /*1dc80*/  STL [R1+0x8], R14 ;  /* 0x0000080e01007387 */ /* 0x0001e80000100800 */
[----:B------:R1:W2:Y:S01]  /*1dc90*/  @P1 LDG.E.U16 R0, [R4.64] ;  /* 0x0000000604001981 */ /* 0x0002a2000c1e1500 */
[----:B------:R-:W-:Y:S02]  /*1dca0*/  ISETP.GT.AND P2, PT, R2, 0x70, PT ;  /* 0x000000700200780c */ /* 0x000fe40003f44270 */
[----:B----4-:R-:W-:Y:S01]  /*1dcb0*/  PRMT R29, RZ, 0x7610, R29 ;  /* 0x00007610ff1d7816 */ /* 0x010fe2000000001d */
[----:B0-----:R-:W4:Y:S04]  /*1dcc0*/  LDL R14, [R1+0x850] ;  /* 0x00085000010e7983 */ /* 0x001f280000100800 */
[----:B-1----:R-:W2:Y:S04]  /*1dcd0*/  LDL R4, [R1+0x8cc] ;  /* 0x0008cc0001047983 */ /* 0x002ea80000100800 */
[----:B------:R-:W2:Y:S02]  /*1dce0*/  LDL R5, [R1+0x8d0] ;  /* 0x0008d00001057983 */ /* 0x000ea40000100800 */
[----:B--2---:R-:W-:-:S04]  /*1dcf0*/  @P2 LOP3.LUT R5, R5, R4, RZ, 0x3c, !PT ;  /* 0x0000000405052212 */ /* 0x004fc800078e3cff */
[----:B------:R-:W-:-:S04]  /*1dd00*/  @P2 LOP3.LUT R4, R5, R4, RZ, 0x3c, !PT ;  /* 0x0000000405042212 */ /* 0x000fc800078e3cff */
[----:B------:R-:W-:Y:S01]  /*1dd10*/  @P2 LOP3.LUT R5, R5, R4, RZ, 0x3c, !PT ;  /* 0x0000000405052212 */ /* 0x000fe200078e3cff */
[----:B------:R-:W-:Y:S04]  /*1dd20*/  STL [R1+0x3900], R0 ;  /* 0x0039000001007387 */ /* 0x000fe80000100800 */
[----:B------:R0:W2:Y:S04]  /*1dd30*/  @P2 LDG.E.U16 R29, [R4.64] ;  /* 0x00000006041d2981 */ /* 0x0000a8000c1e1500 */
[----:B0-----:R-:W2:Y:S04]  /*1dd40*/  LDL R4, [R1+0x8c4] ;  /* 0x0008c40001047983 */ /* 0x001ea80000100800 */
[----:B------:R-:W2:Y:S01]  /*1dd50*/  LDL R5, [R1+0x8c8] ;  /* 0x0008c80001057983 */ /* 0x000ea20000100800 */
[----:B------:R-:W-:-:S02]  /*1dd60*/  PRMT R28, RZ, 0x7610, R28 ;  /* 0x00007610ff1c7816 */ /* 0x000fc4000000001c */
[----:B------:R-:W-:Y:S02]  /*1dd70*/  ISETP.GT.AND P3, PT, R2, 0x78, PT ;  /* 0x000000780200780c */ /* 0x000fe40003f64270 */
[----:B--2---:R-:W-:-:S04]  /*1dd80*/  @P2 LOP3.LUT R5, R5, R4, RZ, 0x3c, !PT ;  /* 0x0000000405052212 */ /* 0x004fc800078e3cff */
[----:B------:R-:W-:-:S04]  /*1dd90*/  @P2 LOP3.LUT R4, R5, R4, RZ, 0x3c, !PT ;  /* 0x0000000405042212 */ /* 0x000fc800078e3cff */
[----:B------:R-:W-:-:S05]  /*1dda0*/  @P2 LOP3.LUT R5, R5, R4, RZ, 0x3c, !PT ;  /* 0x0000000405052212 */ /* 0x000fca00078e3cff */
[----:B------:R4:W2:Y:S01]  /*1ddb0*/  @P2 LDG.E.U16 R28, [R4.64] ;  /* 0x00000006041c2981 */ /* 0x0008a2000c1e1500 */
[----:B------:R-:W-:-:S03]  /*1ddc0*/  PRMT R16, RZ, 0x7610, R16 ;  /* 0x00007610ff107816 */ /* 0x000fc60000000010 */
[----:B------:R0:W-:Y:S01]  /*1ddd0*/  STL [R1+0x395c], R29 ;  /* 0x00395c1d01007387 */ /* 0x0001e20000100800 */
[----:B----4-:R-:W-:Y:S02]  /*1dde0*/  @P3 IMAD.MOV.U32 R4, RZ, RZ, R14 ;  /* 0x000000ffff043224 */ /* 0x010fe400078e000e */
[----:B---3--:R-:W-:Y:S01]  /*1ddf0*/  @P3 IMAD.MOV.U32 R5, RZ, RZ, R15 ;  /* 0x000000ffff053224 */ /* 0x008fe200078e000f */
[----:B0-----:R-:W3:Y:S04]  /*1de00*/  LDL R29, [R1+0x848] ;  /* 0x00084800011d7983 */ /* 0x001ee80000100800 */
[----:B------:R0:W4:Y:S04]  /*1de10*/  @P3 LDG.E.U16 R16, [R4.64] ;  /* 0x0000000604103981 */ /* 0x000128000c1e1500 */
[----:B--2---:R1:W-:Y:S01]  /*1de20*/  STL [R1+0x3960], R28 ;  /* 0x0039601c01007387 */ /* 0x0043e20000100800 */
[----:B0-----:R-:W2:Y:S01]  /*1de30*/  LDL R5, [R1+0x844] ;  /* 0x0008440001057983 */ /* 0x001ea20000100800 */
[----:B------:R-:W-:Y:S01]  /*1de40*/  PRMT R13, RZ, 0x7610, R13 ;  /* 0x00007610ff0d7816 */ /* 0x000fe2000000000d */
[----:B------:R-:W2:Y:S01]  /*1de50*/  LDL R15, [R1+0x8b4] ;  /* 0x0008b400010f7983 */ /* 0x000ea20000100800 */
[----:B------:R-:W2:Y:S04]  /*1de60*/  LDL R14, [R1+0x8b8] ;  /* 0x0008b800010e7983 */ /* 0x000ea80000100800 */
[----:B-1----:R-:W2:Y:S01]  /*1de70*/  LDL R28, [R1+0x8c0] ;  /* 0x0008c000011c7983 */ /* 0x002ea20000100800 */
[----:B---3--:R-:W-:-:S03]  /*1de80*/  @P3 IMAD.MOV.U32 R4, RZ, RZ, R29 ;  /* 0x000000ffff043224 */ /* 0x008fc600078e001d */
[----:B----4-:R-:W-:Y:S01]  /*1de90*/  STL [R1+0x3964], R16 ;  /* 0x0039641001007387 */ /* 0x010fe20000100800 */
[----:B------:R-:W-:Y:S02]  /*1dea0*/  ISETP.GT.AND P1, PT, R2, 0x6d, PT ;  /* 0x0000006d0200780c */ /* 0x000fe40003f24270 */
[----:B------:R-:W-:Y:S01]  /*1deb0*/  PRMT R3, RZ, 0x7610, R3 ;  /* 0x00007610ff037816 */ /* 0x000fe20000000003 */
[----:B------:R-:W3:Y:S01]  /*1dec0*/  LDL R29, [R1+0x840] ;  /* 0x00084000011d7983 */ /* 0x000ee20000100800 */
[----:B--2---:R0:W2:Y:S04]  /*1ded0*/  @P3 LDG.E.U16 R13, [R4.64] ;  /* 0x00000006040d3981 */ /* 0x0040a8000c1e1500 */
[----:B0-----:R-:W4:Y:S04]  /*1dee0*/  LDL R4, [R1+0x8fc] ;  /* 0x0008fc0001047983 */ /* 0x001f280000100800 */
[----:B------:R-:W4:Y:S02]  /*1def0*/  LDL R5, [R1+0x900] ;  /* 0x0009000001057983 */ /* 0x000f240000100800 */
[----:B----4-:R-:W-:-:S04]  /*1df00*/  @P1 LOP3.LUT R5, R5, R4, RZ, 0x3c, !PT ;  /* 0x0000000405051212 */ /* 0x010fc800078e3cff */
[----:B------:R-:W-:-:S04]  /*1df10*/  @P1 LOP3.LUT R4, R5, R4, RZ, 0x3c, !PT ;  /* 0x0000000405041212 */ /* 0x000fc800078e3cff */
[----:B------:R-:W-:-:S05]  /*1df20*/  @P1 LOP3.LUT R5, R5, R4, RZ, 0x3c, !PT ;  /* 0x0000000405051212 */ /* 0x000fca00078e3cff */
[----:B------:R-:W4:Y:S04]  /*1df30*/  @P1 LDG.E.U16 R3, [R4.64] ;  /* 0x0000000604031981 */ /* 0x000f28000c1e1500 */
[----:B--2---:R-:W-:Y:S01]  /*1df40*/  STL [R1+0x3968], R13 ;  /* 0x0039680d01007387 */ /* 0x004fe20000100800 */
[----:B------:R-:W-:Y:S02]  /*1df50*/  ISETP.GT.AND P2, PT, R2, 0x71, PT ;  /* 0x000000710200780c */ /* 0x000fe40003f44270 */
[----:B------:R-:W-:Y:S01]  /*1df60*/  PRMT R27, RZ, 0x7610, R27 ;  /* 0x00007610ff1b7816 */ /* 0x000fe2000000001b */
[----:B----4-:R0:W-:Y:S04]  /*1df70*/  STL [R1], R3 ;  /* 0x0000000301007387 */ /* 0x0101e80000100800 */
[----:B0-----:R-:W2:Y:S01]  /*1df80*/  LDL.LU R3, [R1+0x396c] ;  /* 0x00396c0001037983 */ /* 0x001ea20000300800 */
[----:B------:R-:W4:Y:S05]  /*1df90*/  LDL R5, [R1+0x8bc] ;  /* 0x0008bc0001057983 */ /* 0x000f2a0000100800 */
[----:B------:R-:W-:Y:S01]  /*1dfa0*/  @P2 IMAD.MOV.U32 R4, RZ, RZ, R28 ;  /* 0x000000ffff042224 */ /* 0x000fe200078e001c */
[----:B------:R-:W-:Y:S01]  /*1dfb0*/  PRMT R26, RZ, 0x7610, R26 ;  /* 0x00007610ff1a7816 */ /* 0x000fe2000000001a */
[----:B------:R-:W2:Y:S04]  /*1dfc0*/  LDL R28, [R1+0x838] ;  /* 0x00083800011c7983 */ /* 0x000ea80000100800 */
[----:B----4-:R0:W4:Y:S02]  /*1dfd0*/  @P2 LDG.E.U16 R27, [R4.64] ;  /* 0x00000006041b2981 */ /* 0x010124000c1e1500 */
[----:B0-----:R-:W-:-:S02]  /*1dfe0*/  @P2 IMAD.MOV.U32 R4, RZ, RZ, R14 ;  /* 0x000000ffff042224 */ /* 0x001fc400078e000e */
[----:B------:R-:W-:-:S05]  /*1dff0*/  @P2 IMAD.MOV.U32 R5, RZ, RZ, R15 ;  /* 0x000000ffff052224 */ /* 0x000fca00078e000f */
[----:B------:R-:W2:Y:S04]  /*1e000*/  @P2 LDG.E.U16 R26, [R4.64] ;  /* 0x00000006041a2981 */ /* 0x000ea8000c1e1500 */
[----:B----4-:R0:W-:Y:S01]  /*1e010*/  STL [R1+0x3948], R27 ;  /* 0x0039481b01007387 */ /* 0x0101e20000100800 */
[----:B------:R-:W4:Y:S02]  /*1e020*/  LDL R15, [R1+0x8ac] ;  /* 0x0008ac00010f7983 */ /* 0x000f240000100800 */
[----:B------:R-:W4:Y:S01]  /*1e030*/  LDL R14, [R1+0x8b0] ;  /* 0x0008b000010e7983 */ /* 0x000f220000100800 */
[----:B0-----:R-:W4:Y:S04]  /*1e040*/  LDL R27, [R1+0x83c] ;  /* 0x00083c00011b7983 */ /* 0x001f280000100800 */
[----:B--2---:R0:W-:Y:S04]  /*1e050*/  STL [R1+0x394c], R26 ;  /* 0x00394c1a01007387 */ /* 0x0041e80000100800 */
[----:B0-----:R-:W2:Y:S01]  /*1e060*/  LDL R26, [R1+0x834] ;  /* 0x00083400011a7983 */ /* 0x001ea20000100800 */
[----:B------:R-:W-:-:S02]  /*1e070*/  ISETP.GT.AND P3, PT, R2, 0x79, PT ;  /* 0x000000790200780c */ /* 0x000fc40003f64270 */
[----:B------:R-:W-:-:S11]  /*1e080*/  PRMT R12, RZ, 0x7610, R12 ;  /* 0x00007610ff0c7816 */ /* 0x000fd6000000000c */
[----:B---3--:R-:W-:Y:S02]  /*1e090*/  @P3 IMAD.MOV.U32 R4, RZ, RZ, R29 ;  /* 0x000000ffff043224 */ /* 0x008fe400078e001d */
[----:B------:R-:W3:Y:S01]  /*1e0a0*/  LDL R29, [R1+0x8a4] ;  /* 0x0008a400011d7983 */ /* 0x000ee20000100800 */
[----:B------:R-:W-:Y:S02]  /*1e0b0*/  ISETP.GT.AND P2, PT, R2, 0x72, PT ;  /* 0x000000720200780c */ /* 0x000fe40003f44270 */
[----:B------:R-:W-:Y:S02]  /*1e0c0*/  PRMT R11, RZ, 0x7610, R11 ;  /* 0x00007610ff0b7816 */ /* 0x000fe4000000000b */
[----:B------:R-:W-:Y:S01]  /*1e0d0*/  PRMT R25, RZ, 0x7610, R25 ;  /* 0x00007610ff197816 */ /* 0x000fe20000000019 */
[----:B----4-:R-:W-:Y:S02]  /*1e0e0*/  @P3 IMAD.MOV.U32 R5, RZ, RZ, R27 ;  /* 0x000000ffff053224 */ /* 0x010fe400078e001b */
[----:B------:R-:W4:Y:S04]  /*1e0f0*/  LDL R27, [R1+0x8a8] ;  /* 0x0008a800011b7983 */ /* 0x000f280000100800 */
[----:B------:R0:W4:Y:S02]  /*1e100*/  @P3 LDG.E.U16 R12, [R4.64] ;  /* 0x00000006040c3981 */ /* 0x000124000c1e1500 */
[----:B0-----:R-:W-:-:S02]  /*1e110*/  @P3 IMAD.MOV.U32 R4, RZ, RZ, R28 ;  /* 0x000000ffff043224 */ /* 0x001fc400078e001c */
[----:B--2---:R-:W-:-:S05]  /*1e120*/  @P3 IMAD.MOV.U32 R5, RZ, RZ, R26 ;  /* 0x000000ffff053224 */ /* 0x004fca00078e001a */
[----:B------:R0:W2:Y:S02]  /*1e130*/  @P3 LDG.E.U16 R11, [R4.64] ;  /* 0x00000006040b3981 */ /* 0x0000a4000c1e1500 */
[----:B0-----:R-:W-:Y:S02]  /*1e140*/  @P2 IMAD.MOV.U32 R4, RZ, RZ, R14 ;  /* 0x000000ffff042224 */ /* 0x001fe400078e000e */
[----:B------:R-:W-:-:S05]  /*1e150*/  @P2 IMAD.MOV.U32 R5, RZ, RZ, R15 ;  /* 0x000000ffff052224 */ /* 0x000fca00078e000f */
[----:B------:R3:W2:Y:S01]  /*1e160*/  @P2 LDG.E.U16 R25, [R4.64] ;  /* 0x0000000604192981 */ /* 0x0006a2000c1e1500 */
[----:B------:R-:W-:Y:S01]  /*1e170*/  PRMT R23, RZ, 0x7610, R23 ;  /* 0x00007610ff177816 */ /* 0x000fe20000000017 */
[----:B---3--:R-:W-:Y:S02]  /*1e180*/  @P2 IMAD.MOV.U32 R5, RZ, RZ, R29 ;  /* 0x000000ffff052224 */ /* 0x008fe400078e001d */
[----:B----4-:R-:W-:Y:S01]  /*1e190*/  @P2 IMAD.MOV.U32 R4, RZ, RZ, R27 ;  /* 0x000000ffff042224 */ /* 0x010fe200078e001b */
[----:B------:R0:W-:Y:S01]  /*1e1a0*/  STL [R1+0x3950], R12 ;  /* 0x0039500c01007387 */ /* 0x0001e20000100800 */
[----:B------:R-:W3:Y:S02]  /*1e1b0*/  LDL R28, [R1+0x82c] ;  /* 0x00082c00011c7983 */ /* 0x000ee40000100800 */
[----:B------:R-:W4:Y:S01]  /*1e1c0*/  LDL R26, [R1+0x830] ;  /* 0x00083000011a7983 */ /* 0x000f220000100800 */
[----:B------:R3:W4:Y:S04]  /*1e1d0*/  @P2 LDG.E.U16 R23, [R4.64] ;  /* 0x0000000604172981 */ /* 0x000728000c1e1500 */
[----:B--2---:R-:W-:Y:S01]  /*1e1e0*/  STL [R1+0x3954], R11 ;  /* 0x0039540b01007387 */ /* 0x004fe20000100800 */
[----:B------:R-:W2:Y:S02]  /*1e1f0*/  LDL R15, [R1+0x824] ;  /* 0x00082400010f7983 */ /* 0x000ea40000100800 */
[----:B------:R-:W2:Y:S01]  /*1e200*/  LDL R14, [R1+0x828] ;  /* 0x00082800010e7983 */ /* 0x000ea20000100800 */
[----:B------:R1:W-:Y:S01]  /*1e210*/  STL [R1+0x3930], R25 ;  /* 0x0039301901007387 */ /* 0x0003e20000100800 */
[----:B------:R-:W2:Y:S02]  /*1e220*/  LDL R27, [R1+0x89c] ;  /* 0x00089c00011b7983 */ /* 0x000ea40000100800 */
[----:B0-----:R-:W2:Y:S01]  /*1e230*/  LDL R12, [R1+0x8a0] ;  /* 0x0008a000010c7983 */ /* 0x001ea20000100800 */
[----:B------:R-:W-:-:S02]  /*1e240*/  ISETP.GT.AND P3, PT, R2, 0x7a, PT ;  /* 0x0000007a0200780c */ /* 0x000fc40003f64270 */
[----:B------:R-:W-:Y:S02]  /*1e250*/  PRMT R10, RZ, 0x7610, R10 ;  /* 0x00007610ff0a7816 */ /* 0x000fe4000000000a */
[----:B------:R-:W-:Y:S02]  /*1e260*/  ISETP.GT.AND P2, PT, R2, 0x73, PT ;  /* 0x000000730200780c */ /* 0x000fe40003f44270 */
[----:B------:R-:W-:Y:S02]  /*1e270*/  PRMT R9, RZ, 0x7610, R9 ;  /* 0x00007610ff097816 */ /* 0x000fe40000000009 */
[----:B------:R-:W-:-:S05]  /*1e280*/  PRMT R22, RZ, 0x7610, R22 ;  /* 0x00007610ff167816 */ /* 0x000fca0000000016 */
[----:B---3--:R-:W-:Y:S02]  /*1e290*/  @P3 IMAD.MOV.U32 R5, RZ, RZ, R28 ;  /* 0x000000ffff053224 */ /* 0x008fe400078e001c */
[----:B----4-:R-:W-:Y:S01]  /*1e2a0*/  @P3 IMAD.MOV.U32 R4, RZ, RZ, R26 ;  /* 0x000000ffff043224 */ /* 0x010fe200078e001a */
[----:B------:R-:W-:Y:S01]  /*1e2b0*/  STL [R1+0x3934], R23 ;  /* 0x0039341701007387 */ /* 0x000fe20000100800 */
[----:B------:R-:W3:Y:S02]  /*1e2c0*/  LDL R26, [R1+0x894] ;  /* 0x00089400011a7983 */ /* 0x000ee40000100800 */
[----:B-1----:R-:W4:Y:S01]  /*1e2d0*/  LDL R25, [R1+0x898] ;  /* 0x0008980001197983 */ /* 0x002f220000100800 */
[----:B------:R2:W4:Y:S02]  /*1e2e0*/  @P3 LDG.E.U16 R10, [R4.64] ;  /* 0x00000006040a3981 */ /* 0x000524000c1e1500 */
[----:B--2---:R-:W-:Y:S02]  /*1e2f0*/  @P3 IMAD.MOV.U32 R5, RZ, RZ, R15 ;  /* 0x000000ffff053224 */ /* 0x004fe400078e000f */
[----:B------:R-:W-:-:S05]  /*1e300*/  @P3 IMAD.MOV.U32 R4, RZ, RZ, R14 ;  /* 0x000000ffff043224 */ /* 0x000fca00078e000e */
        /* <DEDUP_REMOVED lines=13> */
[----:B0-----:R-:W2:Y:S01]  /*1e3e0*/  LDL R10, [R1+0x818] ;  /* 0x00081800010a7983 */ /* 0x001ea20000100800 */
[----:B------:R0:W-:Y:S01]  /*1e3f0*/  STL [R1+0x3914], R22 ;  /* 0x0039141601007387 */ /* 0x0001e20000100800 */
[----:B------:R-:W2:Y:S03]  /*1e400*/  LDL R25, [R1+0x8f4] ;  /* 0x0008f40001197983 */ /* 0x000ea60000100800 */
[----:B0-----:R-:W2:Y:S01]  /*1e410*/  LDL R22, [R1+0x8f8] ;  /* 0x0008f80001167983 */ /* 0x001ea20000100800 */
[----:B------:R-:W-:-:S02]  /*1e420*/  ISETP.GT.AND P3, PT, R2, 0x7b, PT ;  /* 0x0000007b0200780c */ /* 0x000fc40003f64270 */
[----:B------:R-:W-:Y:S02]  /*1e430*/  PRMT R8, RZ, 0x7610, R8 ;  /* 0x00007610ff087816 */ /* 0x000fe40000000008 */
[----:B------:R-:W-:Y:S02]  /*1e440*/  PRMT R7, RZ, 0x7610, R7 ;  /* 0x00007610ff077816 */ /* 0x000fe40000000007 */
[----:B------:R-:W-:-:S07]  /*1e450*/  PRMT R24, RZ, 0x7610, R24 ;  /* 0x00007610ff187816 */ /* 0x000fce0000000018 */
[----:B---3--:R-:W-:Y:S02]  /*1e460*/  @P3 IMAD.MOV.U32 R5, RZ, RZ, R15 ;  /* 0x000000ffff053224 */ /* 0x008fe400078e000f */
[----:B----4-:R-:W-:Y:S01]  /*1e470*/  @P3 IMAD.MOV.U32 R4, RZ, RZ, R14 ;  /* 0x000000ffff043224 */ /* 0x010fe200078e000e */
[----:B------:R-:W-:Y:S01]  /*1e480*/  STL [R1+0x3918], R21 ;  /* 0x0039181501007387 */ /* 0x000fe20000100800 */
[----:B------:R-:W3:Y:S02]  /*1e490*/  LDL R15, [R1+0x88c] ;  /* 0x00088c00010f7983 */ /* 0x000ee40000100800 */
[----:B------:R-:W4:Y:S01]  /*1e4a0*/  LDL R14, [R1+0x890] ;  /* 0x00089000010e7983 */ /* 0x000f220000100800 */
[----:B------:R2:W4:Y:S02]  /*1e4b0*/  @P3 LDG.E.U16 R8, [R4.64] ;  /* 0x0000000604083981 */ /* 0x000524000c1e1500 */
[----:B--2---:R-:W-:Y:S02]  /*1e4c0*/  @P3 IMAD.MOV.U32 R5, RZ, RZ, R12 ;  /* 0x000000ffff053224 */ /* 0x004fe400078e000c */
[----:B------:R-:W-:-:S05]  /*1e4d0*/  @P3 IMAD.MOV.U32 R4, RZ, RZ, R10 ;  /* 0x000000ffff043224 */ /* 0x000fca00078e000a */
[----:B------:R0:W2:Y:S02]  /*1e4e0*/  @P3 LDG.E.U16 R7, [R4.64] ;  /* 0x0000000604073981 */ /* 0x0000a4000c1e1500 */
[----:B0-----:R-:W-:Y:S02]  /*1e4f0*/  @P1 IMAD.MOV.U32 R5, RZ, RZ, R25 ;  /* 0x000000ffff051224 */ /* 0x001fe400078e0019 */
[----:B------:R-:W-:-:S05]  /*1e500*/  @P1 IMAD.MOV.U32 R4, RZ, RZ, R22 ;  /* 0x000000ffff041224 */ /* 0x000fca00078e0016 */
[----:B------:R3:W2:Y:S01]  /*1e510*/  @P1 LDG.E.U16 R24, [R4.64] ;  /* 0x0000000604181981 */ /* 0x0006a2000c1e1500 */
[----:B------:R-:W-:Y:S02]  /*1e520*/  ISETP.GT.AND P2, PT, R2, 0x74, PT ;  /* 0x000000740200780c */ /* 0x000fe40003f44270 */
[----:B------:R-:W-:-:S11]  /*1e530*/  PRMT R20, RZ, 0x7610, R20 ;  /* 0x00007610ff147816 */ /* 0x000fd60000000014 */
[----:B---3--:R-:W-:Y:S02]  /*1e540*/  @P2 IMAD.MOV.U32 R5, RZ, RZ, R15 ;  /* 0x000000ffff052224 */ /* 0x008fe400078e000f */
[----:B----4-:R-:W-:Y:S01]  /*1e550*/  @P2 IMAD.MOV.U32 R4, RZ, RZ, R14 ;  /* 0x000000ffff042224 */ /* 0x010fe200078e000e */
[----:B------:R-:W-:Y:S01]  /*1e560*/  STL [R1+0x391c], R8 ;  /* 0x00391c0801007387 */ /* 0x000fe20000100800 */
[----:B------:R-:W3:Y:S02]  /*1e570*/  LDL R12, [R1+0x884] ;  /* 0x00088400010c7983 */ /* 0x000ee40000100800 */
[----:B------:R-:W4:Y:S01]  /*1e580*/  LDL R10, [R1+0x888] ;  /* 0x00088800010a7983 */ /* 0x000f220000100800 */
[----:B------:R3:W4:Y:S04]  /*1e590*/  @P2 LDG.E.U16 R20, [R4.64] ;  /* 0x0000000604142981 */ /* 0x000728000c1e1500 */
[----:B--2---:R0:W-:Y:S01]  /*1e5a0*/  STL [R1+0x3920], R7 ;  /* 0x0039200701007387 */ /* 0x0041e20000100800 */
[----:B------:R-:W2:Y:S03]  /*1e5b0*/  LDL R22, [R1+0x80c] ;  /* 0x00080c0001167983 */ /* 0x000ea60000100800 */
[----:B0-----:R-:W2:Y:S04]  /*1e5c0*/  LDL R7, [R1+0x810] ;  /* 0x0008100001077983 */ /* 0x001ea80000100800 */
[----:B------:R-:W-:Y:S01]  /*1e5d0*/  STL [R1+0x38c0], R24 ;  /* 0x0038c01801007387 */ /* 0x000fe20000100800 */
[----:B------:R-:W2:Y:S02]  /*1e5e0*/  LDL R15, [R1+0x804] ;  /* 0x00080400010f7983 */ /* 0x000ea40000100800 */
[----:B------:R-:W2:Y:S01]  /*1e5f0*/  LDL R14, [R1+0x808] ;  /* 0x00080800010e7983 */ /* 0x000ea20000100800 */
[----:B------:R-:W-:-:S02]  /*1e600*/  PRMT R19, RZ, 0x7610, R19 ;  /* 0x00007610ff137816 */ /* 0x000fc40000000013 */
[----:B------:R-:W-:Y:S02]  /*1e610*/  ISETP.GT.AND P3, PT, R2, 0x7c, PT ;  /* 0x0000007c0200780c */ /* 0x000fe40003f64270 */
[----:B------:R-:W-:Y:S01]  /*1e620*/  PRMT R6, RZ, 0x7610, R6 ;  /* 0x00007610ff067816 */ /* 0x000fe20000000006 */
[----:B---3--:R-:W-:Y:S02]  /*1e630*/  @P2 IMAD.MOV.U32 R5, RZ, RZ, R12 ;  /* 0x000000ffff052224 */ /* 0x008fe400078e000c */
[----:B----4-:R-:W-:Y:S01]  /*1e640*/  @P2 IMAD.MOV.U32 R4, RZ, RZ, R10 ;  /* 0x000000ffff042224 */ /* 0x010fe200078e000a */
[----:B------:R-:W-:Y:S01]  /*1e650*/  STL [R1+0x3904], R20 ;  /* 0x0039041401007387 */ /* 0x000fe20000100800 */
[----:B------:R-:W3:Y:S02]  /*1e660*/  LDL R12, [R1+0x87c] ;  /* 0x00087c00010c7983 */ /* 0x000ee40000100800 */
[----:B------:R-:W4:Y:S01]  /*1e670*/  LDL R10, [R1+0x880] ;  /* 0x00088000010a7983 */ /* 0x000f220000100800 */
[----:B------:R2:W4:Y:S03]  /*1e680*/  @P2 LDG.E.U16 R19, [R4.64] ;  /* 0x0000000604132981 */ /* 0x000526000c1e1500 */
[----:B--2---:R-:W-:-:S02]  /*1e690*/  @P3 IMAD.MOV.U32 R5, RZ, RZ, R22 ;  /* 0x000000ffff053224 */ /* 0x004fc400078e0016 */
[----:B------:R-:W-:-:S05]  /*1e6a0*/  @P3 IMAD.MOV.U32 R4, RZ, RZ, R7 ;  /* 0x000000ffff043224 */ /* 0x000fca00078e0007 */
[----:B------:R0:W2:Y:S02]  /*1e6b0*/  @P3 LDG.E.U16 R6, [R4.64] ;  /* 0x0000000604063981 */ /* 0x0000a4000c1e1500 */
[----:B0-----:R-:W-:-:S06]  /*1e6c0*/  PRMT R5, RZ, 0x7610, R5 ;  /* 0x00007610ff057816 */ /* 0x001fcc0000000005 */
        /* <DEDUP_REMOVED lines=10> */
[----:B------:R-:W2:Y:S02]  /*1e770*/  LDL R27, [R1+0x7fc] ;  /* 0x0007fc00011b7983 */ /* 0x000ea40000100800 */
[----:B------:R-:W2:Y:S01]  /*1e780*/  LDL R25, [R1+0x800] ;  /* 0x0008000001197983 */ /* 0x000ea20000100800 */
[----:B------:R-:W-:Y:S01]  /*1e790*/  STL [R1+0x3910], R5 ;  /* 0x0039100501007387 */ /* 0x000fe20000100800 */
[----:B------:R-:W2:Y:S02]  /*1e7a0*/  LDL R12, [R1+0x7f4] ;  /* 0x0007f400010c7983 */ /* 0x000ea40000100800 */
[----:B------:R-:W2:Y:S01]  /*1e7b0*/  LDL R10, [R1+0x7f8] ;  /* 0x0007f800010a7983 */ /* 0x000ea20000100800 */
[----:B------:R-:W-:-:S02]  /*1e7c0*/  ISETP.GT.AND P2, PT, R2, 0x7d, PT ;  /* 0x0000007d0200780c */ /* 0x000fc40003f44270 */
[----:B------:R-:W-:Y:S02]  /*1e7d0*/  PRMT R17, RZ, 0x7610, R17 ;  /* 0x00007610ff117816 */ /* 0x000fe40000000011 */
[----:B------:R-:W-:Y:S02]  /*1e7e0*/  PRMT R4, RZ, 0x7610, R4 ;  /* 0x00007610ff047816 */ /* 0x000fe40000000004 */
[----:B------:R-:W-:Y:S01]  /*1e7f0*/  PRMT R3, RZ, 0x7610, R3 ;  /* 0x00007610ff037816 */ /* 0x000fe20000000003 */
[----:B---3--:R-:W-:Y:S01]  /*1e800*/  @P1 IMAD.MOV.U32 R15, RZ, RZ, R22 ;  /* 0x000000ffff0f1224 */ /* 0x008fe200078e0016 */
[----:B----4-:R-:W-:Y:S01]  /*1e810*/  STL [R1+0x38c4], R18 ;  /* 0x0038c41201007387 */ /* 0x010fe20000100800 */
[----:B------:R-:W3:Y:S02]  /*1e820*/  LDL R26, [R1+0x964] ;  /* 0x00096400011a7983 */ /* 0x000ee40000100800 */
[----:B------:R-:W4:Y:S02]  /*1e830*/  LDL R22, [R1+0x968] ;  /* 0x0009680001167983 */ /* 0x000f240000100800 */
[----:B------:R-:W-:Y:S01]  /*1e840*/  @P1 IMAD.MOV.U32 R14, RZ, RZ, R7 ;  /* 0x000000ffff0e1224 */ /* 0x000fe200078e0007 */
[----:B0-----:R-:W4:Y:S04]  /*1e850*/  LDL R6, [R1+0x960] ;  /* 0x0009600001067983 */ /* 0x001f280000100800 */
[----:B------:R-:W4:Y:S04]  /*1e860*/  LDL R7, [R1+0x95c] ;  /* 0x00095c0001077983 */ /* 0x000f280000100800 */
[----:B------:R2:W4:Y:S02]  /*1e870*/  @P1 LDG.E.U16 R17, [R14.64] ;  /* 0x000000060e111981 */ /* 0x000524000c1e1500 */
[----:B--2---:R-:W-:-:S02]  /*1e880*/  @P2 IMAD.MOV.U32 R15, RZ, RZ, R27 ;  /* 0x000000ffff0f2224 */ /* 0x004fc400078e001b */
[----:B------:R-:W-:-:S05]  /*1e890*/  @P2 IMAD.MOV.U32 R14, RZ, RZ, R25 ;  /* 0x000000ffff0e2224 */ /* 0x000fca00078e0019 */
[----:B------:R0:W2:Y:S02]  /*1e8a0*/  @P2 LDG.E.U16 R4, [R14.64] ;  /* 0x000000060e042981 */ /* 0x0000a4000c1e1500 */
[----:B0-----:R-:W-:Y:S02]  /*1e8b0*/  @P2 IMAD.MOV.U32 R15, RZ, RZ, R12 ;  /* 0x000000ffff0f2224 */ /* 0x001fe400078e000c */
[----:B------:R-:W-:-:S05]  /*1e8c0*/  @P2 IMAD.MOV.U32 R14, RZ, RZ, R10 ;  /* 0x000000ffff0e2224 */ /* 0x000fca00078e000a */
[----:B------:R3:W2:Y:S01]  /*1e8d0*/  @P2 LDG.E.U16 R3, [R14.64] ;  /* 0x000000060e032981 */ /* 0x0006a2000c1e1500 */
[----:B------:R-:W-:Y:S02]  /*1e8e0*/  PRMT R21, RZ, 0x7610, R21 ;  /* 0x00007610ff157816 */ /* 0x000fe40000000015 */
[----:B------:R-:W-:Y:S01]  /*1e8f0*/  ISETP.GT.AND P1, PT, R2, 0x67, PT ;  /* 0x000000670200780c */ /* 0x000fe20003f24270 */
[----:B---3--:R-:W-:Y:S02]  /*1e900*/  @P0 IMAD.MOV.U32 R15, RZ, RZ, R26 ;  /* 0x000000ffff0f0224 */ /* 0x008fe400078e001a */
[----:B----4-:R-:W-:-:S05]  /*1e910*/  @P0 IMAD.MOV.U32 R14, RZ, RZ, R22 ;  /* 0x000000ffff0e0224 */ /* 0x010fca00078e0016 */
[----:B------:R0:W3:Y:S04]  /*1e920*/  @P0 LDG.E.U16 R21, [R14.64] ;  /* 0x000000060e150981 */ /* 0x0000e8000c1e1500 */
[----:B------:R-:W-:Y:S01]  /*1e930*/  STL [R1+0x38c8], R17 ;  /* 0x0038c81101007387 */ /* 0x000fe20000100800 */
[----:B0-----:R-:W-:Y:S02]  /*1e940*/  @P1 IMAD.MOV.U32 R14, RZ, RZ, R6 ;  /* 0x000000ffff0e1224 */ /* 0x001fe400078e0006 */
[----:B------:R-:W-:Y:S01]  /*1e950*/  @P1 IMAD.MOV.U32 R15, RZ, RZ, R7 ;  /* 0x000000ffff0f1224 */ /* 0x000fe200078e0007 */
[----:B--2---:R0:W-:Y:S01]  /*1e960*/  STL [R1+0x38cc], R4 ;  /* 0x0038cc0401007387 */ /* 0x0041e20000100800 */
[----:B------:R-:W2:Y:S02]  /*1e970*/  LDL R25, [R1+0x954] ;  /* 0x0009540001197983 */ /* 0x000ea40000100800 */
[----:B------:R-:W4:Y:S02]  /*1e980*/  LDL R12, [R1+0x8ec] ;  /* 0x0008ec00010c7983 */ /* 0x000f240000100800 */
[----:B------:R-:W4:Y:S01]  /*1e990*/  LDL R10, [R1+0x8f0] ;  /* 0x0008f000010a7983 */ /* 0x000f220000100800 */
[----:B0-----:R-:W4:Y:S04]  /*1e9a0*/  LDL R4, [R1+0x958] ;  /* 0x0009580001047983 */ /* 0x001f280000100800 */
[----:B------:R0:W-:Y:S01]  /*1e9b0*/  STL [R1+0x38d0], R3 ;  /* 0x0038d00301007387 */ /* 0x0001e20000100800 */
[----:B------:R-:W4:Y:S01]  /*1e9c0*/  LDL R22, [R1+0x8e4] ;  /* 0x0008e40001167983 */ /* 0x000f220000100800 */
[----:B0-----:R-:W-:-:S06]  /*1e9d0*/  PRMT R3, RZ, 0x7610, R3 ;  /* 0x00007610ff037816 */ /* 0x001fcc0000000003 */
[----:B------:R2:W4:Y:S01]  /*1e9e0*/  @P1 LDG.E.U16 R3, [R14.64] ;  /* 0x000000060e031981 */ /* 0x000522000c1e1500 */
[----:B------:R-:W-:Y:S02]  /*1e9f0*/  ISETP.GT.AND P0, PT, R2, 0x6e, PT ;  /* 0x0000006e0200780c */ /* 0x000fe40003f04270 */
[----:B------:R-:W-:Y:S01]  /*1ea00*/  PRMT R24, RZ, 0x7610, R24 ;  /* 0x00007610ff187816 */ /* 0x000fe20000000018 */
[----:B---3--:R0:W-:Y:S01]  /*1ea10*/  STL [R1+0x2d0], R21 ;  /* 0x0002d01501007387 */ /* 0x0081e20000100800 */
[----:B------:R-:W3:Y:S02]  /*1ea20*/  LDL R7, [R1+0x8dc] ;  /* 0x0008dc0001077983 */ /* 0x000ee40000100800 */
[----:B------:R-:W3:Y:S01]  /*1ea30*/  LDL R6, [R1+0x8e0] ;  /* 0x0008e00001067983 */ /* 0x000ee20000100800 */
[----:B0-----:R-:W3:Y:S01]  /*1ea40*/  LDL R21, [R1+0x8e8] ;  /* 0x0008e80001157983 */ /* 0x001ee20000100800 */
[----:B--2---:R-:W-:Y:S02]  /*1ea50*/  @P1 IMAD.MOV.U32 R15, RZ, RZ, R25 ;  /* 0x000000ffff0f1224 */ /* 0x004fe400078e0019 */
[----:B----4-:R-:W-:-:S02]  /*1ea60*/  @P1 IMAD.MOV.U32 R14, RZ, RZ, R4 ;  /* 0x000000ffff0e1224 */ /* 0x010fc400078e0004 */
[----:B------:R-:W2:Y:S04]  /*1ea70*/  LDL R4, [R1+0x8d4] ;  /* 0x0008d40001047983 */ /* 0x000ea80000100800 */
[----:B------:R0:W4:Y:S02]  /*1ea80*/  @P1 LDG.E.U16 R24, [R14.64] ;  /* 0x000000060e181981 */ /* 0x000124000c1e1500 */
[----:B0-----:R-:W-:Y:S02]  /*1ea90*/  @P0 IMAD.MOV.U32 R14, RZ, RZ, R10 ;  /* 0x000000ffff0e0224 */ /* 0x001fe400078e000a */
[----:B------:R-:W-:Y:S01]  /*1eaa0*/  @P0 IMAD.MOV.U32 R15, RZ, RZ, R12 ;  /* 0x000000ffff0f0224 */ /* 0x000fe200078e000c */
[----:B------:R0:W-:Y:S01]  /*1eab0*/  STL [R1+0x2c8], R3 ;  /* 0x0002c80301007387 */ /* 0x0001e20000100800 */
[----:B------:R-:W4:Y:S02]  /*1eac0*/  LDL R12, [R1+0x86c] ;  /* 0x00086c00010c7983 */ /* 0x000f240000100800 */
[----:B------:R-:W4:Y:S01]  /*1ead0*/  LDL R10, [R1+0x870] ;  /* 0x00087000010a7983 */ /* 0x000f220000100800 */
[----:B0-----:R-:W4:Y:S01]  /*1eae0*/  LDL R3, [R1+0x8d8] ;  /* 0x0008d80001037983 */ /* 0x001f220000100800 */
[----:B------:R-:W-:-:S02]  /*1eaf0*/  PRMT R23, RZ, 0x7610, R23 ;  /* 0x00007610ff177816 */ /* 0x000fc40000000017 */
[----:B------:R-:W-:Y:S02]  /*1eb00*/  ISETP.GT.AND P1, PT, R2, 0x6f, PT ;  /* 0x0000006f0200780c */ /* 0x000fe40003f24270 */
[----:B------:R-:W-:Y:S02]  /*1eb10*/  PRMT R18, RZ, 0x7610, R18 ;  /* 0x00007610ff127816 */ /* 0x000fe40000000012 */
[----:B------:R0:W4:Y:S01]  /*1eb20*/  @P0 LDG.E.U16 R23, [R14.64] ;  /* 0x000000060e170981 */ /* 0x000122000c1e1500 */
[----:B------:R-:W-:Y:S01]  /*1eb30*/  PRMT R17, RZ, 0x7610, R17 ;  /* 0x00007610ff117816 */ /* 0x000fe20000000011 */
[----:B0-----:R-:W-:Y:S01]  /*1eb40*/  @P0 IMAD.MOV.U32 R15, RZ, RZ, R22 ;  /* 0x000000ffff0f0224 */ /* 0x001fe200078e0016 */
[----:B------:R-:W-:Y:S02]  /*1eb50*/  PRMT R13, RZ, 0x7610, R13 ;  /* 0x00007610ff0d7816 */ /* 0x000fe4000000000d */
[----:B------:R-:W-:Y:S01]  /*1eb60*/  PRMT R9, RZ, 0x7610, R9 ;  /* 0x00007610ff097816 */ /* 0x000fe20000000009 */
[----:B---3--:R-:W-:-:S05]  /*1eb70*/  @P0 IMAD.MOV.U32 R14, RZ, RZ, R21 ;  /* 0x000000ffff0e0224 */ /* 0x008fca00078e0015 */
[----:B------:R0:W3:Y:S02]  /*1eb80*/  @P0 LDG.E.U16 R18, [R14.64] ;  /* 0x000000060e120981 */ /* 0x0000e4000c1e1500 */
[----:B0-----:R-:W-:Y:S02]  /*1eb90*/  @P1 IMAD.MOV.U32 R14, RZ, RZ, R6 ;  /* 0x000000ffff0e1224 */ /* 0x001fe400078e0006 */
[----:B------:R-:W-:Y:S01]  /*1eba0*/  @P1 IMAD.MOV.U32 R15, RZ, RZ, R7 ;  /* 0x000000ffff0f1224 */ /* 0x000fe200078e0007 */
[----:B------:R-:W-:Y:S01]  /*1ebb0*/  ISETP.GT.AND P0, PT, R2, 0x76, PT ;  /* 0x000000760200780c */ /* 0x000fe20003f04270 */
[----:B------:R-:W3:Y:S04]  /*1ebc0*/  LDL R7, [R1+0x864] ;  /* 0x0008640001077983 */ /* 0x000ee80000100800 */
[----:B------:R2:W3:Y:S04]  /*1ebd0*/  @P1 LDG.E.U16 R17, [R14.64] ;  /* 0x000000060e111981 */ /* 0x0004e8000c1e1500 */
[----:B------:R-:W3:Y:S01]  /*1ebe0*/  LDL R6, [R1+0x868] ;  /* 0x0008680001067983 */ /* 0x000ee20000100800 */
[----:B--2---:R-:W-:-:S03]  /*1ebf0*/  @P1 IMAD.MOV.U32 R15, RZ, RZ, R4 ;  /* 0x000000ffff0f1224 */ /* 0x004fc600078e0004 */
[----:B------:R-:W2:Y:S01]  /*1ec00*/  LDL R4, [R1+0x85c] ;  /* 0x00085c0001047983 */ /* 0x000ea20000100800 */
[----:B----4-:R-:W-:-:S03]  /*1ec10*/  @P1 IMAD.MOV.U32 R14, RZ, RZ, R3 ;  /* 0x000000ffff0e1224 */ /* 0x010fc600078e0003 */
[----:B------:R-:W4:Y:S04]  /*1ec20*/  LDL R3, [R1+0x860] ;  /* 0x0008600001037983 */ /* 0x000f280000100800 */
[----:B------:R0:W2:Y:S02]  /*1ec30*/  @P1 LDG.E.U16 R13, [R14.64] ;  /* 0x000000060e0d1981 */ /* 0x0000a4000c1e1500 */
[----:B0-----:R-:W-:Y:S02]  /*1ec40*/  @P0 IMAD.MOV.U32 R14, RZ, RZ, R10 ;  /* 0x000000ffff0e0224 */ /* 0x001fe400078e000a */
[----:B------:R-:W-:-:S05]  /*1ec50*/  @P0 IMAD.MOV.U32 R15, RZ, RZ, R12 ;  /* 0x000000ffff0f0224 */ /* 0x000fca00078e000c */
[----:B------:R0:W4:Y:S01]  /*1ec60*/  @P0 LDG.E.U16 R9, [R14.64] ;  /* 0x000000060e090981 */ /* 0x000122000c1e1500 */
[----:B------:R-:W-:Y:S02]  /*1ec70*/  ISETP.GT.AND P1, PT, R2, 0x77, PT ;  /* 0x000000770200780c */ /* 0x000fe40003f24270 */
[----:B------:R-:W-:Y:S01]  /*1ec80*/  PRMT R20, RZ, 0x7610, R20 ;  /* 0x00007610ff147816 */ /* 0x000fe20000000014 */
[----:B---3--:R1:W-:Y:S04]  /*1ec90*/  STL [R1+0x2b0], R18 ;  /* 0x0002b01201007387 */ /* 0x0083e80000100800 */
[----:B-1----:R-:W3:Y:S04]  /*1eca0*/  LDL R18, [R1+0x854] ;  /* 0x0008540001127983 */ /* 0x002ee80000100800 */
[----:B------:R1:W-:Y:S04]  /*1ecb0*/  STL [R1+0x2a8], R17 ;  /* 0x0002a81101007387 */ /* 0x0003e80000100800 */
[----:B-1----:R-:W3:Y:S01]  /*1ecc0*/  LDL R17, [R1+0x858] ;  /* 0x0008580001117983 */ /* 0x002ee20000100800 */
[----:B0-----:R-:W-:-:S02]  /*1ecd0*/  @P0 IMAD.MOV.U32 R14, RZ, RZ, R6 ;  /* 0x000000ffff0e0224 */ /* 0x001fc400078e0006 */
[----:B------:R-:W-:-:S05]  /*1ece0*/  @P0 IMAD.MOV.U32 R15, RZ, RZ, R7 ;  /* 0x000000ffff0f0224 */ /* 0x000fca00078e0007 */
[----:B------:R0:W3:Y:S04]  /*1ecf0*/  @P0 LDG.E.U16 R20, [R14.64] ;  /* 0x000000060e140981 */ /* 0x0000e8000c1e1500 */
[----:B--2---:R1:W-:Y:S01]  /*1ed00*/  STL [R1+0x2a0], R13 ;  /* 0x0002a00d01007387 */ /* 0x0043e20000100800 */
[----:B------:R-:W2:Y:S03]  /*1ed10*/  LDL R12, [R1+0x7f0] ;  /* 0x0007f000010c7983 */ /* 0x000ea60000100800 */
[----:B-1----:R-:W2:Y:S01]  /*1ed20*/  LDL R13, [R1+0x7ec] ;  /* 0x0007ec00010d7983 */ /* 0x002ea20000100800 */
[----:B------:R-:W-:Y:S02]  /*1ed30*/  STL [R1+0x2c0], R24 ;  /* 0x0002c01801007387 */ /* 0x000fe40000100800 */
[----:B------:R-:W2:Y:S01]  /*1ed40*/  LDL R10, [R1+0x7e4] ;  /* 0x0007e400010a7983 */ /* 0x000ea20000100800 */
[----:B----4-:R1:W-:Y:S04]  /*1ed50*/  STL [R1+0x298], R9 ;  /* 0x0002980901007387 */ /* 0x0103e80000100800 */
[----:B-1----:R-:W4:Y:S01]  /*1ed60*/  LDL R9, [R1+0x7e8] ;  /* 0x0007e80001097983 */ /* 0x002f220000100800 */
[----:B------:R-:W-:Y:S02]  /*1ed70*/  STL [R1+0x2b8], R23 ;  /* 0x0002b81701007387 */ /* 0x000fe40000100800 */
[----:B------:R-:W4:Y:S02]  /*1ed80*/  LDL R7, [R1+0x7dc] ;  /* 0x0007dc0001077983 */ /* 0x000f240000100800 */
[----:B------:R-:W4:Y:S02]  /*1ed90*/  LDL R6, [R1+0x7e0] ;  /* 0x0007e00001067983 */ /* 0x000f240000100800 */
[----:B0-----:R-:W-:-:S02]  /*1eda0*/  @P1 IMAD.MOV.U32 R14, RZ, RZ, R3 ;  /* 0x000000ffff0e1224 */ /* 0x001fc400078e0003 */
[----:B------:R-:W-:Y:S01]  /*1edb0*/  @P1 IMAD.MOV.U32 R15, RZ, RZ, R4 ;  /* 0x000000ffff0f1224 */ /* 0x000fe200078e0004 */
[----:B------:R-:W4:Y:S04]  /*1edc0*/  LDL R3, [R1+0x7d8] ;  /* 0x0007d80001037983 */ /* 0x000f280000100800 */
[----:B------:R-:W4:Y:S01]  /*1edd0*/  LDL R4, [R1+0x7d4] ;  /* 0x0007d40001047983 */ /* 0x000f220000100800 */
[----:B------:R-:W-:Y:S02]  /*1ede0*/  PRMT R19, RZ, 0x7610, R19 ;  /* 0x00007610ff137816 */ /* 0x000fe40000000013 */
[----:B------:R-:W-:-:S04]  /*1edf0*/  PRMT R16, RZ, 0x7610, R16 ;  /* 0x00007610ff107816 */ /* 0x000fc80000000010 */
[----:B------:R3:W4:Y:S01]  /*1ee00*/  @P1 LDG.E.U16 R19, [R14.64] ;  /* 0x000000060e131981 */ /* 0x000722000c1e1500 */
[----:B------:R-:W-:Y:S02]  /*1ee10*/  ISETP.GT.AND P0, PT, R2, 0x7e, PT ;  /* 0x0000007e0200780c */ /* 0x000fe40003f04270 */
[----:B------:R-:W-:Y:S02]  /*1ee20*/  PRMT R11, RZ, 0x7610, R11 ;  /* 0x00007610ff0b7816 */ /* 0x000fe4000000000b */
[----:B------:R-:W-:Y:S02]  /*1ee30*/  PRMT R8, RZ, 0x7610, R8 ;  /* 0x00007610ff087816 */ /* 0x000fe40000000008 */
[----:B------:R-:W-:Y:S01]  /*1ee40*/  PRMT R5, RZ, 0x7610, R5 ;  /* 0x00007610ff057816 */ /* 0x000fe20000000005 */
[----:B---3--:R-:W-:Y:S02]  /*1ee50*/  @P1 IMAD.MOV.U32 R15, RZ, RZ, R18 ;  /* 0x000000ffff0f1224 */ /* 0x008fe400078e0012 */
[----:B------:R-:W-:-:S05]  /*1ee60*/  @P1 IMAD.MOV.U32 R14, RZ, RZ, R17 ;  /* 0x000000ffff0e1224 */ /* 0x000fca00078e0011 */
[----:B------:R2:W3:Y:S01]  /*1ee70*/  @P1 LDG.E.U16 R16, [R14.64] ;  /* 0x000000060e101981 */ /* 0x0004e2000c1e1500 */
[----:B------:R-:W-:Y:S01]  /*1ee80*/  ISETP.GT.AND P1, PT, R2, 0x7f, PT ;  /* 0x0000007f0200780c */ /* 0x000fe20003f24270 */
[----:B--2---:R-:W-:Y:S02]  /*1ee90*/  @P0 IMAD.MOV.U32 R14, RZ, RZ, R12 ;  /* 0x000000ffff0e0224 */ /* 0x004fe400078e000c */
[----:B------:R-:W-:Y:S01]  /*1eea0*/  @P0 IMAD.MOV.U32 R15, RZ, RZ, R13 ;  /* 0x000000ffff0f0224 */ /* 0x000fe200078e000d */
[----:B------:R-:W-:Y:S01]  /*1eeb0*/  PRMT R0, RZ, 0x7610, R0 ;  /* 0x00007610ff007816 */ /* 0x000fe20000000000 */
[----:B------:R-:W2:Y:S04]  /*1eec0*/  LDL.LU R13, [R1+0x3f8] ;  /* 0x0003f800010d7983 */ /* 0x000ea80000300800 */
[----:B------:R0:W2:Y:S02]  /*1eed0*/  @P0 LDG.E.U16 R11, [R14.64] ;  /* 0x000000060e0b0981 */ /* 0x0000a4000c1e1500 */
[----:B0-----:R-:W-:-:S02]  /*1eee0*/  @P0 IMAD.MOV.U32 R15, RZ, RZ, R10 ;  /* 0x000000ffff0f0224 */ /* 0x001fc400078e000a */
[----:B----4-:R-:W-:-:S05]  /*1eef0*/  @P0 IMAD.MOV.U32 R14, RZ, RZ, R9 ;  /* 0x000000ffff0e0224 */ /* 0x010fca00078e0009 */
[----:B------:R0:W4:Y:S02]  /*1ef00*/  @P0 LDG.E.U16 R8, [R14.64] ;  /* 0x000000060e080981 */ /* 0x000124000c1e1500 */
[----:B0-----:R-:W-:Y:S02]  /*1ef10*/  @P1 IMAD.MOV.U32 R14, RZ, RZ, R6 ;  /* 0x000000ffff0e1224 */ /* 0x001fe400078e0006 */
[----:B------:R-:W-:-:S05]  /*1ef20*/  @P1 IMAD.MOV.U32 R15, RZ, RZ, R7 ;  /* 0x000000ffff0f1224 */ /* 0x000fca00078e0007 */
[----:B------:R0:W2:Y:S02]  /*1ef30*/  @P1 LDG.E.U16 R5, [R14.64] ;  /* 0x000000060e051981 */ /* 0x0000a4000c1e1500 */
[----:B0-----:R-:W-:Y:S02]  /*1ef40*/  @P1 IMAD.MOV.U32 R14, RZ, RZ, R3 ;  /* 0x000000ffff0e1224 */ /* 0x001fe400078e0003 */
[----:B------:R-:W-:-:S05]  /*1ef50*/  @P1 IMAD.MOV.U32 R15, RZ, RZ, R4 ;  /* 0x000000ffff0f1224 */ /* 0x000fca00078e0004 */
[----:B------:R-:W4:Y:S04]  /*1ef60*/  @P1 LDG.E.U16 R0, [R14.64] ;  /* 0x000000060e001981 */ /* 0x000f28000c1e1500 */
[----:B------:R-:W0:Y:S01]  /*1ef70*/  S2R R25, SR_TID.X ;  /* 0x0000000000197919 */ /* 0x000e220000002100 */
[----:B------:R-:W-:Y:S06]  /*1ef80*/  BAR.SYNC.DEFER_BLOCKING 0x0 ;  /* 0x0000000000007b1d */ /* 0x000fec0000010000 */
[----:B---3--:R1:W-:Y:S04]  /*1ef90*/  STL [R1+0x280], R16 ;  /* 0x0002801001007387 */ /* 0x0083e80000100800 */
[----:B-1----:R-:W3:Y:S01]  /*1efa0*/  LDL.LU R16, [R1+0x3f4] ;  /* 0x0003f40001107983 */ /* 0x002ee20000300800 */
[----:B------:R-:W3:Y:S02]  /*1efb0*/  LDL.LU R28, [R1+0x3bc] ;  /* 0x0003bc00011c7983 */ /* 0x000ee40000300800 */
[----:B------:R-:W3:Y:S02]  /*1efc0*/  LDL.LU R29, [R1+0x3b8] ;  /* 0x0003b800011d7983 */ /* 0x000ee40000300800 */
[----:B------:R-:W3:Y:S01]  /*1efd0*/  LDL.LU R3, [R1+0x21c] ;  /* 0x00021c0001037983 */ /* 0x000ee20000300800 */
[----:B------:R-:W3:Y:S01]  /*1efe0*/  LDL.LU R4, [R1+0x214] ;  /* 0x0002140001047983 */ /* 0x000ee20000300800 */
[----:B------:R-:W3:Y:S02]  /*1eff0*/  LDL.LU R17, [R1+0x1e8] ;  /* 0x0001e80001117983 */ /* 0x000ee40000300800 */
[----:B------:R-:W3:Y:S02]  /*1f000*/  LDL.LU R18, [R1+0x1e4] ;  /* 0x0001e40001127983 */ /* 0x000ee40000300800 */
[----:B------:R-:W-:Y:S01]  /*1f010*/  STL [R1+0x290], R20 ;  /* 0x0002901401007387 */ /* 0x000fe20000100800 */
[----:B--2---:R1:W-:Y:S04]  /*1f020*/  STL [R1+0x270], R5 ;  /* 0x0002700501007387 */ /* 0x0043e80000100800 */
[----:B-1----:R-:W2:Y:S01]  /*1f030*/  LDL.LU R5, [R1+0x1b8] ;  /* 0x0001b80001057983 */ /* 0x002ea20000300800 */
[----:B------:R-:W2:Y:S02]  /*1f040*/  LDL.LU R6, [R1+0x1b4] ;  /* 0x0001b40001067983 */ /* 0x000ea40000300800 */
[----:B------:R1:W-:Y:S02]  /*1f050*/  STL [R1+0x288], R19 ;  /* 0x0002881301007387 */ /* 0x0003e40000100800 */
[----:B-1----:R-:W2:Y:S01]  /*1f060*/  LDL.LU R19, [R1+0x188] ;  /* 0x0001880001137983 */ /* 0x002ea20000300800 */
[----:B------:R-:W2:Y:S02]  /*1f070*/  LDL.LU R20, [R1+0x184] ;  /* 0x0001840001147983 */ /* 0x000ea40000300800 */
[----:B------:R-:W2:Y:S02]  /*1f080*/  LDL.LU R24, [R1+0x158] ;  /* 0x0001580001187983 */ /* 0x000ea40000300800 */
[----:B------:R-:W2:Y:S01]  /*1f090*/  LDL.LU R7, [R1+0x154] ;  /* 0x0001540001077983 */ /* 0x000ea20000300800 */
[----:B----4-:R1:W-:Y:S04]  /*1f0a0*/  STL [R1+0x274], R8 ;  /* 0x0002740801007387 */ /* 0x0103e80000100800 */
[----:B-1----:R-:W2:Y:S01]  /*1f0b0*/  LDL.LU R8, [R1+0xe8] ;  /* 0x0000e80001087983 */ /* 0x002ea20000300800 */
[----:B------:R-:W2:Y:S02]  /*1f0c0*/  LDL.LU R21, [R1+0xe4] ;  /* 0x0000e40001157983 */ /* 0x000ea40000300800 */
[----:B------:R-:W2:Y:S02]  /*1f0d0*/  LDL.LU R22, [R1+0xb8] ;  /* 0x0000b80001167983 */ /* 0x000ea40000300800 */
[----:B------:R-:W2:Y:S01]  /*1f0e0*/  LDL.LU R9, [R1+0xb4] ;  /* 0x0000b40001097983 */ /* 0x000ea20000300800 */
[----:B------:R-:W2:Y:S01]  /*1f0f0*/  LDL.LU R10, [R1+0x88] ;  /* 0x00008800010a7983 */ /* 0x000ea20000300800 */
[----:B------:R1:W-:Y:S02]  /*1f100*/  STL [R1+0x278], R11 ;  /* 0x0002780b01007387 */ /* 0x0003e40000100800 */
[----:B------:R-:W2:Y:S01]  /*1f110*/  LDL.LU R23, [R1+0x84] ;  /* 0x0000840001177983 */ /* 0x000ea20000300800 */
[----:B-1----:R-:W2:Y:S01]  /*1f120*/  LDL.LU R11, [R1+0x58] ;  /* 0x00005800010b7983 */ /* 0x002ea20000300800 */
[----:B------:R-:W2:Y:S02]  /*1f130*/  LDL.LU R27, [R1+0x54] ;  /* 0x00005400011b7983 */ /* 0x000ea40000300800 */
[----:B------:R-:W2:Y:S02]  /*1f140*/  LDL.LU R12, [R1+0x28] ;  /* 0x00002800010c7983 */ /* 0x000ea40000300800 */
[----:B------:R-:W2:Y:S01]  /*1f150*/  LDL.LU R26, [R1+0x24] ;  /* 0x00002400011a7983 */ /* 0x000ea20000300800 */
[----:B------:R-:W-:Y:S01]  /*1f160*/  STL [R1+0x3754], R14 ;  /* 0x0037540e01007387 */ /* 0x000fe20000100800 */
[----:B------:R-:W-:Y:S02]  /*1f170*/  STL [R1+0x375c], R14 ;  /* 0x00375c0e01007387 */ /* 0x000fe40000100800 */
[----:B------:R-:W-:Y:S02]  /*1f180*/  STL [R1+0x3764], R14 ;  /* 0x0037640e01007387 */ /* 0x000fe40000100800 */
[----:B------:R-:W-:Y:S01]  /*1f190*/  STL [R1+0x3770], R14 ;  /* 0x0037700e01007387 */ /* 0x000fe20000100800 */
[----:B------:R-:W-:Y:S01]  /*1f1a0*/  STL [R1+0x3778], R14 ;  /* 0x0037780e01007387 */ /* 0x000fe20000100800 */
[----:B------:R-:W-:Y:S02]  /*1f1b0*/  STL [R1+0x3780], R14 ;  /* 0x0037800e01007387 */ /* 0x000fe40000100800 */
[----:B------:R-:W-:Y:S02]  /*1f1c0*/  STL [R1+0x3788], R14 ;  /* 0x0037880e01007387 */ /* 0x000fe40000100800 */
[----:B------:R0:W-:Y:S01]  /*1f1d0*/  STL [R1+0x218], R0 ;  /* 0x0002180001007387 */ /* 0x0001e20000100800 */
[----:B------:R-:W-:Y:S01]  /*1f1e0*/  STL [R1+0x3790], R14 ;  /* 0x0037900e01007387 */ /* 0x000fe20000100800 */
[----:B------:R-:W-:Y:S02]  /*1f1f0*/  STL [R1+0x3798], R14 ;  /* 0x0037980e01007387 */ /* 0x000fe40000100800 */
[----:B------:R-:W-:Y:S02]  /*1f200*/  STL [R1+0x37a4], R14 ;  /* 0x0037a40e01007387 */ /* 0x000fe40000100800 */
[----:B------:R-:W-:Y:S01]  /*1f210*/  STL [R1+0x37ac], R14 ;  /* 0x0037ac0e01007387 */ /* 0x000fe20000100800 */
        /* <DEDUP_REMOVED lines=29> */
[----:B0-----:R-:W-:Y:S01]  /*1f3f0*/  LOP3.LUT R0, R25, 0x7f, RZ, 0xc0, !PT ;  /* 0x0000007f19007812 */ /* 0x001fe200078ec0ff */
[----:B------:R0:W-:Y:S03]  /*1f400*/  STL [R1+0x3958], R25 ;  /* 0x0039581901007387 */ /* 0x0001e60000100800 */
[C---:B------:R-:W-:Y:S01]  /*1f410*/  ISETP.GE.AND P0, PT, R0.reuse, R2, PT ;  /* 0x000000020000720c */ /* 0x040fe20003f06270 */
[----:B0-----:R-:W2:Y:S01]  /*1f420*/  LDL.LU R25, [R1+0x2d8] ;  /* 0x0002d80001197983 */ /* 0x001ea20000300800 */
[----:B------:R-:W-:Y:S02]  /*1f430*/  STL [R1+0x3740], R15 ;  /* 0x0037400f01007387 */ /* 0x000fe40000100800 */
[----:B------:R-:W-:Y:S02]  /*1f440*/  STL [R1+0x3748], R15 ;  /* 0x0037480f01007387 */ /* 0x000fe40000100800 */
[----:B------:R-:W-:Y:S01]  /*1f450*/  STL [R1+0x3894], R15 ;  /* 0x0038940f01007387 */ /* 0x000fe20000100800 */
[----:B------:R0:W-:Y:S01]  /*1f460*/  STL [R1+0x38a4], R15 ;  /* 0x0038a40f01007387 */ /* 0x0001e20000100800 */
[----:B------:R-:W-:-:S03]  /*1f470*/  IMAD.SHL.U32 R14, R0, 0x2, RZ ;  /* 0x00000002000e7824 */ /* 0x000fc600078e00ff */
[----:B0-----:R-:W2:Y:S01]  /*1f480*/  LDL.LU R15, [R1+0x2dc] ;  /* 0x0002dc00010f7983 */ /* 0x001ea20000300800 */
[----:B------:R-:W2:Y:S02]  /*1f490*/  LDL.LU R2, [R1+0x310] ;  /* 0x0003100001027983 */ /* 0x000ea40000300800 */
[----:B------:R0:W-:Y:S02]  /*1f4a0*/  STL [R1+0x3940], R0 ;  /* 0x0039400001007387 */ /* 0x0001e40000100800 */
[----:B0-----:R-:W2:Y:S04]  /*1f4b0*/  LDL.LU R0, [R1+0x314] ;  /* 0x0003140001007983 */ /* 0x001ea80000300800 */
[----:B------:R0:W-:Y:S04]  /*1f4c0*/  STS.U16 [R14], R13 ;  /* 0x0000000d0e007388 */ /* 0x0001e80000000400 */
[----:B0-----:R-:W2:Y:S04]  /*1f4d0*/  LDL.LU R13, [R1+0x3968] ;  /* 0x00396800010d7983 */ /* 0x001ea80000300800 */
[----:B---3--:R0:W-:Y:S01]  /*1f4e0*/  STS.U16 [R14+0x100], R16 ;  /* 0x000100100e007388 */ /* 0x0081e20000000400 */
[----:B------:R1:W-:Y:S02]  /*1f4f0*/  STS.U16 [R14+0x1000], R28 ;  /* 0x0010001c0e007388 */ /* 0x0003e40000000400 */
[----:B------:R3:W-:Y:S01]  /*1f500*/  STS.U16 [R14+0x1100], R29 ;  /* 0x0011001d0e007388 */ /* 0x0007e20000000400 */
[----:B0-----:R-:W4:Y:S01]  /*1f510*/  LDL.LU R16, [R1+0x3964] ;  /* 0x0039640001107983 */ /* 0x001f220000300800 */
[----:B-1----:R-:W4:Y:S02]  /*1f520*/  LDL.LU R28, [R1+0x3960] ;  /* 0x00396000011c7983 */ /* 0x002f240000300800 */
[----:B---3--:R-:W3:Y:S01]  /*1f530*/  LDL.LU R29, [R1+0x395c] ;  /* 0x00395c00011d7983 */ /* 0x008ee20000300800 */
[----:B--2---:R-:W-:Y:S01]  /*1f540*/  STS.U16 [R14+0x2000], R0 ;  /* 0x002000000e007388 */ /* 0x004fe20000000400 */
[----:B------:R-:W-:Y:S02]  /*1f550*/  STS.U16 [R14+0x2100], R2 ;  /* 0x002100020e007388 */ /* 0x000fe40000000400 */
[----:B------:R-:W-:Y:S02]  /*1f560*/  STS.U16 [R14+0x3000], R15 ;  /* 0x0030000f0e007388 */ /* 0x000fe40000000400 */
[----:B------:R-:W-:Y:S01]  /*1f570*/  STS.U16 [R14+0x3100], R25 ;  /* 0x003100190e007388 */ /* 0x000fe20000000400 */
[----:B------:R-:W-:Y:S01]  /*1f580*/  STS.U16 [R14+0x4000], R3 ;  /* 0x004000030e007388 */ /* 0x000fe20000000400 */
        /* <DEDUP_REMOVED lines=16> */
[----:B------:R0:W-:Y:S03]  /*1f690*/  STS.U16 [R14+0xc100], R27 ;  /* 0x00c1001b0e007388 */ /* 0x0001e60000000400 */
[----:B0-----:R-:W0:Y:S01]  /*1f6a0*/  S2R R27, SR_TID.X ;  /* 0x00000000001b7919 */ /* 0x001e220000002100 */
[----:B------:R1:W-:Y:S02]  /*1f6b0*/  STS.U16 [R14+0xd000], R12 ;  /* 0x00d0000c0e007388 */ /* 0x0003e40000000400 */
[----:B------:R2:W-:Y:S01]  /*1f6c0*/  STS.U16 [R14+0xd100], R26 ;  /* 0x00d1001a0e007388 */ /* 0x0005e20000000400 */
[----:B0-----:R-:W-:-:S05]  /*1f6d0*/  LOP3.LUT R27, R27, 0x7f, RZ, 0xc0, !PT ;  /* 0x0000007f1b1b7812 */ /* 0x001fca00078ec0ff */
[----:B------:R-:W-:-:S05]  /*1f6e0*/  IMAD.SHL.U32 R27, R27, 0x2, RZ ;  /* 0x000000021b1b7824 */ /* 0x000fca00078e00ff */
[----:B------:R-:W-:Y:S01]  /*1f6f0*/  LOP3.LUT R0, R27, 0x10, RZ, 0x3c, !PT ;  /* 0x000000101b007812 */ /* 0x000fe200078e3cff */
[----:B---3--:R-:W-:Y:S01]  /*1f700*/  STL [R1+0x3730], R29 ;  /* 0x0037301d01007387 */ /* 0x008fe20000100800 */
[----:B------:R-:W-:Y:S02]  /*1f710*/  STL [R1+0x38a8], R29 ;  /* 0x0038a81d01007387 */ /* 0x000fe40000100800 */
[----:B----4-:R-:W-:Y:S02]  /*1f720*/  STL [R1+0x38ac], R28 ;  /* 0x0038ac1c01007387 */ /* 0x010fe40000100800 */
[----:B------:R-:W-:Y:S01]  /*1f730*/  STL [R1+0x38b0], R16 ;  /* 0x0038b01001007387 */ /* 0x000fe20000100800 */
[----:B------:R-:W3:Y:S01]  /*1f740*/  LDL.LU R25, [R1+0x3f0] ;  /* 0x0003f00001197983 */ /* 0x000ee20000300800 */
[----:B------:R-:W4:Y:S02]  /*1f750*/  LDL.LU R11, [R1+0x3ec] ;  /* 0x0003ec00010b7983 */ /* 0x000f240000300800 */
[----:B-1----:R-:W4:Y:S02]  /*1f760*/  LDL.LU R12, [R1+0x3b4] ;  /* 0x0003b400010c7983 */ /* 0x002f240000300800 */
[----:B--2---:R-:W2:Y:S01]  /*1f770*/  LDL.LU R26, [R1+0x3b0] ;  /* 0x0003b000011a7983 */ /* 0x004ea20000300800 */
[----:B------:R-:W2:Y:S04]  /*1f780*/  LDL.LU R27, [R1+0x30c] ;  /* 0x00030c00011b7983 */ /* 0x000ea80000300800 */
[----:B------:R-:W-:Y:S01]  /*1f790*/  STS.U16 [R14+0xe000], R29 ;  /* 0x00e0001d0e007388 */ /* 0x000fe20000000400 */
[----:B------:R-:W-:Y:S02]  /*1f7a0*/  STS.U16 [R14+0xe100], R28 ;  /* 0x00e1001c0e007388 */ /* 0x000fe40000000400 */
[----:B------:R0:W-:Y:S02]  /*1f7b0*/  STS.U16 [R14+0xf000], R16 ;  /* 0x00f000100e007388 */ /* 0x0001e40000000400 */
[----:B0-----:R-:W2:Y:S01]  /*1f7c0*/  LDL.LU R16, [R1+0x2cc] ;  /* 0x0002cc0001107983 */ /* 0x001ea20000300800 */
[----:B------:R-:W2:Y:S02]  /*1f7d0*/  LDL.LU R28, [R1+0x210] ;  /* 0x00021000011c7983 */ /* 0x000ea40000300800 */
[----:B------:R-:W2:Y:S02]  /*1f7e0*/  LDL.LU R29, [R1+0x20c] ;  /* 0x00020c00011d7983 */ /* 0x000ea40000300800 */
[----:B------:R-:W2:Y:S01]  /*1f7f0*/  LDL.LU R2, [R1+0x1e0] ;  /* 0x0001e00001027983 */ /* 0x000ea20000300800 */
[----:B------:R-:W2:Y:S01]  /*1f800*/  LDL.LU R15, [R1+0x1dc] ;  /* 0x0001dc00010f7983 */ /* 0x000ea20000300800 */
        /* <DEDUP_REMOVED lines=15> */
[----:B------:R-:W2:Y:S04]  /*1f900*/  LDL.LU R23, [R1+0x1c] ;  /* 0x00001c0001177983 */ /* 0x000ea80000300800 */
[----:B------:R-:W-:Y:S01]  /*1f910*/  STS.U16 [R14+0xf100], R13 ;  /* 0x00f1000d0e007388 */ /* 0x000fe20000000400 */
[----:B------:R0:W-:Y:S03]  /*1f920*/  STL [R1+0x3924], R14 ;  /* 0x0039240e01007387 */ /* 0x0001e60000100800 */
[----:B0-----:R-:W2:Y:S01]  /*1f930*/  LDL.LU R14, [R1+0x2d4] ;  /* 0x0002d400010e7983 */ /* 0x001ea20000300800 */
[----:B------:R0:W-:Y:S03]  /*1f940*/  STL [R1+0x38b4], R13 ;  /* 0x0038b40d01007387 */ /* 0x0001e60000100800 */
[----:B0-----:R-:W2:Y:S04]  /*1f950*/  LDL.LU R13, [R1+0x308] ;  /* 0x00030800010d7983 */ /* 0x001ea80000300800 */
[----:B---3--:R0:W-:Y:S01]  /*1f960*/  STS.U16 [R0+0x200], R25 ;  /* 0x0002001900007388 */ /* 0x0081e20000000400 */
[----:B----4-:R1:W-:Y:S03]  /*1f970*/  STS.U16 [R0+0x300], R11 ;  /* 0x0003000b00007388 */ /* 0x0103e60000000400 */
[----:B0-----:R-:W3:Y:S01]  /*1f980*/  LDL.LU R25, [R1+0x3958] ;  /* 0x0039580001197983 */ /* 0x001ee20000300800 */
[----:B-1----:R-:W4:Y:S02]  /*1f990*/  LDL.LU R11, [R1+0x3954] ;  /* 0x00395400010b7983 */ /* 0x002f240000300800 */
[----:B------:R0:W-:Y:S02]  /*1f9a0*/  STS.U16 [R0+0x1200], R12 ;  /* 0x0012000c00007388 */ /* 0x0001e40000000400 */
[----:B--2---:R1:W-:Y:S01]  /*1f9b0*/  STS.U16 [R0+0x1300], R26 ;  /* 0x0013001a00007388 */ /* 0x0043e20000000400 */
[----:B------:R2:W-:Y:S04]  /*1f9c0*/  STS.U16 [R0+0x2200], R27 ;  /* 0x0022001b00007388 */ /* 0x0005e80000000400 */
[----:B0-----:R-:W4:Y:S04]  /*1f9d0*/  LDL.LU R12, [R1+0x3950] ;  /* 0x00395000010c7983 */ /* 0x001f280000300800 */
[----:B-1----:R-:W4:Y:S01]  /*1f9e0*/  LDL.LU R26, [R1+0x394c] ;  /* 0x00394c00011a7983 */ /* 0x002f220000300800 */
[----:B--2---:R-:W2:Y:S03]  /*1f9f0*/  LDL.LU R27, [R1+0x3948] ;  /* 0x00394800011b7983 */ /* 0x004ea60000300800 */
        /* <DEDUP_REMOVED lines=19> */
[----:B------:R0:W-:Y:S01]  /*1fb30*/  STS.U16 [R0+0xc200], R22 ;  /* 0x00c2001600007388 */ /* 0x0001e20000000400 */
[----:B------:R-:W-:Y:S01]  /*1fb40*/  STS.U16 [R0+0xc300], R9 ;  /* 0x00c3000900007388 */ /* 0x000fe20000000400 */
[----:B------:R-:W-:Y:S02]  /*1fb50*/  STS.U16 [R0+0xd200], R10 ;  /* 0x00d2000a00007388 */ /* 0x000fe40000000400 */
[----:B------:R-:W-:Y:S01]  /*1fb60*/  STS.U16 [R0+0xd300], R23 ;  /* 0x00d3001700007388 */ /* 0x000fe20000000400 */
[----:B---3--:R-:W-:-:S05]  /*1fb70*/  LOP3.LUT R25, R25, 0x7f, RZ, 0xc0, !PT ;  /* 0x0000007f19197812 */ /* 0x008fca00078ec0ff */
[----:B0-----:R-:W-:-:S05]  /*1fb80*/  IMAD.SHL.U32 R22, R25, 0x2, RZ ;  /* 0x0000000219167824 */ /* 0x001fca00078e00ff */
[C---:B------:R-:W-:Y:S01]  /*1fb90*/  LOP3.LUT R2, R22.reuse, 0x20, RZ, 0x3c, !PT ;  /* 0x0000002016027812 */ /* 0x040fe200078e3cff */
[----:B--2---:R-:W-:Y:S04]  /*1fba0*/  STS.U16 [R0+0xe200], R27 ;  /* 0x00e2001b00007388 */ /* 0x004fe80000000400 */
[----:B------:R-:W-:Y:S01]  /*1fbb0*/  STL [R1+0x38b8], R27 ;  /* 0x0038b81b01007387 */ /* 0x000fe20000100800 */
[----:B----4-:R-:W-:Y:S02]  /*1fbc0*/  STS.U16 [R0+0xe300], R26 ;  /* 0x00e3001a00007388 */ /* 0x010fe40000000400 */
[----:B------:R-:W-:Y:S02]  /*1fbd0*/  STL [R1+0x38bc], R26 ;  /* 0x0038bc1a01007387 */ /* 0x000fe40000100800 */
[----:B------:R0:W-:Y:S01]  /*1fbe0*/  STS.U16 [R0+0xf200], R12 ;  /* 0x00f2000c00007388 */ /* 0x0001e20000000400 */
[----:B------:R1:W-:Y:S04]  /*1fbf0*/  STL [R1+0x3944], R2 ;  /* 0x0039440201007387 */ /* 0x0003e80000100800 */
[----:B0-----:R-:W2:Y:S01]  /*1fc00*/  LDL.LU R0, [R1+0x3e8] ;  /* 0x0003e80001007983 */ /* 0x001ea20000300800 */
[----:B------:R-:W3:Y:S02]  /*1fc10*/  LDL.LU R9, [R1+0x3e4] ;  /* 0x0003e40001097983 */ /* 0x000ee40000300800 */
[----:B------:R-:W4:Y:S02]  /*1fc20*/  LDL.LU R10, [R1+0x3ac] ;  /* 0x0003ac00010a7983 */ /* 0x000f240000300800 */
        /* <DEDUP_REMOVED lines=19> */
[----:B------:R-:W2:Y:S01]  /*1fd60*/  LDL.LU R7, [R1+0x48] ;  /* 0x0000480001077983 */ /* 0x000ea20000300800 */
[----:B-1----:R-:W-:Y:S01]  /*1fd70*/  LOP3.LUT R2, R22, 0x10, RZ, 0x3c, !PT ;  /* 0x0000001016027812 */ /* 0x002fe200078e3cff */
[----:B------:R-:W2:Y:S01]  /*1fd80*/  LDL.LU R8, [R1+0x44] ;  /* 0x0000440001087983 */ /* 0x000ea20000300800 */
[----:B------:R-:W2:Y:S02]  /*1fd90*/  LDL.LU R21, [R1+0x18] ;  /* 0x0000180001157983 */ /* 0x000ea40000300800 */
[----:B------:R-:W2:Y:S02]  /*1fda0*/  LDL.LU R22, [R1+0x14] ;  /* 0x0000140001167983 */ /* 0x000ea40000300800 */
[----:B------:R0:W-:Y:S01]  /*1fdb0*/  STL [R1+0x38d4], R12 ;  /* 0x0038d40c01007387 */ /* 0x0001e20000100800 */
[----:B------:R1:W-:Y:S04]  /*1fdc0*/  STS.U16 [R2+0xf300], R11 ;  /* 0x00f3000b02007388 */ /* 0x0003e80000000400 */
[----:B0-----:R-:W2:Y:S01]  /*1fdd0*/  LDL.LU R12, [R1+0x2c4] ;  /* 0x0002c400010c7983 */ /* 0x001ea20000300800 */
[----:B-1----:R-:W2:Y:S02]  /*1fde0*/  LDL.LU R2, [R1+0x3944] ;  /* 0x0039440001027983 */ /* 0x002ea40000300800 */
[----:B------:R0:W-:Y:S02]  /*1fdf0*/  STL [R1+0x38d8], R11 ;  /* 0x0038d80b01007387 */ /* 0x0001e40000100800 */
[----:B0-----:R-:W4:Y:S04]  /*1fe00*/  LDL.LU R11, [R1+0x300] ;  /* 0x00030000010b7983 */ /* 0x001f280000300800 */
[----:B--2---:R0:W-:Y:S01]  /*1fe10*/  STS.U16 [R2+0x400], R0 ;  /* 0x0004000002007388 */ /* 0x0041e20000000400 */
[----:B---3--:R1:W-:Y:S02]  /*1fe20*/  STS.U16 [R2+0x500], R9 ;  /* 0x0005000902007388 */ /* 0x0083e40000000400 */
[----:B----4-:R2:W-:Y:S01]  /*1fe30*/  STS.U16 [R2+0x1400], R10 ;  /* 0x0014000a02007388 */ /* 0x0105e20000000400 */
[----:B------:R3:W-:Y:S04]  /*1fe40*/  STS.U16 [R2+0x1500], R23 ;  /* 0x0015001702007388 */ /* 0x0007e80000000400 */
[----:B------:R3:W-:Y:S04]  /*1fe50*/  STS.U16 [R2+0x2400], R25 ;  /* 0x0024001902007388 */ /* 0x0007e80000000400 */
[----:B0-----:R-:W4:Y:S01]  /*1fe60*/  LDL.LU R0, [R1+0x3940] ;  /* 0x0039400001007983 */ /* 0x001f220000300800 */
[----:B-1----:R-:W4:Y:S03]  /*1fe70*/  LDL.LU R9, [R1+0x393c] ;  /* 0x00393c0001097983 */ /* 0x002f260000300800 */
[----:B--2---:R-:W2:Y:S01]  /*1fe80*/  LDL.LU R10, [R1+0x3938] ;  /* 0x00393800010a7983 */ /* 0x004ea20000300800 */
[----:B---3--:R-:W3:Y:S03]  /*1fe90*/  LDL.LU R23, [R1+0x3934] ;  /* 0x0039340001177983 */ /* 0x008ee60000300800 */
[----:B------:R-:W2:Y:S04]  /*1fea0*/  LDL.LU R25, [R1+0x3930] ;  /* 0x0039300001197983 */ /* 0x000ea80000300800 */
[----:B------:R-:W-:Y:S01]  /*1feb0*/  STS.U16 [R2+0x2500], R11 ;  /* 0x0025000b02007388 */ /* 0x000fe20000000400 */
[----:B------:R-:W-:Y:S02]  /*1fec0*/  STS.U16 [R2+0x3400], R12 ;  /* 0x0034000c02007388 */ /* 0x000fe40000000400 */
[----:B------:R-:W-:Y:S02]  /*1fed0*/  STS.U16 [R2+0x3500], R26 ;  /* 0x0035001a02007388 */ /* 0x000fe40000000400 */
[----:B------:R-:W-:Y:S01]  /*1fee0*/  STS.U16 [R2+0x4400], R27 ;  /* 0x0044001b02007388 */ /* 0x000fe20000000400 */
[----:B------:R-:W-:Y:S01]  /*1fef0*/  STS.U16 [R2+0x4500], R13 ;  /* 0x0045000d02007388 */ /* 0x000fe20000000400 */
[----:B------:R0:W-:Y:S03]  /*1ff00*/  STS.U16 [R2+0x5400], R14 ;  /* 0x0054000e02007388 */ /* 0x0001e60000000400 */
[----:B--2---:R-:W-:Y:S01]  /*1ff10*/  STL [R1+0x38dc], R25 ;  /* 0x0038dc1901007387 */ /* 0x004fe20000100800 */
[----:B0-----:R-:W2:Y:S02]  /*1ff20*/  LDL.LU R14, [R1+0x3dc] ;  /* 0x0003dc00010e7983 */ /* 0x001ea40000300800 */
[----:B------:R-:W-:Y:S02]  /*1ff30*/  STS.U16 [R2+0x5500], R16 ;  /* 0x0055001002007388 */ /* 0x000fe40000000400 */
[----:B------:R-:W-:Y:S01]  /*1ff40*/  STS.U16 [R2+0x6400], R28 ;  /* 0x0064001c02007388 */ /* 0x000fe20000000400 */
[----:B------:R-:W-:Y:S01]  /*1ff50*/  STS.U16 [R2+0x6500], R29 ;  /* 0x0065001d02007388 */ /* 0x000fe20000000400 */
[----:B------:R-:W-:Y:S02]  /*1ff60*/  STS.U16 [R2+0x7400], R15 ;  /* 0x0074000f02007388 */ /* 0x000fe40000000400 */
[----:B------:R-:W-:Y:S02]  /*1ff70*/  STS.U16 [R2+0x7500], R3 ;  /* 0x0075000302007388 */ /* 0x000fe40000000400 */
[----:B------:R-:W-:Y:S01]  /*1ff80*/  STS.U16 [R2+0x8400], R4 ;  /* 0x0084000402007388 */ /* 0x000fe20000000400 */
[----:B--2---:R0:W-:Y:S04]  /*1ff90*/  STL [R1+0x3928], R14 ;  /* 0x0039280e01007387 */ /* 0x0041e80000100800 */
[----:B0-----:R-:W2:Y:S04]  /*1ffa0*/  LDL.LU R14, [R1+0x3e0] ;  /* 0x0003e000010e7983 */ /* 0x001ea80000300800 */
        /* <DEDUP_REMOVED lines=8> */
[----:B------:R1:W-:Y:S01]  /*20030*/  STS.U16 [R2+0xc500], R8 ;  /* 0x00c5000802007388 */ /* 0x0003e20000000400 */
[----:B------:R0:W-:Y:S02]  /*20040*/  STS.U16 [R2+0xd400], R21 ;  /* 0x00d4001502007388 */ /* 0x0001e40000000400 */
[----:B------:R0:W-:Y:S02]  /*20050*/  STS.U16 [R2+0xd500], R22 ;  /* 0x00d5001602007388 */ /* 0x0001e40000000400 */
[----:B------:R0:W-:Y:S02]  /*20060*/  STS.U16 [R2+0xe400], R25 ;  /* 0x00e4001902007388 */ /* 0x0001e40000000400 */
[----:B----4-:R-:W-:-:S02]  /*20070*/  IMAD.SHL.U32 R4, R0, 0x2, RZ ;  /* 0x0000000200047824 */ /* 0x010fc400078e00ff */
[----:B------:R-:W-:Y:S01]  /*20080*/  IMAD.SHL.U32 R0, R0, 0x2, RZ ;  /* 0x0000000200007824 */ /* 0x000fe200078e00ff */
[----:B--2---:R2:W-:Y:S01]  /*20090*/  STL [R1+0x392c], R14 ;  /* 0x00392c0e01007387 */ /* 0x0045e20000100800 */
[----:B0-----:R-:W4:Y:S02]  /*200a0*/  LDL.LU R7, [R1+0x3a4] ;  /* 0x0003a40001077983 */ /* 0x001f240000300800 */
[----:B-1----:R-:W4:Y:S02]  /*200b0*/  LDL.LU R8, [R1+0x3a0] ;  /* 0x0003a00001087983 */ /* 0x002f240000300800 */
[----:B------:R-:W4:Y:S01]  /*200c0*/  LDL.LU R21, [R1+0x2fc] ;  /* 0x0002fc0001157983 */ /* 0x000f220000300800 */
[----:B------:R-:W4:Y:S01]  /*200d0*/  LDL.LU R22, [R1+0x2f8] ;  /* 0x0002f80001167983 */ /* 0x000f220000300800 */
[----:B------:R-:W4:Y:S02]  /*200e0*/  LDL.LU R25, [R1+0x1fc] ;  /* 0x0001fc0001197983 */ /* 0x000f240000300800 */
[----:B------:R-:W4:Y:S02]  /*200f0*/  LDL.LU R11, [R1+0x1d0] ;  /* 0x0001d000010b7983 */ /* 0x000f240000300800 */
        /* <DEDUP_REMOVED lines=13> */
[----:B--2---:R-:W-:Y:S01]  /*201d0*/  LOP3.LUT R14, R0, 0x20, RZ, 0x3c, !PT ;  /* 0x00000020000e7812 */ /* 0x004fe200078e3cff */
[----:B------:R-:W2:Y:S01]  /*201e0*/  LDL.LU R19, [R1+0x40] ;  /* 0x0000400001137983 */ /* 0x000ea20000300800 */
[----:B------:R-:W2:Y:S02]  /*201f0*/  LDL.LU R20, [R1+0x3c] ;  /* 0x00003c0001147983 */ /* 0x000ea40000300800 */
[----:B------:R-:W2:Y:S02]  /*20200*/  LDL.LU R24, [R1+0x10] ;  /* 0x0000100001187983 */ /* 0x000ea40000300800 */
[----:B------:R-:W2:Y:S01]  /*20210*/  LDL.LU R0, [R1+0xc] ;  /* 0x00000c0001007983 */ /* 0x000ea20000300800 */
[----:B---3--:R-:W-:Y:S04]  /*20220*/  STS.U16 [R14+0xe500], R23 ;  /* 0x00e500170e007388 */ /* 0x008fe80000000400 */
[----:B------:R0:W-:Y:S01]  /*20230*/  STL [R1+0x38e0], R23 ;  /* 0x0038e01701007387 */ /* 0x0001e20000100800 */
[----:B------:R-:W-:Y:S02]  /*20240*/  STS.U16 [R14+0xf400], R10 ;  /* 0x00f4000a0e007388 */ /* 0x000fe40000000400 */
[----:B------:R-:W-:Y:S01]  /*20250*/  STS.U16 [R14+0xf500], R9 ;  /* 0x00f500090e007388 */ /* 0x000fe20000000400 */
[----:B0-----:R-:W4:Y:S01]  /*20260*/  LDL.LU R23, [R1+0x200] ;  /* 0x0002000001177983 */ /* 0x001f220000300800 */
[----:B------:R0:W-:Y:S03]  /*20270*/  STL [R1+0x38e4], R10 ;  /* 0x0038e40a01007387 */ /* 0x0001e60000100800 */
[----:B0-----:R-:W2:Y:S01]  /*20280*/  LDL.LU R10, [R1+0x2ac] ;  /* 0x0002ac00010a7983 */ /* 0x001ea20000300800 */
[----:B------:R-:W2:Y:S01]  /*20290*/  LDL.LU R14, [R1+0x392c] ;  /* 0x00392c00010e7983 */ /* 0x000ea20000300800 */
[C---:B------:R-:W-:Y:S01]  /*202a0*/  LOP3.LUT R3, R4.reuse, 0x30, RZ, 0x3c, !PT ;  /* 0x0000003004037812 */ /* 0x040fe200078e3cff */
[----:B------:R0:W-:Y:S02]  /*202b0*/  STL [R1+0x38e8], R9 ;  /* 0x0038e80901007387 */ /* 0x0001e40000100800 */
[----:B0-----:R-:W4:Y:S04]  /*202c0*/  LDL.LU R9, [R1+0x2b4] ;  /* 0x0002b40001097983 */ /* 0x001f280000300800 */
[----:B--2---:R0:W-:Y:S04]  /*202d0*/  STS.U16 [R3+0x600], R14 ;  /* 0x0006000e03007388 */ /* 0x0041e80000000400 */
[----:B0-----:R-:W2:Y:S04]  /*202e0*/  LDL.LU R14, [R1+0x3928] ;  /* 0x00392800010e7983 */ /* 0x001ea80000300800 */
[----:B--2---:R0:W-:Y:S01]  /*202f0*/  STS.U16 [R3+0x700], R14 ;  /* 0x0007000e03007388 */ /* 0x0041e20000000400 */
[----:B----4-:R1:W-:Y:S02]  /*20300*/  STS.U16 [R3+0x1600], R7 ;  /* 0x0016000703007388 */ /* 0x0103e40000000400 */
[----:B------:R2:W-:Y:S02]  /*20310*/  STS.U16 [R3+0x1700], R8 ;  /* 0x0017000803007388 */ /* 0x0005e40000000400 */
[----:B------:R4:W-:Y:S01]  /*20320*/  STS.U16 [R3+0x2600], R21 ;  /* 0x0026001503007388 */ /* 0x0009e20000000400 */
[----:B------:R4:W-:Y:S04]  /*20330*/  STS.U16 [R3+0x2700], R22 ;  /* 0x0027001603007388 */ /* 0x0009e80000000400 */
[----:B0-----:R-:W3:Y:S01]  /*20340*/  LDL.LU R14, [R1+0x3924] ;  /* 0x00392400010e7983 */ /* 0x001ee20000300800 */
[----:B-1----:R-:W3:Y:S02]  /*20350*/  LDL.LU R7, [R1+0x3920] ;  /* 0x0039200001077983 */ /* 0x002ee40000300800 */
[----:B--2---:R-:W2:Y:S02]  /*20360*/  LDL.LU R8, [R1+0x391c] ;  /* 0x00391c0001087983 */ /* 0x004ea40000300800 */
[----:B----4-:R-:W4:Y:S01]  /*20370*/  LDL.LU R21, [R1+0x3918] ;  /* 0x0039180001157983 */ /* 0x010f220000300800 */
[----:B------:R-:W2:Y:S04]  /*20380*/  LDL.LU R22, [R1+0x3914] ;  /* 0x0039140001167983 */ /* 0x000ea80000300800 */
        /* <DEDUP_REMOVED lines=16> */
[----:B------:R0:W-:Y:S01]  /*20490*/  STS.U16 [R3+0xb600], R5 ;  /* 0x00b6000503007388 */ /* 0x0001e20000000400 */
[----:B------:R1:W-:Y:S02]  /*204a0*/  STS.U16 [R3+0xb700], R6 ;  /* 0x00b7000603007388 */ /* 0x0003e40000000400 */
[----:B------:R1:W-:Y:S02]  /*204b0*/  STS.U16 [R3+0xc600], R19 ;  /* 0x00c6001303007388 */ /* 0x0003e40000000400 */
[----:B------:R1:W-:Y:S01]  /*204c0*/  STS.U16 [R3+0xc700], R20 ;  /* 0x00c7001403007388 */ /* 0x0003e20000000400 */
[----:B------:R-:W-:Y:S01]  /*204d0*/  STS.U16 [R3+0xd600], R24 ;  /* 0x00d6001803007388 */ /* 0x000fe20000000400 */
[----:B------:R1:W-:Y:S03]  /*204e0*/  STS.U16 [R3+0xd700], R0 ;  /* 0x00d7000003007388 */ /* 0x0003e60000000400 */
[----:B0-----:R-:W3:Y:S01]  /*204f0*/  LDL.LU R5, [R1+0x3d8] ;  /* 0x0003d80001057983 */ /* 0x001ee20000300800 */
[----:B-1----:R-:W3:Y:S02]  /*20500*/  LDL.LU R6, [R1+0x3d4] ;  /* 0x0003d40001067983 */ /* 0x002ee40000300800 */
[----:B------:R-:W3:Y:S02]  /*20510*/  LDL.LU R19, [R1+0x32c] ;  /* 0x00032c0001137983 */ /* 0x000ee40000300800 */
[----:B------:R-:W3:Y:S01]  /*20520*/  LDL.LU R20, [R1+0x328] ;  /* 0x0003280001147983 */ /* 0x000ee20000300800 */
[----:B------:R-:W3:Y:S01]  /*20530*/  LDL.LU R0, [R1+0x2f4] ;  /* 0x0002f40001007983 */ /* 0x000ee20000300800 */
[----:B------:R-:W3:Y:S02]  /*20540*/  LDL.LU R17, [R1+0x1f4] ;  /* 0x0001f40001117983 */ /* 0x000ee40000300800 */
[----:B------:R-:W3:Y:S02]  /*20550*/  LDL.LU R18, [R1+0x1c8] ;  /* 0x0001c80001127983 */ /* 0x000ee40000300800 */
[----:B------:R-:W3:Y:S01]  /*20560*/  LDL.LU R24, [R1+0x1c4] ;  /* 0x0001c40001187983 */ /* 0x000ee20000300800 */
[----:B------:R-:W-:Y:S01]  /*20570*/  LOP3.LUT R2, R4, 0x40, RZ, 0x3c, !PT ;  /* 0x0000004004027812 */ /* 0x000fe200078e3cff */
[----:B--2---:R-:W-:Y:S04]  /*20580*/  STS.U16 [R3+0xe600], R22 ;  /* 0x00e6001603007388 */ /* 0x004fe80000000400 */
[----:B------:R0:W-:Y:S01]  /*20590*/  STL [R1+0x38ec], R22 ;  /* 0x0038ec1601007387 */ /* 0x0001e20000100800 */
[----:B----4-:R-:W-:Y:S02]  /*205a0*/  STS.U16 [R3+0xe700], R21 ;  /* 0x00e7001503007388 */ /* 0x010fe40000000400 */
[----:B------:R-:W-:Y:S01]  /*205b0*/  STS.U16 [R3+0xf600], R8 ;  /* 0x00f6000803007388 */ /* 0x000fe20000000400 */
[----:B0-----:R-:W2:Y:S01]  /*205c0*/  LDL.LU R22, [R1+0x1f8] ;  /* 0x0001f80001167983 */ /* 0x001ea20000300800 */
[----:B------:R0:W-:Y:S03]  /*205d0*/  STL [R1+0x38f0], R21 ;  /* 0x0038f01501007387 */ /* 0x0001e60000100800 */
[----:B0-----:R-:W4:Y:S01]  /*205e0*/  LDL.LU R21, [R1+0x29c] ;  /* 0x00029c0001157983 */ /* 0x001f220000300800 */
[----:B------:R0:W-:Y:S03]  /*205f0*/  STL [R1+0x38f4], R8 ;  /* 0x0038f40801007387 */ /* 0x0001e60000100800 */
        /* <DEDUP_REMOVED lines=13> */
[----:B---3--:R0:W-:Y:S01]  /*206d0*/  STS.U16 [R3+0xf700], R7 ;  /* 0x00f7000703007388 */ /* 0x0081e20000000400 */
[----:B------:R-:W3:Y:S03]  /*206e0*/  LDL.LU R15, [R1+0x38] ;  /* 0x00003800010f7983 */ /* 0x000ee60000300800 */
[----:B0-----:R-:W2:Y:S01]  /*206f0*/  LDL.LU R3, [R1+0x34] ;  /* 0x0000340001037983 */ /* 0x001ea20000300800 */
[----:B------:R-:W2:Y:S02]  /*20700*/  LDL.LU R4, [R1+0x8] ;  /* 0x0000080001047983 */ /* 0x000ea40000300800 */
[----:B------:R0:W-:Y:S02]  /*20710*/  STL [R1+0x38f8], R7 ;  /* 0x0038f80701007387 */ /* 0x0001e40000100800 */
[----:B0-----:R-:W2:Y:S01]  /*20720*/  LDL.LU R7, [R1+0x2f0] ;  /* 0x0002f00001077983 */ /* 0x001ea20000300800 */
[----:B------:R0:W-:Y:S02]  /*20730*/  STS.U16 [R2+0x800], R5 ;  /* 0x0008000502007388 */ /* 0x0001e40000000400 */
[----:B------:R1:W-:Y:S02]  /*20740*/  STS.U16 [R2+0x900], R6 ;  /* 0x0009000602007388 */ /* 0x0003e40000000400 */
[----:B------:R1:W-:Y:S01]  /*20750*/  STS.U16 [R2+0x1800], R19 ;  /* 0x0018001302007388 */ /* 0x0003e20000000400 */
[----:B------:R1:W-:Y:S01]  /*20760*/  STS.U16 [R2+0x1900], R20 ;  /* 0x0019001402007388 */ /* 0x0003e20000000400 */
[----:B------:R1:W-:Y:S03]  /*20770*/  STS.U16 [R2+0x2800], R0 ;  /* 0x0028000002007388 */ /* 0x0003e60000000400 */
[----:B0-----:R-:W3:Y:S01]  /*20780*/  LDL.LU R5, [R1+0x3910] ;  /* 0x0039100001057983 */ /* 0x001ee20000300800 */
[----:B-1----:R-:W3:Y:S03]  /*20790*/  LDL.LU R6, [R1+0x390c] ;  /* 0x00390c0001067983 */ /* 0x002ee60000300800 */
[----:B------:R-:W3:Y:S01]  /*207a0*/  LDL.LU R19, [R1+0x3908] ;  /* 0x0039080001137983 */ /* 0x000ee20000300800 */
[----:B------:R-:W3:Y:S03]  /*207b0*/  LDL.LU R20, [R1+0x3904] ;  /* 0x0039040001147983 */ /* 0x000ee60000300800 */
[----:B------:R-:W3:Y:S04]  /*207c0*/  LDL.LU R0, [R1+0x3900] ;  /* 0x0039000001007983 */ /* 0x000ee80000300800 */
[----:B--2---:R-:W-:Y:S01]  /*207d0*/  STS.U16 [R2+0x2900], R7 ;  /* 0x0029000702007388 */ /* 0x004fe20000000400 */
[----:B------:R-:W-:Y:S02]  /*207e0*/  STS.U16 [R2+0x3800], R8 ;  /* 0x0038000802007388 */ /* 0x000fe40000000400 */
[----:B----4-:R-:W-:Y:S02]  /*207f0*/  STS.U16 [R2+0x3900], R21 ;  /* 0x0039001502007388 */ /* 0x010fe40000000400 */
[----:B------:R-:W-:Y:S01]  /*20800*/  STS.U16 [R2+0x4800], R22 ;  /* 0x0048001602007388 */ /* 0x000fe20000000400 */
[----:B------:R0:W-:Y:S01]  /*20810*/  STS.U16 [R2+0x4900], R17 ;  /* 0x0049001102007388 */ /* 0x0001e20000000400 */
[----:B------:R1:W-:Y:S02]  /*20820*/  STS.U16 [R2+0x5800], R18 ;  /* 0x0058001202007388 */ /* 0x0003e40000000400 */
[----:B------:R2:W-:Y:S02]  /*20830*/  STS.U16 [R2+0x5900], R24 ;  /* 0x0059001802007388 */ /* 0x0005e40000000400 */
        /* <DEDUP_REMOVED lines=11> */
[----:B------:R-:W-:Y:S01]  /*208f0*/  STS.U16 [R2+0xb900], R29 ;  /* 0x00b9001d02007388 */ /* 0x000fe20000000400 */
[----:B0-----:R-:W4:Y:S01]  /*20900*/  LDL.LU R17, [R1+0x3d0] ;  /* 0x0003d00001117983 */ /* 0x001f220000300800 */
[----:B---3--:R-:W-:Y:S02]  /*20910*/  STS.U16 [R2+0xc800], R15 ;  /* 0x00c8000f02007388 */ /* 0x008fe40000000400 */
[----:B-1----:R-:W3:Y:S02]  /*20920*/  LDL.LU R18, [R1+0x3cc] ;  /* 0x0003cc0001127983 */ /* 0x002ee40000300800 */
[----:B------:R-:W-:Y:S01]  /*20930*/  STS.U16 [R2+0xc900], R3 ;  /* 0x00c9000302007388 */ /* 0x000fe20000000400 */
[----:B--2---:R-:W2:Y:S04]  /*20940*/  LDL.LU R24, [R1+0x324] ;  /* 0x0003240001187983 */ /* 0x004ea80000300800 */
[----:B------:R-:W-:Y:S01]  /*20950*/  STS.U16 [R2+0xd800], R4 ;  /* 0x00d8000402007388 */ /* 0x000fe20000000400 */
[----:B------:R0:W-:Y:S03]  /*20960*/  STS.U16 [R2+0xd900], R0 ;  /* 0x00d9000002007388 */ /* 0x0001e60000000400 */
        /* <DEDUP_REMOVED lines=13> */
[C---:B------:R-:W-:Y:S01]  /*20a40*/  LOP3.LUT R26, R14.reuse, 0x50, RZ, 0x3c, !PT ;  /* 0x000000500e1a7812 */ /* 0x040fe200078e3cff */
[----:B------:R-:W2:Y:S02]  /*20a50*/  LDL.LU R23, [R1+0xec] ;  /* 0x0000ec0001177983 */ /* 0x000ea40000300800 */
[----:B------:R-:W-:Y:S01]  /*20a60*/  STS.U16 [R2+0xe800], R20 ;  /* 0x00e8001402007388 */ /* 0x000fe20000000400 */
[----:B------:R-:W2:Y:S02]  /*20a70*/  LDL.LU R25, [R1+0xc0] ;  /* 0x0000c00001197983 */ /* 0x000ea40000300800 */
[----:B------:R-:W-:Y:S02]  /*20a80*/  STS.U16 [R2+0xe900], R19 ;  /* 0x00e9001302007388 */ /* 0x000fe40000000400 */
[----:B------:R-:W2:Y:S01]  /*20a90*/  LDL.LU R11, [R1+0xbc] ;  /* 0x0000bc00010b7983 */ /* 0x000ea20000300800 */
[----:B------:R-:W-:Y:S04]  /*20aa0*/  STS.U16 [R2+0xf800], R6 ;  /* 0x00f8000602007388 */ /* 0x000fe80000000400 */
[----:B------:R-:W2:Y:S01]  /*20ab0*/  LDL.LU R12, [R1+0x90] ;  /* 0x00009000010c7983 */ /* 0x000ea20000300800 */
[----:B------:R-:W-:Y:S02]  /*20ac0*/  STS.U16 [R2+0xf900], R5 ;  /* 0x00f9000502007388 */ /* 0x000fe40000000400 */
[----:B------:R-:W2:Y:S02]  /*20ad0*/  LDL.LU R3, [R1+0x8c] ;  /* 0x00008c0001037983 */ /* 0x000ea40000300800 */
[----:B------:R-:W2:Y:S01]  /*20ae0*/  LDL.LU R4, [R1+0x60] ;  /* 0x0000600001047983 */ /* 0x000ea20000300800 */
[----:B----4-:R0:W-:Y:S01]  /*20af0*/  STS.U16 [R26+0xa00], R17 ;  /* 0x000a00111a007388 */ /* 0x0101e20000000400 */
[----:B---3--:R1:W-:Y:S03]  /*20b00*/  STS.U16 [R26+0xb00], R18 ;  /* 0x000b00121a007388 */ /* 0x0083e60000000400 */
[----:B--2---:R2:W-:Y:S04]  /*20b10*/  STS.U16 [R26+0x1a00], R24 ;  /* 0x001a00181a007388 */ /* 0x0045e80000000400 */
[----:B0-----:R-:W4:Y:S01]  /*20b20*/  LDL.LU R17, [R1+0x5c] ;  /* 0x00005c0001117983 */ /* 0x001f220000300800 */
[----:B-1----:R-:W4:Y:S03]  /*20b30*/  LDL.LU R18, [R1+0x30] ;  /* 0x0000300001127983 */ /* 0x002f260000300800 */
[----:B--2---:R-:W2:Y:S01]  /*20b40*/  LDL.LU R24, [R1+0x2c] ;  /* 0x00002c0001187983 */ /* 0x004ea20000300800 */
[----:B------:R-:W2:Y:S03]  /*20b50*/  LDL.LU R2, [R1] ;  /* 0x0000000001027983 */ /* 0x000ea60000300800 */
[----:B------:R0:W-:Y:S04]  /*20b60*/  STS.U16 [R26+0x1b00], R0 ;  /* 0x001b00001a007388 */ /* 0x0001e80000000400 */
[----:B0-----:R-:W2:Y:S01]  /*20b70*/  LDL.LU R0, [R1+0x38fc] ;  /* 0x0038fc0001007983 */ /* 0x001ea20000300800 */
[----:B------:R0:W-:Y:S02]  /*20b80*/  STS.U16 [R26+0x2a00], R27 ;  /* 0x002a001b1a007388 */ /* 0x0001e40000000400 */
[----:B------:R1:W-:Y:S02]  /*20b90*/  STS.U16 [R26+0x2b00], R13 ;  /* 0x002b000d1a007388 */ /* 0x0003e40000000400 */
[----:B------:R1:W-:Y:S01]  /*20ba0*/  STS.U16 [R26+0x3a00], R16 ;  /* 0x003a00101a007388 */ /* 0x0003e20000000400 */
[----:B------:R1:W-:Y:S01]  /*20bb0*/  STS.U16 [R26+0x3b00], R28 ;  /* 0x003b001c1a007388 */ /* 0x0003e20000000400 */
[----:B------:R1:W-:Y:S02]  /*20bc0*/  STS.U16 [R26+0x4a00], R29 ;  /* 0x004a001d1a007388 */ /* 0x0003e40000000400 */
[----:B------:R1:W-:Y:S01]  /*20bd0*/  STS.U16 [R26+0x4b00], R15 ;  /* 0x004b000f1a007388 */ /* 0x0003e20000000400 */
[----:B0-----:R-:W4:Y:S01]  /*20be0*/  LDL.LU R27, [R1+0x3c8] ;  /* 0x0003c800011b7983 */ /* 0x001f220000300800 */
[----:B-1----:R-:W4:Y:S03]  /*20bf0*/  LDL.LU R13, [R1+0x3c4] ;  /* 0x0003c400010d7983 */ /* 0x002f260000300800 */
[----:B------:R-:W4:Y:S01]  /*20c00*/  LDL.LU R16, [R1+0x31c] ;  /* 0x00031c0001107983 */ /* 0x000f220000300800 */
[----:B------:R-:W4:Y:S03]  /*20c10*/  LDL.LU R28, [R1+0x318] ;  /* 0x00031800011c7983 */ /* 0x000f260000300800 */
[----:B------:R-:W4:Y:S01]  /*20c20*/  LDL.LU R29, [R1+0x2e4] ;  /* 0x0002e400011d7983 */ /* 0x000f220000300800 */
[----:B------:R-:W4:Y:S03]  /*20c30*/  LDL.LU R15, [R1+0x2e0] ;  /* 0x0002e000010f7983 */ /* 0x000f260000300800 */
[----:B--2---:R0:W-:Y:S01]  /*20c40*/  STS.U16 [R26+0x5a00], R0 ;  /* 0x005a00001a007388 */ /* 0x0041e20000000400 */
[----:B------:R1:W-:Y:S02]  /*20c50*/  STS.U16 [R26+0x5b00], R7 ;  /* 0x005b00071a007388 */ /* 0x0003e40000000400 */
[----:B------:R2:W-:Y:S02]  /*20c60*/  STS.U16 [R26+0x6a00], R8 ;  /* 0x006a00081a007388 */ /* 0x0005e40000000400 */
[----:B------:R4:W-:Y:S01]  /*20c70*/  STS.U16 [R26+0x6b00], R21 ;  /* 0x006b00151a007388 */ /* 0x0009e20000000400 */
[----:B------:R4:W-:Y:S01]  /*20c80*/  STS.U16 [R26+0x7a00], R22 ;  /* 0x007a00161a007388 */ /* 0x0009e20000000400 */
[----:B------:R4:W-:Y:S03]  /*20c90*/  STS.U16 [R26+0x7b00], R9 ;  /* 0x007b00091a007388 */ /* 0x0009e60000000400 */
[----:B0-----:R-:W3:Y:S01]  /*20ca0*/  LDL.LU R0, [R1+0x284] ;  /* 0x0002840001007983 */ /* 0x001ee20000300800 */
[----:B-1----:R-:W3:Y:S02]  /*20cb0*/  LDL.LU R7, [R1+0x38f8] ;  /* 0x0038f80001077983 */ /* 0x002ee40000300800 */
[----:B--2---:R-:W2:Y:S02]  /*20cc0*/  LDL.LU R8, [R1+0x38f4] ;  /* 0x0038f40001087983 */ /* 0x004ea40000300800 */
[----:B----4-:R-:W4:Y:S01]  /*20cd0*/  LDL.LU R21, [R1+0x38f0] ;  /* 0x0038f00001157983 */ /* 0x010f220000300800 */
[----:B------:R-:W2:Y:S01]  /*20ce0*/  LDL.LU R22, [R1+0x38ec] ;  /* 0x0038ec0001167983 */ /* 0x000ea20000300800 */
[----:B------:R-:W2:Y:S03]  /*20cf0*/  LDL.LU R9, [R1+0x38e8] ;  /* 0x0038e80001097983 */ /* 0x000ea60000300800 */
[----:B------:R0:W-:Y:S01]  /*20d00*/  STS.U16 [R26+0x8a00], R10 ;  /* 0x008a000a1a007388 */ /* 0x0001e20000000400 */
[----:B------:R1:W-:Y:S02]  /*20d10*/  STS.U16 [R26+0x8b00], R23 ;  /* 0x008b00171a007388 */ /* 0x0003e40000000400 */
[----:B------:R1:W-:Y:S02]  /*20d20*/  STS.U16 [R26+0x9a00], R25 ;  /* 0x009a00191a007388 */ /* 0x0003e40000000400 */
[----:B------:R1:W-:Y:S01]  /*20d30*/  STS.U16 [R26+0x9b00], R11 ;  /* 0x009b000b1a007388 */ /* 0x0003e20000000400 */
[----:B------:R1:W-:Y:S01]  /*20d40*/  STS.U16 [R26+0xaa00], R12 ;  /* 0x00aa000c1a007388 */ /* 0x0003e20000000400 */
[----:B------:R1:W-:Y:S03]  /*20d50*/  STS.U16 [R26+0xab00], R3 ;  /* 0x00ab00031a007388 */ /* 0x0003e60000000400 */
[----:B0-----:R-:W2:Y:S01]  /*20d60*/  LDL.LU R10, [R1+0x38e4] ;  /* 0x0038e400010a7983 */ /* 0x001ea20000300800 */
[----:B-1----:R-:W2:Y:S03]  /*20d70*/  LDL.LU R23, [R1+0x38e0] ;  /* 0x0038e00001177983 */ /* 0x002ea60000300800 */
[----:B------:R-:W2:Y:S01]  /*20d80*/  LDL.LU R25, [R1+0x38dc] ;  /* 0x0038dc0001197983 */ /* 0x000ea20000300800 */
[----:B------:R-:W2:Y:S03]  /*20d90*/  LDL.LU R11, [R1+0x38d8] ;  /* 0x0038d800010b7983 */ /* 0x000ea60000300800 */
[----:B------:R-:W2:Y:S01]  /*20da0*/  LDL.LU R12, [R1+0x38d4] ;  /* 0x0038d400010c7983 */ /* 0x000ea20000300800 */
[----:B------:R-:W2:Y:S03]  /*20db0*/  LDL.LU R3, [R1+0x38d0] ;  /* 0x0038d00001037983 */ /* 0x000ea60000300800 */
[----:B------:R0:W-:Y:S01]  /*20dc0*/  STS.U16 [R26+0xba00], R4 ;  /* 0x00ba00041a007388 */ /* 0x0001e20000000400 */
[----:B------:R1:W-:Y:S02]  /*20dd0*/  STS.U16 [R26+0xbb00], R17 ;  /* 0x00bb00111a007388 */ /* 0x0003e40000000400 */
[----:B------:R1:W-:Y:S02]  /*20de0*/  STS.U16 [R26+0xca00], R18 ;  /* 0x00ca00121a007388 */ /* 0x0003e40000000400 */
[----:B------:R1:W-:Y:S01]  /*20df0*/  STS.U16 [R26+0xcb00], R24 ;  /* 0x00cb00181a007388 */ /* 0x0003e20000000400 */
[----:B0-----:R-:W2:Y:S01]  /*20e00*/  LDL.LU R4, [R1+0x38cc] ;  /* 0x0038cc0001047983 */ /* 0x001ea20000300800 */
[----:B-1----:R-:W2:Y:S02]  /*20e10*/  LDL.LU R17, [R1+0x38c8] ;  /* 0x0038c80001117983 */ /* 0x002ea40000300800 */
[----:B------:R-:W2:Y:S02]  /*20e20*/  LDL.LU R18, [R1+0x38c4] ;  /* 0x0038c40001127983 */ /* 0x000ea40000300800 */
[----:B------:R-:W2:Y:S01]  /*20e30*/  LDL.LU R24, [R1+0x38c0] ;  /* 0x0038c00001187983 */ /* 0x000ea20000300800 */
[----:B------:R0:W-:Y:S01]  /*20e40*/  STS.U16 [R26+0xda00], R2 ;  /* 0x00da00021a007388 */ /* 0x0001e20000000400 */
[----:B------:R-:W-:-:S03]  /*20e50*/  LOP3.LUT R14, R14, 0x60, RZ, 0x3c, !PT ;  /* 0x000000600e0e7812 */ /* 0x000fc600078e3cff */
[----:B0-----:R-:W3:Y:S04]  /*20e60*/  LDL R2, [R1+0x13b0] ;  /* 0x0013b00001027983 */ /* 0x001ee80000100800 */
[----:B--2---:R-:W-:Y:S01]  /*20e70*/  STS.U16 [R26+0xdb00], R24 ;  /* 0x00db00181a007388 */ /* 0x004fe20000000400 */
[----:B------:R-:W-:Y:S02]  /*20e80*/  STS.U16 [R26+0xea00], R18 ;  /* 0x00ea00121a007388 */ /* 0x000fe40000000400 */
[----:B------:R-:W-:Y:S02]  /*20e90*/  STS.U16 [R26+0xeb00], R17 ;  /* 0x00eb00111a007388 */ /* 0x000fe40000000400 */
[----:B------:R-:W-:Y:S01]  /*20ea0*/  STS.U16 [R26+0xfa00], R4 ;  /* 0x00fa00041a007388 */ /* 0x000fe20000000400 */
[----:B------:R0:W-:Y:S01]  /*20eb0*/  STS.U16 [R26+0xfb00], R3 ;  /* 0x00fb00031a007388 */ /* 0x0001e20000000400 */
[----:B------:R1:W-:Y:S02]  /*20ec0*/  STS.U16 [R14+0xc00], R27 ;  /* 0x000c001b0e007388 */ /* 0x0003e40000000400 */
[----:B------:R2:W-:Y:S02]  /*20ed0*/  STS.U16 [R14+0xd00], R13 ;  /* 0x000d000d0e007388 */ /* 0x0005e40000000400 */
[----:B------:R2:W-:Y:S01]  /*20ee0*/  STS.U16 [R14+0x1c00], R16 ;  /* 0x001c00100e007388 */ /* 0x0005e20000000400 */
[----:B------:R3:W-:Y:S01]  /*20ef0*/  STS.U16 [R14+0x1d00], R28 ;  /* 0x001d001c0e007388 */ /* 0x0007e20000000400 */
[----:B------:R3:W-:Y:S03]  /*20f00*/  STS.U16 [R14+0x2c00], R29 ;  /* 0x002c001d0e007388 */ /* 0x0007e60000000400 */
[----:B0-----:R-:W4:Y:S01]  /*20f10*/  LDL.LU R26, [R1+0x38bc] ;  /* 0x0038bc00011a7983 */ /* 0x001f220000300800 */
[----:B------:R-:W4:Y:S02]  /*20f20*/  LDL R3, [R1+0x139c] ;  /* 0x00139c0001037983 */ /* 0x000f240000100800 */
[----:B-1----:R-:W4:Y:S02]  /*20f30*/  LDL.LU R27, [R1+0x38b8] ;  /* 0x0038b800011b7983 */ /* 0x002f240000300800 */
[----:B--2---:R-:W2:Y:S01]  /*20f40*/  LDL.LU R13, [R1+0x38b4] ;  /* 0x0038b400010d7983 */ /* 0x004ea20000300800 */
[----:B------:R-:W2:Y:S01]  /*20f50*/  LDL.LU R16, [R1+0x38b0] ;  /* 0x0038b00001107983 */ /* 0x000ea20000300800 */
[----:B---3--:R-:W3:Y:S02]  /*20f60*/  LDL.LU R28, [R1+0x38ac] ;  /* 0x0038ac00011c7983 */ /* 0x008ee40000300800 */
[----:B------:R-:W2:Y:S01]  /*20f70*/  LDL.LU R29, [R1+0x38a8] ;  /* 0x0038a800011d7983 */ /* 0x000ea20000300800 */
[----:B------:R0:W-:Y:S04]  /*20f80*/  STS.U16 [R14+0x2d00], R15 ;  /* 0x002d000f0e007388 */ /* 0x0001e80000000400 */
[----:B0-----:R-:W2:Y:S01]  /*20f90*/  LDL.LU R15, [R1+0x38a4] ;  /* 0x0038a400010f7983 */ /* 0x001ea20000300800 */
[----:B------:R0:W-:Y:S03]  /*20fa0*/  STS.U16 [R14+0x3c00], R0 ;  /* 0x003c00000e007388 */ /* 0x0001e60000000400 */
[----:B0-----:R-:W3:Y:S01]  /*20fb0*/  LDL.LU R0, [R1+0x38a0] ;  /* 0x0038a00001007983 */ /* 0x001ee20000300800 */
[----:B--2---:R-:W-:-:S06]  /*20fc0*/  PRMT R15, RZ, 0x7610, R15 ;  /* 0x00007610ff0f7816 */ /* 0x004fcc000000000f */
[----:B----4-:R-:W2:Y:S04]  /*20fd0*/  @!P0 LDG.E.U16 R15, [R2.64] ;  /* 0x00000006020f8981 */ /* 0x010ea8000c1e1500 */
[----:B---3--:R0:W-:Y:S04]  /*20fe0*/  STS.U16 [R14+0x3d00], R0 ;  /* 0x003d00000e007388 */ /* 0x0081e80000000400 */
[----:B0-----:R-:W3:Y:S01]  /*20ff0*/  LDL.LU R14, [R1+0x389c] ;  /* 0x00389c00010e7983 */ /* 0x001ee20000300800 */
[----:B------:R-:W4:Y:S03]  /*21000*/  LDL.LU R0, [R1+0x3898] ;  /* 0x0038980001007983 */ /* 0x000f260000300800 */
[----:B--2---:R0:W-:Y:S04]  /*21010*/  STL [R1+0x1cc], R15 ;  /* 0x0001cc0f01007387 */ /* 0x0041e80000100800 */
[----:B0-----:R-:W2:Y:S01]  /*21020*/  LDL.LU R15, [R1+0x3894] ;  /* 0x00389400010f7983 */ /* 0x001ea20000300800 */
[----:B------:R-:W2:Y:S02]  /*21030*/  LDL R2, [R1+0xfdc] ;  /* 0x000fdc0001027983 */ /* 0x000ea40000100800 */
[----:B------:R-:W2:Y:S01]  /*21040*/  LDL R3, [R1+0x1340] ;  /* 0x0013400001037983 */ /* 0x000ea20000100800 */
[----:B----4-:R-:W-:-:S02]  /*21050*/  PRMT R0, RZ, 0x7610, R0 ;  /* 0x00007610ff007816 */ /* 0x010fc40000000000 */
[----:B--2---:R-:W-:-:S04]  /*21060*/  @!P0 LOP3.LUT R3, R3, R2, RZ, 0x3c, !PT ;  /* 0x0000000203038212 */ /* 0x004fc800078e3cff */
[----:B------:R-:W-:-:S04]  /*21070*/  @!P0 LOP3.LUT R2, R3, R2, RZ, 0x3c, !PT ;  /* 0x0000000203028212 */ /* 0x000fc800078e3cff */
[----:B------:R-:W-:-:S05]  /*21080*/  @!P0 LOP3.LUT R3, R3, R2, RZ, 0x3c, !PT ;  /* 0x0000000203038212 */ /* 0x000fca00078e3cff */
[----:B------:R-:W2:Y:S04]  /*21090*/  @!P0 LDG.E.U16 R0, [R2.64] ;  /* 0x0000000602008981 */ /* 0x000ea8000c1e1500 */
[----:B--2---:R0:W-:Y:S04]  /*210a0*/  STL [R1+0x1d4], R0 ;  /* 0x0001d40001007387 */ /* 0x0041e80000100800 */
[----:B0-----:R-:W2:Y:S01]  /*210b0*/  LDL.LU R0, [R1+0x3890] ;  /* 0x0038900001007983 */ /* 0x001ea20000300800 */
[----:B------:R-:W4:Y:S02]  /*210c0*/  LDL R2, [R1+0x131c] ;  /* 0x00131c0001027983 */ /* 0x000f240000100800 */
[----:B------:R-:W4:Y:S01]  /*210d0*/  LDL R3, [R1+0x1320] ;  /* 0x0013200001037983 */ /* 0x000f220000100800 */
[----:B---3--:R-:W-:-:S02]  /*210e0*/  PRMT R14, RZ, 0x7610, R14 ;  /* 0x00007610ff0e7816 */ /* 0x008fc4000000000e */
[----:B----4-:R-:W-:-:S04]  /*210f0*/  @!P0 LOP3.LUT R3, R3, R2, RZ, 0x3c, !PT ;  /* 0x0000000203038212 */ /* 0x010fc800078e3cff */
[----:B------:R-:W-:-:S04]  /*21100*/  @!P0 LOP3.LUT R2, R3, R2, RZ, 0x3c, !PT ;  /* 0x0000000203028212 */ /* 0x000fc800078e3cff */
[----:B------:R-:W-:-:S05]  /*21110*/  @!P0 LOP3.LUT R3, R3, R2, RZ, 0x3c, !PT ;  /* 0x0000000203038212 */ /* 0x000fca00078e3cff */
[----:B------:R-:W3:Y:S04]  /*21120*/  @!P0 LDG.E.U16 R14, [R2.64] ;  /* 0x00000006020e8981 */ /* 0x000ee8000c1e1500 */
[----:B---3--:R0:W-:Y:S04]  /*21130*/  STL [R1+0x1d0], R14 ;  /* 0x0001d00e01007387 */ /* 0x0081e80000100800 */
[----:B0-----:R-:W3:Y:S01]  /*21140*/  LDL.LU R14, [R1+0x388c] ;  /* 0x00388c00010e7983 */ /* 0x001ee20000300800 */
[----:B------:R-:W4:Y:S02]  /*21150*/  LDL R2, [R1+0x12dc] ;  /* 0x0012dc0001027983 */ /* 0x000f240000100800 */
[----:B------:R-:W4:Y:S01]  /*21160*/  LDL R3, [R1+0x12e0] ;  /* 0x0012e00001037983 */ /* 0x000f220000100800 */
[----:B--2---:R-:W-:-:S02]  /*21170*/  PRMT R0, RZ, 0x7610, R0 ;  /* 0x00007610ff007816 */ /* 0x004fc40000000000 */
[----:B----4-:R-:W-:-:S04]  /*21180*/  @!P0 LOP3.LUT R3, R3, R2, RZ, 0x3c, !PT ;  /* 0x0000000203038212 */ /* 0x010fc800078e3cff */
        /* <DEDUP_REMOVED lines=529> */
[----:B------:R-:W-:-:S02]  /*232a0*/  PRMT R13, RZ, 0x7610, R13 ;  /* 0x00007610ff0d7816 */ /* 0x000fc4000000000d */
[----:B----4-:R-:W-:-:S04]  /*232b0*/  @!P0 LOP3.LUT R3, R3, R2, RZ, 0x3c, !PT ;  /* 0x0000000203038212 */ /* 0x010fc800078e3cff */
[----:B------:R-:W-:-:S04]  /*232c0*/  @!P0 LOP3.LUT R2, R3, R2, RZ, 0x3c, !PT ;  /* 0x0000000203028212 */ /* 0x000fc800078e3cff */
[----:B------:R-:W-:-:S05]  /*232d0*/  @!P0 LOP3.LUT R3, R3, R2, RZ, 0x3c, !PT ;  /* 0x0000000203038212 */ /* 0x000fca00078e3cff */
[----:B------:R0:W4:Y:S04]  /*232e0*/  @!P0 LDG.E.U16 R13, [R2.64] ;  /* 0x00000006020d8981 */ /* 0x000128000c1e1500 */
[----:B0-----:R-:W2:Y:S04]  /*232f0*/  LDL R2, [R1+0xfe0] ;  /* 0x000fe00001027983 */ /* 0x001ea80000100800 */
[----:B------:R-:W2:Y:S01]  /*23300*/  LDL R3, [R1+0x1378] ;  /* 0x0013780001037983 */ /* 0x000ea20000100800 */
[----:B------:R-:W-:Y:S02]  /*23310*/  PRMT R12, RZ, 0x7610, R12 ;  /* 0x00007610ff0c7816 */ /* 0x000fe4000000000c */
[----:B--2---:R-:W-:-:S04]  /*23320*/  @!P0 LOP3.LUT R3, R3, R2, RZ, 0x3c, !PT ;  /* 0x0000000203038212 */ /* 0x004fc800078e3cff */
[----:B------:R-:W-:-:S04]  /*23330*/  @!P0 LOP3.LUT R2, R3, R2, RZ, 0x3c, !PT ;  /* 0x0000000203028212 */ /* 0x000fc800078e3cff */
[----:B------:R-:W-:Y:S01]  /*23340*/  @!P0 LOP3.LUT R3, R3, R2, RZ, 0x3c, !PT ;  /* 0x0000000203038212 */ /* 0x000fe200078e3cff */
[----:B----4-:R-:W-:Y:S04]  /*23350*/  STL [R1+0x370c], R13 ;  /* 0x00370c0d01007387 */ /* 0x010fe80000100800 */
[----:B------:R0:W2:Y:S04]  /*23360*/  @!P0 LDG.E.U16 R12, [R2.64] ;  /* 0x00000006020c8981 */ /* 0x0000a8000c1e1500 */
[----:B0-----:R-:W4:Y:S04]  /*23370*/  LDL R2, [R1+0x137c] ;  /* 0x00137c0001027983 */ /* 0x001f280000100800 */
[----:B------:R-:W4:Y:S01]  /*23380*/  LDL R3, [R1+0x13ac] ;  /* 0x0013ac0001037983 */ /* 0x000f220000100800 */
[----:B------:R-:W-:-:S02]  /*23390*/  PRMT R11, RZ, 0x7610, R11 ;  /* 0x00007610ff0b7816 */ /* 0x000fc4000000000b */
[----:B----4-:R-:W-:-:S04]  /*233a0*/  @!P0 LOP3.LUT R3, R3, R2, RZ, 0x3c, !PT ;  /* 0x0000000203038212 */ /* 0x010fc800078e3cff */
[----:B------:R-:W-:-:S04]  /*233b0*/  @!P0 LOP3.LUT R2, R3, R2, RZ, 0x3c, !PT ;  /* 0x0000000203028212 */ /* 0x000fc800078e3cff */
[----:B------:R-:W-:Y:S01]  /*233c0*/  @!P0 LOP3.LUT R3, R3, R2, RZ, 0x3c, !PT ;  /* 0x0000000203038212 */ /* 0x000fe200078e3cff */
[----:B--2---:R-:W-:Y:S04]  /*233d0*/  STL [R1+0x3710], R12 ;  /* 0x0037100c01007387 */ /* 0x004fe80000100800 */
[----:B------:R0:W2:Y:S04]  /*233e0*/  @!P0 LDG.E.U16 R11, [R2.64] ;  /* 0x00000006020b8981 */ /* 0x0000a8000c1e1500 */
[----:B0-----:R-:W4:Y:S04]  /*233f0*/  LDL R2, [R1+0xfcc] ;  /* 0x000fcc0001027983 */ /* 0x001f280000100800 */
[----:B------:R-:W4:Y:S01]  /*23400*/  LDL R3, [R1+0x1334] ;  /* 0x0013340001037983 */ /* 0x000f220000100800 */
[----:B------:R-:W-:-:S02]  /*23410*/  PRMT R0, RZ, 0x7610, R0 ;  /* 0x00007610ff007816 */ /* 0x000fc40000000000 */
[----:B----4-:R-:W-:-:S04]  /*23420*/  @!P0 LOP3.LUT R3, R3, R2, RZ, 0x3c, !PT ;  /* 0x0000000203038212 */ /* 0x010fc800078e3cff */
[----:B------:R-:W-:-:S04]  /*23430*/  @!P0 LOP3.LUT R2, R3, R2, RZ, 0x3c, !PT ;  /* 0x0000000203028212 */ /* 0x000fc800078e3cff */
[----:B------:R-:W-:-:S05]  /*23440*/  @!P0 LOP3.LUT R3, R3, R2, RZ, 0x3c, !PT ;  /* 0x0000000203038212 */ /* 0x000fca00078e3cff */
[----:B------:R-:W4:Y:S04]  /*23450*/  @!P0 LDG.E.U16 R0, [R2.64] ;  /* 0x0000000602008981 */ /* 0x000f28000c1e1500 */
[----:B--2---:R-:W-:Y:S04]  /*23460*/  STL [R1+0x3714], R11 ;  /* 0x0037140b01007387 */ /* 0x004fe80000100800 */
[----:B----4-:R0:W-:Y:S04]  /*23470*/  STL [R1+0xb8], R0 ;  /* 0x0000b80001007387 */ /* 0x0101e80000100800 */
        /* <DEDUP_REMOVED lines=202> */
[----:B------:R0:W3:Y:S04]  /*24120*/  @!P0 LDG.E.U16 R14, [R2.64] ;  /* 0x00000006020e8981 */ /* 0x0000e8000c1e1500 */
[----:B0-----:R-:W4:Y:S04]  /*24130*/  LDL R2, [R1+0x1134] ;  /* 0x0011340001027983 */ /* 0x001f280000100800 */
[----:B------:R-:W4:Y:S01]  /*24140*/  LDL R3, [R1+0x1138] ;  /* 0x0011380001037983 */ /* 0x000f220000100800 */
[----:B--2---:R-:W-:Y:S02]  /*24150*/  PRMT R0, RZ, 0x7610, R0 ;  /* 0x00007610ff007816 */ /* 0x004fe40000000000 */
[----:B----4-:R-:W-:-:S04]  /*24160*/  @!P0 LOP3.LUT R3, R3, R2, RZ, 0x3c, !PT ;  /* 0x0000000203038212 */ /* 0x010fc800078e3cff */
[----:B------:R-:W-:-:S04]  /*24170*/  @!P0 LOP3.LUT R2, R3, R2, RZ, 0x3c, !PT ;  /* 0x0000000203028212 */ /* 0x000fc800078e3cff */
[----:B------:R-:W-:-:S05]  /*24180*/  @!P0 LOP3.LUT R3, R3, R2, RZ, 0x3c, !PT ;  /* 0x0000000203038212 */ /* 0x000fca00078e3cff */
[----:B------:R-:W2:Y:S04]  /*24190*/  @!P0 LDG.E.U16 R0, [R2.64] ;  /* 0x0000000602008981 */ /* 0x000ea8000c1e1500 */
[----:B---3--:R0:W-:Y:S04]  /*241a0*/  STL [R1+0x60], R14 ;  /* 0x0000600e01007387 */ /* 0x0081e80000100800 */
[----:B0-----:R-:W3:Y:S04]  /*241b0*/  LDL R14, [R1+0x1348] ;  /* 0x00134800010e7983 */ /* 0x001ee80000100800 */
        /* <DEDUP_REMOVED lines=8> */
[----:B------:R-:W4:Y:S04]  /*24240*/  @!P0 LDG.E.U16 R15, [R2.64] ;  /* 0x00000006020f8981 */ /* 0x000f28000c1e1500 */
[----:B----4-:R0:W-:Y:S04]  /*24250*/  STL [R1+0x58], R15 ;  /* 0x0000580f01007387 */ /* 0x0101e80000100800 */
[----:B0-----:R-:W4:Y:S01]  /*24260*/  LDL.LU R15, [R1+0x3748] ;  /* 0x00374800010f7983 */ /* 0x001f220000300800 */
[----:B------:R-:W3:Y:S02]  /*24270*/  LDL R2, [R1+0x10b4] ;  /* 0x0010b40001027983 */ /* 0x000ee40000100800 */
[----:B------:R-:W3:Y:S01]  /*24280*/  LDL R3, [R1+0x10b8] ;  /* 0x0010b80001037983 */ /* 0x000ee20000100800 */
[----:B--2---:R-:W-:-:S02]  /*24290*/  PRMT R0, RZ, 0x7610, R0 ;  /* 0x00007610ff007816 */ /* 0x004fc40000000000 */
[----:B---3--:R-:W-:-:S04]  /*242a0*/  @!P0 LOP3.LUT R3, R3, R2, RZ, 0x3c, !PT ;  /* 0x0000000203038212 */ /* 0x008fc800078e3cff */
[----:B------:R-:W-:-:S04]  /*242b0*/  @!P0 LOP3.LUT R2, R3, R2, RZ, 0x3c, !PT ;  /* 0x0000000203028212 */ /* 0x000fc800078e3cff */
[----:B------:R-:W-:-:S05]  /*242c0*/  @!P0 LOP3.LUT R3, R3, R2, RZ, 0x3c, !PT ;  /* 0x0000000203038212 */ /* 0x000fca00078e3cff */
[----:B------:R-:W2:Y:S04]  /*242d0*/  @!P0 LDG.E.U16 R0, [R2.64] ;  /* 0x0000000602008981 */ /* 0x000ea8000c1e1500 */
[----:B--2---:R0:W-:Y:S04]  /*242e0*/  STL [R1+0x50], R0 ;  /* 0x0000500001007387 */ /* 0x0041e80000100800 */
[----:B0-----:R-:W2:Y:S01]  /*242f0*/  LDL.LU R0, [R1+0x3744] ;  /* 0x0037440001007983 */ /* 0x001ea20000300800 */
[----:B------:R-:W3:Y:S02]  /*24300*/  LDL R2, [R1+0x1074] ;  /* 0x0010740001027983 */ /* 0x000ee40000100800 */
[----:B------:R-:W3:Y:S01]  /*24310*/  LDL R3, [R1+0x1078] ;  /* 0x0010780001037983 */ /* 0x000ee20000100800 */
[----:B----4-:R-:W-:-:S02]  /*24320*/  PRMT R15, RZ, 0x7610, R15 ;  /* 0x00007610ff0f7816 */ /* 0x010fc4000000000f */
[----:B---3--:R-:W-:-:S04]  /*24330*/  @!P0 LOP3.LUT R3, R3, R2, RZ, 0x3c, !PT ;  /* 0x0000000203038212 */ /* 0x008fc800078e3cff */
        /* <DEDUP_REMOVED lines=11> */
[----:B------:R-:W2:Y:S01]  /*243f0*/  @!P0 LDG.E.U16 R0, [R2.64] ;  /* 0x0000000602008981 */ /* 0x000ea2000c1e1500 */
[----:B------:R-:W-:-:S03]  /*24400*/  PRMT R7, RZ, 0x7610, R7 ;  /* 0x00007610ff077816 */ /* 0x000fc60000000007 */
[----:B--2---:R0:W-:Y:S04]  /*24410*/  STL [R1+0x8], R0 ;  /* 0x0000080001007387 */ /* 0x0041e80000100800 */
[----:B0-----:R-:W2:Y:S01]  /*24420*/  LDL.LU R0, [R1+0x373c] ;  /* 0x00373c0001007983 */ /* 0x001ea20000300800 */
[----:B------:R-:W4:Y:S02]  /*24430*/  LDL R3, [R1+0xff8] ;  /* 0x000ff80001037983 */ /* 0x000f240000100800 */
[----:B------:R-:W-:Y:S01]  /*24440*/  @!P0 IMAD.MOV.U32 R2, RZ, RZ, R14 ;  /* 0x000000ffff028224 */ /* 0x000fe200078e000e */
[----:B------:R-:W-:Y:S01]  /*24450*/  PRMT R6, RZ, 0x7610, R6 ;  /* 0x00007610ff067816 */ /* 0x000fe20000000006 */
[----:B------:R-:W2:Y:S04]  /*24460*/  LDL R14, [R1+0x12b0] ;  /* 0x0012b000010e7983 */ /* 0x000ea80000100800 */
[----:B----4-:R0:W4:Y:S04]  /*24470*/  @!P0 LDG.E.U16 R7, [R2.64] ;  /* 0x0000000602078981 */ /* 0x010128000c1e1500 */
[----:B0-----:R-:W2:Y:S04]  /*24480*/  LDL R2, [R1+0x134c] ;  /* 0x00134c0001027983 */ /* 0x001ea80000100800 */
[----:B------:R-:W2:Y:S02]  /*24490*/  LDL R3, [R1+0x1388] ;  /* 0x0013880001037983 */ /* 0x000ea40000100800 */
        /* <DEDUP_REMOVED lines=30> */
[----:B0-----:R-:W3:Y:S01]  /*24680*/  LDL R3, [R1+0x12ac] ;  /* 0x0012ac0001037983 */ /* 0x001ee20000100800 */
[----:B------:R-:W-:Y:S01]  /*24690*/  PRMT R13, RZ, 0x7610, R13 ;  /* 0x00007610ff0d7816 */ /* 0x000fe2000000000d */
[----:B------:R-:W-:Y:S02]  /*246a0*/  @!P0 IMAD.MOV.U32 R2, RZ, RZ, R14 ;  /* 0x000000ffff028224 */ /* 0x000fe400078e000e */
[----:B----4-:R0:W-:Y:S01]  /*246b0*/  STL [R1+0x3c], R9 ;  /* 0x00003c0901007387 */ /* 0x0101e20000100800 */
[----:B--2---:R-:W-:Y:S01]  /*246c0*/  PRMT R0, RZ, 0x7610, R0 ;  /* 0x00007610ff007816 */ /* 0x004fe20000000000 */
[----:B------:R-:W2:Y:S02]  /*246d0*/  LDL R14, [R1+0x116c] ;  /* 0x00116c00010e7983 */ /* 0x000ea40000100800 */
[----:B---3--:R1:W3:Y:S04]  /*246e0*/  @!P0 LDG.E.U16 R13, [R2.64] ;  /* 0x00000006020d8981 */ /* 0x0082e8000c1e1500 */
[----:B0-----:R-:W4:Y:S04]  /*246f0*/  LDL R9, [R1+0x11b0] ;  /* 0x0011b00001097983 */ /* 0x001f280000100800 */
[----:B-1----:R-:W2:Y:S04]  /*24700*/  LDL R2, [R1+0x126c] ;  /* 0x00126c0001027983 */ /* 0x002ea80000100800 */
[----:B------:R-:W2:Y:S02]  /*24710*/  LDL R3, [R1+0x1270] ;  /* 0x0012700001037983 */ /* 0x000ea40000100800 */
[----:B--2---:R-:W-:-:S04]  /*24720*/  @!P0 LOP3.LUT R3, R3, R2, RZ, 0x3c, !PT ;  /* 0x0000000203038212 */ /* 0x004fc800078e3cff */
[----:B------:R-:W-:-:S04]  /*24730*/  @!P0 LOP3.LUT R2, R3, R2, RZ, 0x3c, !PT ;  /* 0x0000000203028212 */ /* 0x000fc800078e3cff */
[----:B------:R-:W-:-:S05]  /*24740*/  @!P0 LOP3.LUT R3, R3, R2, RZ, 0x3c, !PT ;  /* 0x0000000203038212 */ /* 0x000fca00078e3cff */
[----:B------:R-:W2:Y:S04]  /*24750*/  @!P0 LDG.E.U16 R0, [R2.64] ;  /* 0x0000000602008981 */ /* 0x000ea8000c1e1500 */
[----:B---3--:R0:W-:Y:S04]  /*24760*/  STL [R1+0x38], R13 ;  /* 0x0000380d01007387 */ /* 0x0081e80000100800 */
[----:B0-----:R-:W3:Y:S04]  /*24770*/  LDL R13, [R1+0x1170] ;  /* 0x00117000010d7983 */ /* 0x001ee80000100800 */
[----:B--2---:R0:W-:Y:S04]  /*24780*/  STL [R1+0x34], R0 ;  /* 0x0000340001007387 */ /* 0x0041e80000100800 */
[----:B0-----:R-:W2:Y:S01]  /*24790*/  LDL.LU R0, [R1+0x3734] ;  /* 0x0037340001007983 */ /* 0x001ea20000300800 */
[----:B------:R-:W2:Y:S02]  /*247a0*/  LDL R2, [R1+0x122c] ;  /* 0x00122c0001027983 */ /* 0x000ea40000100800 */
[----:B------:R-:W2:Y:S01]  /*247b0*/  LDL R3, [R1+0x1230] ;  /* 0x0012300001037983 */ /* 0x000ea20000100800 */
[----:B------:R-:W-:-:S02]  /*247c0*/  PRMT R6, RZ, 0x7610, R6 ;  /* 0x00007610ff067816 */ /* 0x000fc40000000006 */
[----:B--2---:R-:W-:-:S04]  /*247d0*/  @!P0 LOP3.LUT R3, R3, R2, RZ, 0x3c, !PT ;  /* 0x0000000203038212 */ /* 0x004fc800078e3cff */
[----:B------:R-:W-:-:S04]  /*247e0*/  @!P0 LOP3.LUT R2, R3, R2, RZ, 0x3c, !PT ;  /* 0x0000000203028212 */ /* 0x000fc800078e3cff */
[----:B------:R-:W-:-:S05]  /*247f0*/  @!P0 LOP3.LUT R3, R3, R2, RZ, 0x3c, !PT ;  /* 0x0000000203038212 */ /* 0x000fca00078e3cff */
[----:B------:R0:W2:Y:S04]  /*24800*/  @!P0 LDG.E.U16 R6, [R2.64] ;  /* 0x0000000602068981 */ /* 0x0000a8000c1e1500 */
[----:B0-----:R-:W2:Y:S04]  /*24810*/  LDL R2, [R1+0x11ec] ;  /* 0x0011ec0001027983 */ /* 0x001ea80000100800 */
[----:B------:R-:W2:Y:S01]  /*24820*/  LDL R3, [R1+0x11f0] ;  /* 0x0011f00001037983 */ /* 0x000ea20000100800 */
[----:B------:R-:W-:Y:S02]  /*24830*/  PRMT R0, RZ, 0x7610, R0 ;  /* 0x00007610ff007816 */ /* 0x000fe40000000000 */
[----:B--2---:R-:W-:-:S04]  /*24840*/  @!P0 LOP3.LUT R3, R3, R2, RZ, 0x3c, !PT ;  /* 0x0000000203038212 */ /* 0x004fc800078e3cff */
[----:B------:R-:W-:-:S04]  /*24850*/  @!P0 LOP3.LUT R2, R3, R2, RZ, 0x3c, !PT ;  /* 0x0000000203028212 */ /* 0x000fc800078e3cff */
[----:B------:R-:W-:Y:S01]  /*24860*/  @!P0 LOP3.LUT R3, R3, R2, RZ, 0x3c, !PT ;  /* 0x0000000203038212 */ /* 0x000fe200078e3cff */
[----:B------:R0:W-:Y:S04]  /*24870*/  STL [R1+0x30], R6 ;  /* 0x0000300601007387 */ /* 0x0001e80000100800 */
[----:B------:R1:W2:Y:S01]  /*24880*/  @!P0 LDG.E.U16 R0, [R2.64] ;  /* 0x0000000602008981 */ /* 0x0002a2000c1e1500 */
[----:B------:R-:W-:Y:S02]  /*24890*/  PRMT R8, RZ, 0x7610, R8 ;  /* 0x00007610ff087816 */ /* 0x000fe40000000008 */
[----:B------:R-:W-:Y:S01]  /*248a0*/  PRMT R7, RZ, 0x7610, R7 ;  /* 0x00007610ff077816 */ /* 0x000fe20000000007 */
[----:B0-----:R-:W2:Y:S04]  /*248b0*/  LDL R6, [R1+0x1130] ;  /* 0x0011300001067983 */ /* 0x001ea80000100800 */
[----:B-1----:R-:W2:Y:S01]  /*248c0*/  LDL R3, [R1+0x11ac] ;  /* 0x0011ac0001037983 */ /* 0x002ea20000100800 */
[----:B----4-:R-:W-:-:S05]  /*248d0*/  @!P0 IMAD.MOV.U32 R2, RZ, RZ, R9 ;  /* 0x000000ffff028224 */ /* 0x010fca00078e0009 */
[----:B--2---:R3:W2:Y:S04]  /*248e0*/  @!P0 LDG.E.U16 R8, [R2.64] ;  /* 0x0000000602088981 */ /* 0x0046a8000c1e1500 */
[----:B------:R-:W-:Y:S01]  /*248f0*/  STL [R1+0x36d0], R0 ;  /* 0x0036d00001007387 */ /* 0x000fe20000100800 */
[----:B------:R-:W4:Y:S02]  /*24900*/  LDL R9, [R1+0x10ac] ;  /* 0x0010ac0001097983 */ /* 0x000f240000100800 */
[----:B---3--:R-:W-:Y:S02]  /*24910*/  @!P0 IMAD.MOV.U32 R2, RZ, RZ, R13 ;  /* 0x000000ffff028224 */ /* 0x008fe400078e000d */
[----:B------:R-:W-:-:S05]  /*24920*/  @!P0 IMAD.MOV.U32 R3, RZ, RZ, R14 ;  /* 0x000000ffff038224 */ /* 0x000fca00078e000e */
[----:B------:R0:W3:Y:S04]  /*24930*/  @!P0 LDG.E.U16 R7, [R2.64] ;  /* 0x0000000602078981 */ /* 0x0000e8000c1e1500 */
[----:B--2---:R1:W-:Y:S01]  /*24940*/  STL [R1+0x28], R8 ;  /* 0x0000280801007387 */ /* 0x0043e20000100800 */
[----:B0-----:R-:W2:Y:S01]  /*24950*/  LDL R3, [R1+0x112c] ;  /* 0x00112c0001037983 */ /* 0x001ea20000100800 */
[----:B------:R-:W-:Y:S01]  /*24960*/  PRMT R5, RZ, 0x7610, R5 ;  /* 0x00007610ff057816 */ /* 0x000fe20000000005 */
[----:B------:R-:W-:Y:S01]  /*24970*/  @!P0 IMAD.MOV.U32 R2, RZ, RZ, R6 ;  /* 0x000000ffff028224 */ /* 0x000fe200078e0006 */
[----:B------:R-:W4:Y:S04]  /*24980*/  LDL R14, [R1+0x106c] ;  /* 0x00106c00010e7983 */ /* 0x000f280000100800 */
[----:B------:R-:W4:Y:S04]  /*24990*/  LDL R13, [R1+0x1070] ;  /* 0x00107000010d7983 */ /* 0x000f280000100800 */
[----:B-1----:R-:W4:Y:S04]  /*249a0*/  LDL R8, [R1+0x10b0] ;  /* 0x0010b00001087983 */ /* 0x002f280000100800 */
[----:B---3--:R0:W-:Y:S01]  /*249b0*/  STL [R1+0x24], R7 ;  /* 0x0000240701007387 */ /* 0x0081e20000100800 */
[----:B------:R-:W-:-:S02]  /*249c0*/  PRMT R29, RZ, 0x7610, R29 ;  /* 0x00007610ff1d7816 */ /* 0x000fc4000000001d */
[----:B------:R-:W-:Y:S01]  /*249d0*/  PRMT R15, RZ, 0x7610, R15 ;  /* 0x00007610ff0f7816 */ /* 0x000fe2000000000f */
[----:B------:R-:W3:Y:S01]  /*249e0*/  LDL R0, [R1+0x1030] ;  /* 0x0010300001007983 */ /* 0x000ee20000100800 */
[----:B------:R-:W3:Y:S04]  /*249f0*/  LDL R6, [R1+0xff4] ;  /* 0x000ff40001067983 */ /* 0x000ee80000100800 */
[----:B0-----:R-:W3:Y:S04]  /*24a00*/  LDL R7, [R1+0x102c] ;  /* 0x00102c0001077983 */ /* 0x001ee80000100800 */
[----:B--2---:R0:W2:Y:S04]  /*24a10*/  @!P0 LDG.E.U16 R5, [R2.64] ;  /* 0x0000000602058981 */ /* 0x0040a8000c1e1500 */
[----:B0-----:R-:W2:Y:S04]  /*24a20*/  LDL R2, [R1+0x10ec] ;  /* 0x0010ec0001027983 */ /* 0x001ea80000100800 */
[----:B------:R-:W2:Y:S02]  /*24a30*/  LDL R3, [R1+0x10f0] ;  /* 0x0010f00001037983 */ /* 0x000ea40000100800 */
[----:B--2---:R-:W-:-:S04]  /*24a40*/  @!P0 LOP3.LUT R3, R3, R2, RZ, 0x3c, !PT ;  /* 0x0000000203038212 */ /* 0x004fc800078e3cff */
[----:B------:R-:W-:-:S04]  /*24a50*/  @!P0 LOP3.LUT R2, R3, R2, RZ, 0x3c, !PT ;  /* 0x0000000203028212 */ /* 0x000fc800078e3cff */
[----:B------:R-:W-:-:S05]  /*24a60*/  @!P0 LOP3.LUT R3, R3, R2, RZ, 0x3c, !PT ;  /* 0x0000000203038212 */ /* 0x000fca00078e3cff */
[----:B------:R4:W2:Y:S04]  /*24a70*/  @!P0 LDG.E.U16 R29, [R2.64] ;  /* 0x00000006021d8981 */ /* 0x0008a8000c1e1500 */
[----:B------:R0:W-:Y:S01]  /*24a80*/  STL [R1+0x20], R5 ;  /* 0x0000200501007387 */ /* 0x0001e20000100800 */
[----:B----4-:R-:W-:Y:S02]  /*24a90*/  @!P0 IMAD.MOV.U32 R2, RZ, RZ, R8 ;  /* 0x000000ffff028224 */ /* 0x010fe400078e0008 */
[----:B------:R-:W-:Y:S01]  /*24aa0*/  @!P0 IMAD.MOV.U32 R3, RZ, RZ, R9 ;  /* 0x000000ffff038224 */ /* 0x000fe200078e0009 */
[----:B0-----:R-:W4:Y:S04]  /*24ab0*/  LDL R5, [R1+0x1350] ;  /* 0x0013500001057983 */ /* 0x001f280000100800 */
[----:B------:R0:W4:Y:S01]  /*24ac0*/  @!P0 LDG.E.U16 R15, [R2.64] ;  /* 0x00000006020f8981 */ /* 0x000122000c1e1500 */
[----:B------:R-:W-:-:S02]  /*24ad0*/  PRMT R12, RZ, 0x7610, R12 ;  /* 0x00007610ff0c7816 */ /* 0x000fc4000000000c */
[----:B------:R-:W-:Y:S01]  /*24ae0*/  PRMT R4, RZ, 0x7610, R4 ;  /* 0x00007610ff047816 */ /* 0x000fe20000000004 */
[----:B0-----:R-:W-:Y:S02]  /*24af0*/  @!P0 IMAD.MOV.U32 R2, RZ, RZ, R13 ;  /* 0x000000ffff028224 */ /* 0x001fe400078e000d */
[----:B------:R-:W-:Y:S01]  /*24b00*/  @!P0 IMAD.MOV.U32 R3, RZ, RZ, R14 ;  /* 0x000000ffff038224 */ /* 0x000fe200078e000e */
[----:B------:R-:W-:-:S04]  /*24b10*/  PRMT R10, RZ, 0x7610, R10 ;  /* 0x00007610ff0a7816 */ /* 0x000fc8000000000a */
[----:B------:R3:W4:Y:S04]  /*24b20*/  @!P0 LDG.E.U16 R12, [R2.64] ;  /* 0x00000006020c8981 */ /* 0x000728000c1e1500 */
[----:B--2---:R0:W-:Y:S04]  /*24b30*/  STL [R1+0x1c], R29 ;  /* 0x00001c1d01007387 */ /* 0x0041e80000100800 */
[----:B0-----:R-:W2:Y:S01]  /*24b40*/  LDL.LU R29, [R1+0x3730] ;  /* 0x00373000011d7983 */ /* 0x001ea20000300800 */
[----:B------:R-:W2:Y:S02]  /*24b50*/  LDL R9, [R1+0x1354] ;  /* 0x0013540001097983 */ /* 0x000ea40000100800 */
[----:B------:R-:W2:Y:S02]  /*24b60*/  LDL R8, [R1+0x1390] ;  /* 0x0013900001087983 */ /* 0x000ea40000100800 */
[----:B---3--:R-:W-:-:S02]  /*24b70*/  @!P0 IMAD.MOV.U32 R2, RZ, RZ, R0 ;  /* 0x000000ffff028224 */ /* 0x008fc400078e0000 */
[----:B------:R-:W-:Y:S01]  /*24b80*/  @!P0 IMAD.MOV.U32 R3, RZ, RZ, R7 ;  /* 0x000000ffff038224 */ /* 0x000fe200078e0007 */
[----:B------:R-:W3:Y:S04]  /*24b90*/  LDL R0, [R1+0x13b4] ;  /* 0x0013b40001007983 */ /* 0x000ee80000100800 */
[----:B------:R-:W3:Y:S01]  /*24ba0*/  LDL R7, [R1+0x1394] ;  /* 0x0013940001077983 */ /* 0x000ee20000100800 */
[----:B----4-:R0:W-:Y:S02]  /*24bb0*/  STL [R1+0x18], R15 ;  /* 0x0000180f01007387 */ /* 0x0101e40000100800 */
[----:B------:R-:W-:Y:S01]  /*24bc0*/  @!P0 IMAD.MOV.U32 R14, RZ, RZ, R5 ;  /* 0x000000ffff0e8224 */ /* 0x000fe200078e0005 */
[----:B------:R1:W4:Y:S04]  /*24bd0*/  @!P0 LDG.E.U16 R10, [R2.64] ;  /* 0x00000006020a8981 */ /* 0x000328000c1e1500 */
[----:B------:R-:W3:Y:S01]  /*24be0*/  LDL R5, [R1+0x1328] ;  /* 0x0013280001057983 */ /* 0x000ee20000100800 */
[----:B0-----:R-:W-:Y:S01]  /*24bf0*/  @!P0 IMAD.MOV.U32 R15, RZ, RZ, R6 ;  /* 0x000000ffff0f8224 */ /* 0x001fe200078e0006 */
[----:B-1----:R-:W-:-:S02]  /*24c00*/  PRMT R3, RZ, 0x7610, R3 ;  /* 0x00007610ff037816 */ /* 0x002fc40000000003 */
[----:B------:R-:W3:Y:S04]  /*24c10*/  LDL R6, [R1+0x1324] ;  /* 0x0013240001067983 */ /* 0x000ee80000100800 */
[----:B------:R2:W3:Y:S02]  /*24c20*/  @!P0 LDG.E.U16 R4, [R14.64] ;  /* 0x000000060e048981 */ /* 0x0004e4000c1e1500 */
[----:B--2---:R-:W-:Y:S02]  /*24c30*/  @!P0 IMAD.MOV.U32 R15, RZ, RZ, R9 ;  /* 0x000000ffff0f8224 */ /* 0x004fe400078e0009 */
[----:B------:R-:W-:-:S05]  /*24c40*/  @!P0 IMAD.MOV.U32 R14, RZ, RZ, R8 ;  /* 0x000000ffff0e8224 */ /* 0x000fca00078e0008 */
[----:B------:R0:W2:Y:S04]  /*24c50*/  @!P0 LDG.E.U16 R3, [R14.64] ;  /* 0x000000060e038981 */ /* 0x0000a8000c1e1500 */
[----:B---3--:R1:W-:Y:S01]  /*24c60*/  STL [R1+0x36d4], R4 ;  /* 0x0036d40401007387 */ /* 0x0083e20000100800 */
[----:B----4-:R3:W-:Y:S02]  /*24c70*/  STL [R1+0x4], R10 ;  /* 0x0000040a01007387 */ /* 0x0107e40000100800 */
[----:B------:R-:W4:Y:S02]  /*24c80*/  LDL R9, [R1+0x12e8] ;  /* 0x0012e80001097983 */ /* 0x000f240000100800 */
[----:B------:R-:W4:Y:S02]  /*24c90*/  LDL R8, [R1+0x12a4] ;  /* 0x0012a40001087983 */ /* 0x000f240000100800 */
[----:B0-----:R-:W-:-:S02]  /*24ca0*/  @!P0 IMAD.MOV.U32 R14, RZ, RZ, R0 ;  /* 0x000000ffff0e8224 */ /* 0x001fc400078e0000 */
[----:B------:R-:W-:Y:S01]  /*24cb0*/  @!P0 IMAD.MOV.U32 R15, RZ, RZ, R7 ;  /* 0x000000ffff0f8224 */ /* 0x000fe200078e0007 */
[----:B-1----:R-:W4:Y:S04]  /*24cc0*/  LDL R4, [R1+0x12a8] ;  /* 0x0012a80001047983 */ /* 0x002f280000100800 */
[----:B---3--:R-:W3:Y:S01]  /*24cd0*/  LDL R10, [R1+0x12e4] ;  /* 0x0012e400010a7983 */ /* 0x008ee20000100800 */
[----:B------:R-:W-:-:S06]  /*24ce0*/  PRMT R2, RZ, 0x7610, R2 ;  /* 0x00007610ff027816 */ /* 0x000fcc0000000002 */
[----:B------:R0:W3:Y:S01]  /*24cf0*/  @!P0 LDG.E.U16 R2, [R14.64] ;  /* 0x000000060e028981 */ /* 0x0000e2000c1e1500 */
[----:B------:R-:W-:Y:S02]  /*24d00*/  PRMT R11, RZ, 0x7610, R11 ;  /* 0x00007610ff0b7816 */ /* 0x000fe4000000000b */
[----:B------:R-:W-:Y:S01]  /*24d10*/  PRMT R28, RZ, 0x7610, R28 ;  /* 0x00007610ff1c7816 */ /* 0x000fe2000000001c */
[----:B--2---:R1:W-:Y:S01]  /*24d20*/  STL [R1+0x36d8], R3 ;  /* 0x0036d80301007387 */ /* 0x0043e20000100800 */
[----:B------:R-:W2:Y:S02]  /*24d30*/  LDL R7, [R1+0x1264] ;  /* 0x0012640001077983 */ /* 0x000ea40000100800 */
[----:B------:R-:W2:Y:S02]  /*24d40*/  LDL R0, [R1+0x1268] ;  /* 0x0012680001007983 */ /* 0x000ea40000100800 */
[----:B0-----:R-:W-:Y:S02]  /*24d50*/  @!P0 IMAD.MOV.U32 R14, RZ, RZ, R5 ;  /* 0x000000ffff0e8224 */ /* 0x001fe400078e0005 */
[----:B------:R-:W-:-:S05]  /*24d60*/  @!P0 IMAD.MOV.U32 R15, RZ, RZ, R6 ;  /* 0x000000ffff0f8224 */ /* 0x000fca00078e0006 */
[----:B------:R4:W2:Y:S02]  /*24d70*/  @!P0 LDG.E.U16 R11, [R14.64] ;  /* 0x000000060e0b8981 */ /* 0x0008a4000c1e1500 */
[----:B----4-:R-:W-:Y:S02]  /*24d80*/  @!P0 IMAD.MOV.U32 R14, RZ, RZ, R9 ;  /* 0x000000ffff0e8224 */ /* 0x010fe400078e0009 */
[----:B---3--:R-:W-:-:S05]  /*24d90*/  @!P0 IMAD.MOV.U32 R15, RZ, RZ, R10 ;  /* 0x000000ffff0f8224 */ /* 0x008fca00078e000a */
[----:B------:R0:W3:Y:S01]  /*24da0*/  @!P0 LDG.E.U16 R28, [R14.64] ;  /* 0x000000060e1c8981 */ /* 0x0000e2000c1e1500 */
[----:B------:R-:W-:Y:S02]  /*24db0*/  PRMT R26, RZ, 0x7610, R26 ;  /* 0x00007610ff1a7816 */ /* 0x000fe4000000001a */
[----:B------:R-:W-:Y:S01]  /*24dc0*/  PRMT R24, RZ, 0x7610, R24 ;  /* 0x00007610ff187816 */ /* 0x000fe20000000018 */
[----:B0-----:R-:W-:Y:S02]  /*24dd0*/  @!P0 IMAD.MOV.U32 R14, RZ, RZ, R4 ;  /* 0x000000ffff0e8224 */ /* 0x001fe400078e0004 */
[----:B------:R-:W-:-:S05]  /*24de0*/  @!P0 IMAD.MOV.U32 R15, RZ, RZ, R8 ;  /* 0x000000ffff0f8224 */ /* 0x000fca00078e0008 */
[----:B------:R2:W4:Y:S04]  /*24df0*/  @!P0 LDG.E.U16 R26, [R14.64] ;  /* 0x000000060e1a8981 */ /* 0x000528000c1e1500 */
[----:B------:R0:W-:Y:S01]  /*24e00*/  STL [R1+0x36dc], R2 ;  /* 0x0036dc0201007387 */ /* 0x0001e20000100800 */
[----:B------:R-:W4:Y:S02]  /*24e10*/  LDL R6, [R1+0x1224] ;  /* 0x0012240001067983 */ /* 0x000f240000100800 */
[----:B------:R-:W4:Y:S02]  /*24e20*/  LDL R5, [R1+0x1228] ;  /* 0x0012280001057983 */ /* 0x000f240000100800 */
[----:B--2---:R-:W-:Y:S02]  /*24e30*/  @!P0 IMAD.MOV.U32 R15, RZ, RZ, R7 ;  /* 0x000000ffff0f8224 */ /* 0x004fe400078e0007 */
[----:B------:R-:W-:-:S05]  /*24e40*/  @!P0 IMAD.MOV.U32 R14, RZ, RZ, R0 ;  /* 0x000000ffff0e8224 */ /* 0x000fca00078e0000 */
[----:B------:R3:W2:Y:S04]  /*24e50*/  @!P0 LDG.E.U16 R24, [R14.64] ;  /* 0x000000060e188981 */ /* 0x0006a8000c1e1500 */
[----:B------:R-:W-:Y:S04]  /*24e60*/  STL [R1+0x14], R12 ;  /* 0x0000140c01007387 */ /* 0x000fe80000100800 */
[----:B---3--:R-:W-:Y:S01]  /*24e70*/  STL [R1+0x36e0], R28 ;  /* 0x0036e01c01007387 */ /* 0x008fe20000100800 */
[----:B------:R-:W3:Y:S02]  /*24e80*/  LDL R4, [R1+0x11e4] ;  /* 0x0011e40001047983 */ /* 0x000ee40000100800 */
[----:B-1----:R-:W3:Y:S01]  /*24e90*/  LDL R3, [R1+0x11e8] ;  /* 0x0011e80001037983 */ /* 0x002ee20000100800 */
[----:B------:R-:W-:Y:S01]  /*24ea0*/  PRMT R22, RZ, 0x7610, R22 ;  /* 0x00007610ff167816 */ /* 0x000fe20000000016 */
[----:B----4-:R-:W-:Y:S01]  /*24eb0*/  STL [R1+0x36e4], R26 ;  /* 0x0036e41a01007387 */ /* 0x010fe20000100800 */
[----:B0-----:R-:W4:Y:S02]  /*24ec0*/  LDL R2, [R1+0x11a4] ;  /* 0x0011a40001027983 */ /* 0x001f240000100800 */
[----:B------:R-:W4:Y:S02]  /*24ed0*/  LDL R0, [R1+0x11a8] ;  /* 0x0011a80001007983 */ /* 0x000f240000100800 */
[----:B------:R-:W-:-:S02]  /*24ee0*/  @!P0 IMAD.MOV.U32 R14, RZ, RZ, R5 ;  /* 0x000000ffff0e8224 */ /* 0x000fc400078e0005 */
[----:B------:R-:W-:-:S05]  /*24ef0*/  @!P0 IMAD.MOV.U32 R15, RZ, RZ, R6 ;  /* 0x000000ffff0f8224 */ /* 0x000fca00078e0006 */
[----:B------:R3:W4:Y:S04]  /*24f00*/  @!P0 LDG.E.U16 R22, [R14.64] ;  /* 0x000000060e168981 */ /* 0x000728000c1e1500 */
[----:B--2---:R-:W-:Y:S01]  /*24f10*/  STL [R1+0x36f4], R24 ;  /* 0x0036f41801007387 */ /* 0x004fe20000100800 */
[----:B------:R-:W2:Y:S02]  /*24f20*/  LDL R8, [R1+0x1164] ;  /* 0x0011640001087983 */ /* 0x000ea40000100800 */
[----:B------:R-:W2:Y:S02]  /*24f30*/  LDL R7, [R1+0x1168] ;  /* 0x0011680001077983 */ /* 0x000ea40000100800 */
[----:B------:R-:W2:Y:S01]  /*24f40*/  LDL R6, [R1+0x1124] ;  /* 0x0011240001067983 */ /* 0x000ea20000100800 */
[----:B------:R-:W2:Y:S01]  /*24f50*/  LDL R5, [R1+0x1128] ;  /* 0x0011280001057983 */ /* 0x000ea20000100800 */
[----:B------:R-:W-:Y:S01]  /*24f60*/  PRMT R20, RZ, 0x7610, R20 ;  /* 0x00007610ff147816 */ /* 0x000fe20000000014 */
[----:B---3--:R-:W-:-:S02]  /*24f70*/  @!P0 IMAD.MOV.U32 R15, RZ, RZ, R4 ;  /* 0x000000ffff0f8224 */ /* 0x008fc400078e0004 */
[----:B------:R-:W-:-:S05]  /*24f80*/  @!P0 IMAD.MOV.U32 R14, RZ, RZ, R3 ;  /* 0x000000ffff0e8224 */ /* 0x000fca00078e0003 */
[----:B------:R4:W3:Y:S01]  /*24f90*/  @!P0 LDG.E.U16 R20, [R14.64] ;  /* 0x000000060e148981 */ /* 0x0008e2000c1e1500 */
[----:B------:R-:W-:Y:S02]  /*24fa0*/  PRMT R18, RZ, 0x7610, R18 ;  /* 0x00007610ff127816 */ /* 0x000fe40000000012 */
[----:B------:R-:W-:Y:S01]  /*24fb0*/  PRMT R16, RZ, 0x7610, R16 ;  /* 0x00007610ff107816 */ /* 0x000fe20000000010 */
[----:B----4-:R-:W-:Y:S02]  /*24fc0*/  @!P0 IMAD.MOV.U32 R15, RZ, RZ, R2 ;  /* 0x000000ffff0f8224 */ /* 0x010fe400078e0002 */
[----:B------:R-:W-:-:S05]  /*24fd0*/  @!P0 IMAD.MOV.U32 R14, RZ, RZ, R0 ;  /* 0x000000ffff0e8224 */ /* 0x000fca00078e0000 */
[----:B------:R2:W4:Y:S01]  /*24fe0*/  @!P0 LDG.E.U16 R18, [R14.64] ;  /* 0x000000060e128981 */ /* 0x000522000c1e1500 */
[----:B------:R-:W-:-:S03]  /*24ff0*/  PRMT R17, RZ, 0x7610, R17 ;  /* 0x00007610ff117816 */ /* 0x000fc60000000011 */
[----:B------:R-:W-:Y:S01]  /*25000*/  STL [R1+0x36f8], R22 ;  /* 0x0036f81601007387 */ /* 0x000fe20000100800 */
[----:B------:R-:W4:Y:S02]  /*25010*/  LDL R4, [R1+0x10e4] ;  /* 0x0010e40001047983 */ /* 0x000f240000100800 */
[----:B------:R-:W4:Y:S02]  /*25020*/  LDL R3, [R1+0x10e8] ;  /* 0x0010e80001037983 */ /* 0x000f240000100800 */
[----:B--2---:R-:W-:Y:S02]  /*25030*/  @!P0 IMAD.MOV.U32 R15, RZ, RZ, R8 ;  /* 0x000000ffff0f8224 */ /* 0x004fe400078e0008 */
[----:B------:R-:W-:-:S05]  /*25040*/  @!P0 IMAD.MOV.U32 R14, RZ, RZ, R7 ;  /* 0x000000ffff0e8224 */ /* 0x000fca00078e0007 */
[----:B------:R0:W2:Y:S02]  /*25050*/  @!P0 LDG.E.U16 R16, [R14.64] ;  /* 0x000000060e108981 */ /* 0x0000a4000c1e1500 */
[----:B0-----:R-:W-:Y:S02]  /*25060*/  @!P0 IMAD.MOV.U32 R14, RZ, RZ, R5 ;  /* 0x000000ffff0e8224 */ /* 0x001fe400078e0005 */
[----:B------:R-:W-:-:S05]  /*25070*/  @!P0 IMAD.MOV.U32 R15, RZ, RZ, R6 ;  /* 0x000000ffff0f8224 */ /* 0x000fca00078e0006 */
[----:B------:R0:W2:Y:S04]  /*25080*/  @!P0 LDG.E.U16 R17, [R14.64] ;  /* 0x000000060e118981 */ /* 0x0000a8000c1e1500 */
[----:B---3--:R-:W-:Y:S01]  /*25090*/  STL [R1+0x36fc], R20 ;  /* 0x0036fc1401007387 */ /* 0x008fe20000100800 */
[----:B------:R1:W-:Y:S02]  /*250a0*/  STL [R1], R11 ;  /* 0x0000000b01007387 */ /* 0x0003e40000100800 */
[----:B------:R-:W3:Y:S02]  /*250b0*/  LDL R2, [R1+0x10a4] ;  /* 0x0010a40001027983 */ /* 0x000ee40000100800 */
[----:B------:R-:W3:Y:S01]  /*250c0*/  LDL R0, [R1+0x10a8] ;  /* 0x0010a80001007983 */ /* 0x000ee20000100800 */
[----:B------:R-:W-:Y:S01]  /*250d0*/  PRMT R19, RZ, 0x7610, R19 ;  /* 0x00007610ff137816 */ /* 0x000fe20000000013 */
[----:B----4-:R-:W-:Y:S01]  /*250e0*/  STL [R1+0x3700], R18 ;  /* 0x0037001201007387 */ /* 0x010fe20000100800 */
[----:B0-----:R-:W-:-:S02]  /*250f0*/  @!P0 IMAD.MOV.U32 R15, RZ, RZ, R4 ;  /* 0x000000ffff0f8224 */ /* 0x001fc400078e0004 */
[----:B------:R-:W-:-:S05]  /*25100*/  @!P0 IMAD.MOV.U32 R14, RZ, RZ, R3 ;  /* 0x000000ffff0e8224 */ /* 0x000fca00078e0003 */
[----:B------:R3:W4:Y:S04]  /*25110*/  @!P0 LDG.E.U16 R19, [R14.64] ;  /* 0x000000060e138981 */ /* 0x000728000c1e1500 */
[----:B--2---:R0:W-:Y:S01]  /*25120*/  STL [R1+0x3704], R16 ;  /* 0x0037041001007387 */ /* 0x0041e20000100800 */
[----:B------:R-:W2:Y:S03]  /*25130*/  LDL R9, [R1+0x1068] ;  /* 0x0010680001097983 */ /* 0x000ea60000100800 */
[----:B------:R-:W-:Y:S01]  /*25140*/  STL [R1+0x3708], R17 ;  /* 0x0037081101007387 */ /* 0x000fe20000100800 */
[----:B-1----:R-:W2:Y:S01]  /*25150*/  LDL R11, [R1+0x1064] ;  /* 0x00106400010b7983 */ /* 0x002ea20000100800 */
[----:B------:R-:W-:-:S02]  /*25160*/  PRMT R21, RZ, 0x7610, R21 ;  /* 0x00007610ff157816 */ /* 0x000fc40000000015 */
[----:B------:R-:W-:Y:S01]  /*25170*/  PRMT R23, RZ, 0x7610, R23 ;  /* 0x00007610ff177816 */ /* 0x000fe20000000017 */
[----:B------:R-:W2:Y:S01]  /*25180*/  LDL R6, [R1+0x1028] ;  /* 0x0010280001067983 */ /* 0x000ea20000100800 */
[----:B---3--:R-:W-:Y:S02]  /*25190*/  @!P0 IMAD.MOV.U32 R15, RZ, RZ, R2 ;  /* 0x000000ffff0f8224 */ /* 0x008fe400078e0002 */
[----:B------:R-:W-:-:S05]  /*251a0*/  @!P0 IMAD.MOV.U32 R14, RZ, RZ, R0 ;  /* 0x000000ffff0e8224 */ /* 0x000fca00078e0000 */
[----:B------:R2:W3:Y:S04]  /*251b0*/  @!P0 LDG.E.U16 R21, [R14.64] ;  /* 0x000000060e158981 */ /* 0x0004e8000c1e1500 */
[----:B----4-:R-:W-:Y:S01]  /*251c0*/  STL [R1+0x3724], R19 ;  /* 0x0037241301007387 */ /* 0x010fe20000100800 */
[----:B------:R-:W4:Y:S02]  /*251d0*/  LDL R10, [R1+0x1024] ;  /* 0x00102400010a7983 */ /* 0x000f240000100800 */
[----:B------:R-:W4:Y:S02]  /*251e0*/  LDL R5, [R1+0xff0] ;  /* 0x000ff00001057983 */ /* 0x000f240000100800 */
[----:B------:R-:W4:Y:S01]  /*251f0*/  LDL R4, [R1+0x1358] ;  /* 0x0013580001047983 */ /* 0x000f220000100800 */
[----:B------:R-:W4:Y:S01]  /*25200*/  LDL.LU R24, [R1+0x79c] ;  /* 0x00079c0001187983 */ /* 0x000f220000300800 */
[----:B------:R-:W4:Y:S02]  /*25210*/  LDL.LU R26, [R1+0x798] ;  /* 0x00079800011a7983 */ /* 0x000f240000300800 */
[----:B------:R-:W4:Y:S02]  /*25220*/  LDL.LU R28, [R1+0x78c] ;  /* 0x00078c00011c7983 */ /* 0x000f240000300800 */
[----:B------:R-:W4:Y:S01]  /*25230*/  LDL.LU R7, [R1+0x788] ;  /* 0x0007880001077983 */ /* 0x000f220000300800 */
[----:B------:R-:W4:Y:S01]  /*25240*/  LDL.LU R8, [R1+0x77c] ;  /* 0x00077c0001087983 */ /* 0x000f220000300800 */
[----:B------:R-:W4:Y:S02]  /*25250*/  LDL.LU R2, [R1+0x778] ;  /* 0x0007780001027983 */ /* 0x000f240000300800 */
[----:B------:R-:W4:Y:S02]  /*25260*/  LDL.LU R0, [R1+0x448] ;  /* 0x0004480001007983 */ /* 0x000f240000300800 */
[----:B------:R-:W4:Y:S02]  /*25270*/  LDL.LU R3, [R1+0x444] ;  /* 0x0004440001037983 */ /* 0x000f240000300800 */
[----:B--2---:R-:W-:-:S02]  /*25280*/  @!P0 IMAD.MOV.U32 R14, RZ, RZ, R9 ;  /* 0x000000ffff0e8224 */ /* 0x004fc400078e0009 */
[----:B------:R-:W-:-:S05]  /*25290*/  @!P0 IMAD.MOV.U32 R15, RZ, RZ, R11 ;  /* 0x000000ffff0f8224 */ /* 0x000fca00078e000b */
[----:B------:R1:W2:Y:S04]  /*252a0*/  @!P0 LDG.E.U16 R23, [R14.64] ;  /* 0x000000060e178981 */ /* 0x0002a8000c1e1500 */
[----:B---3--:R-:W-:Y:S01]  /*252b0*/  STL [R1+0x3728], R21 ;  /* 0x0037281501007387 */ /* 0x008fe20000100800 */
[----:B------:R-:W3:Y:S03]  /*252c0*/  LDL R13, [R1+0x1398] ;  /* 0x00139800010d7983 */ /* 0x000ee60000100800 */
[----:B------:R-:W4:Y:S01]  /*252d0*/  S2R R12, SR_TID.X ;  /* 0x00000000000c7919 */ /* 0x000f220000002100 */
[----:B0-----:R-:W3:Y:S02]  /*252e0*/  LDL R16, [R1+0x135c] ;  /* 0x00135c0001107983 */ /* 0x001ee40000100800 */
[----:B------:R-:W3:Y:S01]  /*252f0*/  LDL.LU R9, [R1+0x438] ;  /* 0x0004380001097983 */ /* 0x000ee20000300800 */
[----:B------:R-:W-:Y:S01]  /*25300*/  PRMT R25, RZ, 0x7610, R25 ;  /* 0x00007610ff197816 */ /* 0x000fe20000000019 */
[----:B-1----:R-:W-:-:S02]  /*25310*/  @!P0 IMAD.MOV.U32 R14, RZ, RZ, R6 ;  /* 0x000000ffff0e8224 */ /* 0x002fc400078e0006 */
[----:B----4-:R-:W-:-:S05]  /*25320*/  @!P0 IMAD.MOV.U32 R15, RZ, RZ, R10 ;  /* 0x000000ffff0f8224 */ /* 0x010fca00078e000a */
[----:B------:R0:W4:Y:S01]  /*25330*/  @!P0 LDG.E.U16 R25, [R14.64] ;  /* 0x000000060e198981 */ /* 0x000122000c1e1500 */
[----:B------:R-:W-:Y:S01]  /*25340*/  LOP3.LUT R12, R12, 0x7f, RZ, 0xc0, !PT ;  /* 0x0000007f0c0c7812 */ /* 0x000fe200078ec0ff */
[----:B0-----:R-:W-:Y:S02]  /*25350*/  @!P0 IMAD.MOV.U32 R15, RZ, RZ, R5 ;  /* 0x000000ffff0f8224 */ /* 0x001fe400078e0005 */
[----:B------:R-:W-:Y:S02]  /*25360*/  @!P0 IMAD.MOV.U32 R14, RZ, RZ, R4 ;  /* 0x000000ffff0e8224 */ /* 0x000fe400078e0004 */
[----:B------:R-:W-:Y:S01]  /*25370*/  IMAD.SHL.U32 R4, R12, 0x2, RZ ;  /* 0x000000020c047824 */ /* 0x000fe200078e00ff */
[----:B------:R-:W-:-:S06]  /*25380*/  PRMT R27, RZ, 0x7610, R27 ;  /* 0x00007610ff1b7816 */ /* 0x000fcc000000001b */
[----:B------:R3:W4:Y:S04]  /*25390*/  @!P0 LDG.E.U16 R27, [R14.64] ;  /* 0x000000060e1b8981 */ /* 0x000728000c1e1500 */
[----:B--2---:R-:W-:Y:S01]  /*253a0*/  STL [R1+0x372c], R23 ;  /* 0x00372c1701007387 */ /* 0x004fe20000100800 */
[----:B------:R-:W2:Y:S02]  /*253b0*/  LDL.LU R10, [R1+0x434] ;  /* 0x00043400010a7983 */ /* 0x000ea40000300800 */
[----:B------:R-:W4:Y:S02]  /*253c0*/  LDL.LU R11, [R1+0x428] ;  /* 0x00042800010b7983 */ /* 0x000f240000300800 */
[----:B------:R-:W4:Y:S01]  /*253d0*/  LDL.LU R5, [R1+0x424] ;  /* 0x0004240001057983 */ /* 0x000f220000300800 */
[----:B------:R-:W4:Y:S01]  /*253e0*/  LDL.LU R6, [R1+0x418] ;  /* 0x0004180001067983 */ /* 0x000f220000300800 */
[----:B------:R-:W4:Y:S02]  /*253f0*/  LDL.LU R12, [R1+0x414] ;  /* 0x00041400010c7983 */ /* 0x000f240000300800 */
[----:B---3--:R-:W-:-:S02]  /*25400*/  @!P0 IMAD.MOV.U32 R14, RZ, RZ, R13 ;  /* 0x000000ffff0e8224 */ /* 0x008fc400078e000d */
[----:B------:R-:W3:Y:S01]  /*25410*/  LDL.LU R13, [R1+0x408] ;  /* 0x00040800010d7983 */ /* 0x000ee20000300800 */
[----:B------:R-:W-:-:S05]  /*25420*/  LOP3.LUT R4, R4, 0x60, RZ, 0x3c, !PT ;  /* 0x0000006004047812 */ /* 0x000fca00078e3cff */
[----:B------:R-:W-:Y:S01]  /*25430*/  STS.U16 [R4+0x4c00], R24 ;  /* 0x004c001804007388 */ /* 0x000fe20000000400 */
[----:B------:R-:W-:Y:S02]  /*25440*/  STS.U16 [R4+0x4d00], R26 ;  /* 0x004d001a04007388 */ /* 0x000fe40000000400 */
[----:B------:R-:W-:Y:S02]  /*25450*/  STS.U16 [R4+0x5c00], R28 ;  /* 0x005c001c04007388 */ /* 0x000fe40000000400 */
[----:B------:R0:W-:Y:S01]  /*25460*/  STS.U16 [R4+0x5d00], R7 ;  /* 0x005d000704007388 */ /* 0x0001e20000000400 */
[----:B------:R1:W-:Y:S01]  /*25470*/  STS.U16 [R4+0x6c00], R8 ;  /* 0x006c000804007388 */ /* 0x0003e20000000400 */
[----:B------:R-:W-:Y:S02]  /*25480*/  STS.U16 [R4+0x6d00], R2 ;  /* 0x006d000204007388 */ /* 0x000fe40000000400 */
[----:B------:R1:W-:Y:S01]  /*25490*/  STS.U16 [R4+0x7c00], R0 ;  /* 0x007c000004007388 */ /* 0x0003e20000000400 */
[----:B0-----:R-:W3:Y:S01]  /*254a0*/  LDL.LU R7, [R1+0x404] ;  /* 0x0004040001077983 */ /* 0x001ee20000300800 */
[----:B-1----:R-:W3:Y:S02]  /*254b0*/  LDL.LU R8, [R1+0x3c0] ;  /* 0x0003c00001087983 */ /* 0x002ee40000300800 */
[----:B------:R-:W3:Y:S02]  /*254c0*/  LDL.LU R0, [R1+0x2d0] ;  /* 0x0002d00001007983 */ /* 0x000ee40000300800 */
[----:B------:R-:W3:Y:S02]  /*254d0*/  LDL.LU R19, [R1+0x2b8] ;  /* 0x0002b80001137983 */ /* 0x000ee40000300800 */
[----:B------:R-:W-:Y:S01]  /*254e0*/  @!P0 IMAD.MOV.U32 R15, RZ, RZ, R16 ;  /* 0x000000ffff0f8224 */ /* 0x000fe200078e0010 */
[----:B------:R-:W3:Y:S01]  /*254f0*/  LDL.LU R17, [R1+0x2b0] ;  /* 0x0002b00001117983 */ /* 0x000ee20000300800 */
[----:B------:R-:W3:Y:S03]  /*25500*/  LDL.LU R16, [R1+0x298] ;  /* 0x0002980001107983 */ /* 0x000ee60000300800 */
[----:B------:R-:W-:Y:S01]  /*25510*/  STS.U16 [R4+0x7d00], R3 ;  /* 0x007d000304007388 */ /* 0x000fe20000000400 */
[----:B------:R-:W3:Y:S02]  /*25520*/  LDL.LU R18, [R1+0x290] ;  /* 0x0002900001127983 */ /* 0x000ee40000300800 */
[----:B------:R0:W-:Y:S02]  /*25530*/  STS.U16 [R4+0x8c00], R9 ;  /* 0x008c000904007388 */ /* 0x0001e40000000400 */
[----:B------:R-:W3:Y:S01]  /*25540*/  LDL.LU R2, [R1+0x278] ;  /* 0x0002780001027983 */ /* 0x000ee20000300800 */
[----:B0-----:R-:W3:Y:S04]  /*25550*/  LDL.LU R9, [R1+0x274] ;  /* 0x0002740001097983 */ /* 0x001ee80000300800 */
[----:B--2---:R0:W-:Y:S01]  /*25560*/  STS.U16 [R4+0x8d00], R10 ;  /* 0x008d000a04007388 */ /* 0x0041e20000000400 */
[----:B----4-:R1:W-:Y:S03]  /*25570*/  STS.U16 [R4+0x9c00], R11 ;  /* 0x009c000b04007388 */ /* 0x0103e60000000400 */
[----:B------:R-:W-:Y:S01]  /*25580*/  STS.U16 [R4+0x9d00], R5 ;  /* 0x009d000504007388 */ /* 0x000fe20000000400 */
[----:B------:R-:W-:Y:S03]  /*25590*/  STS.U16 [R4+0xac00], R6 ;  /* 0x00ac000604007388 */ /* 0x000fe60000000400 */
[----:B0-----:R-:W2:Y:S01]  /*255a0*/  LDL.LU R10, [R1+0x7bc] ;  /* 0x0007bc00010a7983 */ /* 0x001ea20000300800 */
[----:B-1----:R-:W4:Y:S03]  /*255b0*/  LDL.LU R11, [R1+0x7b8] ;  /* 0x0007b800010b7983 */ /* 0x002f260000300800 */
[----:B------:R-:W4:Y:S01]  /*255c0*/  LDL.LU R20, [R1+0x7b4] ;  /* 0x0007b40001147983 */ /* 0x000f220000300800 */
[----:B------:R-:W4:Y:S03]  /*255d0*/  LDL.LU R22, [R1+0x7b0] ;  /* 0x0007b00001167983 */ /* 0x000f260000300800 */
[----:B------:R-:W4:Y:S04]  /*255e0*/  LDL.LU R24, [R1+0x7ac] ;  /* 0x0007ac0001187983 */ /* 0x000f280000300800 */
[----:B------:R0:W-:Y:S01]  /*255f0*/  STS.U16 [R4+0xad00], R12 ;  /* 0x00ad000c04007388 */ /* 0x0001e20000000400 */
[----:B------:R-:W4:Y:S03]  /*25600*/  LDL.LU R26, [R1+0x7a8] ;  /* 0x0007a800011a7983 */ /* 0x000f260000300800 */
[----:B0-----:R-:W4:Y:S01]  /*25610*/  LDL.LU R12, [R1+0x7a4] ;  /* 0x0007a400010c7983 */ /* 0x001f220000300800 */
[----:B---3--:R0:W-:Y:S01]  /*25620*/  STS.U16 [R4+0xbc00], R13 ;  /* 0x00bc000d04007388 */ /* 0x0081e20000000400 */
[----:B------:R-:W-:-:S02]  /*25630*/  PRMT R29, RZ, 0x7610, R29 ;  /* 0x00007610ff1d7816 */ /* 0x000fc4000000001d */
[----:B------:R-:W3:Y:S04]  /*25640*/  LDL.LU R28, [R1+0x7a0] ;  /* 0x0007a000011c7983 */ /* 0x000ee80000300800 */
[----:B------:R-:W3:Y:S04]  /*25650*/  LDL.LU R3, [R1+0x794] ;  /* 0x0007940001037983 */ /* 0x000ee80000300800 */
[----:B0-----:R-:W0:Y:S04]  /*25660*/  S2R R13, SR_TID.X ;  /* 0x00000000000d7919 */ /* 0x001e280000002100 */
[----:B------:R1:W-:Y:S01]  /*25670*/  STS.U16 [R4+0xbd00], R7 ;  /* 0x00bd000704007388 */ /* 0x0003e20000000400 */
[----:B------:R0:W-:Y:S02]  /*25680*/  STS.U16 [R4+0xcc00], R8 ;  /* 0x00cc000804007388 */ /* 0x0001e40000000400 */
[----:B------:R0:W-:Y:S02]  /*25690*/  STS.U16 [R4+0xcd00], R0 ;  /* 0x00cd000004007388 */ /* 0x0001e40000000400 */
[----:B------:R-:W3:Y:S01]  /*256a0*/  LDL.LU R5, [R1+0x790] ;  /* 0x0007900001057983 */ /* 0x000ee20000300800 */
[----:B------:R0:W3:Y:S04]  /*256b0*/  @!P0 LDG.E.U16 R29, [R14.64] ;  /* 0x000000060e1d8981 */ /* 0x0000e8000c1e1500 */
[----:B------:R-:W-:Y:S01]  /*256c0*/  STS.U16 [R4+0xdc00], R19 ;  /* 0x00dc001304007388 */ /* 0x000fe20000000400 */
[----:B------:R-:W-:Y:S02]  /*256d0*/  STS.U16 [R4+0xdd00], R17 ;  /* 0x00dd001104007388 */ /* 0x000fe40000000400 */
[----:B------:R-:W-:Y:S01]  /*256e0*/  STS.U16 [R4+0xec00], R16 ;  /* 0x00ec001004007388 */ /* 0x000fe20000000400 */
[----:B------:R-:W3:Y:S01]  /*256f0*/  LDL.LU R6, [R1+0x784] ;  /* 0x0007840001067983 */ /* 0x000ee20000300800 */
[----:B------:R-:W-:Y:S02]  /*25700*/  STS.U16 [R4+0xed00], R18 ;  /* 0x00ed001204007388 */ /* 0x000fe40000000400 */
[----:B-1----:R-:W3:Y:S01]  /*25710*/  LDL.LU R7, [R1+0x780] ;  /* 0x0007800001077983 */ /* 0x002ee20000300800 */
[----:B0-----:R-:W-:Y:S01]  /*25720*/  LOP3.LUT R13, R13, 0x7f, RZ, 0xc0, !PT ;  /* 0x0000007f0d0d7812 */ /* 0x001fe200078ec0ff */
[----:B------:R-:W-:Y:S04]  /*25730*/  STS.U16 [R4+0xfc00], R2 ;  /* 0x00fc000204007388 */ /* 0x000fe80000000400 */
[----:B------:R-:W3:Y:S01]  /*25740*/  LDL.LU R8, [R1+0x774] ;  /* 0x0007740001087983 */ /* 0x000ee20000300800 */
[----:B------:R-:W-:-:S03]  /*25750*/  IMAD.SHL.U32 R0, R13, 0x2, RZ ;  /* 0x000000020d007824 */ /* 0x000fc600078e00ff */
[----:B------:R0:W-:Y:S02]  /*25760*/  STS.U16 [R4+0xfd00], R9 ;  /* 0x00fd000904007388 */ /* 0x0001e40000000400 */
[----:B------:R-:W-:Y:S02]  /*25770*/  LOP3.LUT R14, R0, 0x70, RZ, 0x3c, !PT ;  /* 0x00000070000e7812 */ /* 0x000fe400078e3cff */
[----:B0-----:R-:W3:Y:S04]  /*25780*/  LDL.LU R9, [R1+0x44c] ;  /* 0x00044c0001097983 */ /* 0x001ee80000300800 */
[----:B--2---:R0:W-:Y:S01]  /*25790*/  STS.U16 [R14+0xe00], R10 ;  /* 0x000e000a0e007388 */ /* 0x0041e20000000400 */
[----:B----4-:R1:W-:Y:S03]  /*257a0*/  STS.U16 [R14+0xf00], R11 ;  /* 0x000f000b0e007388 */ /* 0x0103e60000000400 */
[----:B------:R-:W-:Y:S01]  /*257b0*/  STS.U16 [R14+0x1e00], R20 ;  /* 0x001e00140e007388 */ /* 0x000fe20000000400 */
[----:B------:R-:W-:Y:S03]  /*257c0*/  STS.U16 [R14+0x1f00], R22 ;  /* 0x001f00160e007388 */ /* 0x000fe60000000400 */
[----:B------:R-:W-:Y:S04]  /*257d0*/  STS.U16 [R14+0x2e00], R24 ;  /* 0x002e00180e007388 */ /* 0x000fe80000000400 */
[----:B0-----:R-:W2:Y:S01]  /*257e0*/  LDL.LU R10, [R1+0x440] ;  /* 0x00044000010a7983 */ /* 0x001ea20000300800 */
[----:B------:R-:W4:Y:S02]  /*257f0*/  LDL.LU R2, [R1+0x43c] ;  /* 0x00043c0001027983 */ /* 0x000f240000300800 */
[----:B------:R-:W4:Y:S01]  /*25800*/  LDL.LU R4, [R1+0x430] ;  /* 0x0004300001047983 */ /* 0x000f220000300800 */
[----:B-1----:R-:W4:Y:S04]  /*25810*/  LDL.LU R11, [R1+0x42c] ;  /* 0x00042c00010b7983 */ /* 0x002f280000300800 */
[----:B------:R-:W-:Y:S01]  /*25820*/  STS.U16 [R14+0x2f00], R26 ;  /* 0x002f001a0e007388 */ /* 0x000fe20000000400 */
[----:B------:R0:W-:Y:S03]  /*25830*/  STS.U16 [R14+0x3e00], R12 ;  /* 0x003e000c0e007388 */ /* 0x0001e60000000400 */
[----:B0-----:R-:W4:Y:S04]  /*25840*/  LDL.LU R12, [R1+0x420] ;  /* 0x00042000010c7983 */ /* 0x001f280000300800 */
[----:B---3--:R-:W-:Y:S01]  /*25850*/  STS.U16 [R14+0x3f00], R28 ;  /* 0x003f001c0e007388 */ /* 0x008fe20000000400 */
[----:B------:R0:W-:Y:S02]  /*25860*/  STS.U16 [R14+0x4e00], R3 ;  /* 0x004e00030e007388 */ /* 0x0001e40000000400 */
[----:B------:R-:W3:Y:S01]  /*25870*/  LDL.LU R15, [R1+0x41c] ;  /* 0x00041c00010f7983 */ /* 0x000ee20000300800 */
[----:B------:R1:W-:Y:S04]  /*25880*/  STS.U16 [R14+0x4f00], R5 ;  /* 0x004f00050e007388 */ /* 0x0003e80000000400 */
[----:B0-----:R-:W3:Y:S01]  /*25890*/  LDL.LU R3, [R1+0x410] ;  /* 0x0004100001037983 */ /* 0x001ee20000300800 */
[----:B-1----:R-:W3:Y:S02]  /*258a0*/  LDL.LU R5, [R1+0x40c] ;  /* 0x00040c0001057983 */ /* 0x002ee40000300800 */
[----:B------:R-:W3:Y:S02]  /*258b0*/  LDL.LU R23, [R1+0x400] ;  /* 0x0004000001177983 */ /* 0x000ee40000300800 */
[----:B------:R-:W3:Y:S01]  /*258c0*/  LDL.LU R21, [R1+0x3fc] ;  /* 0x0003fc0001157983 */ /* 0x000ee20000300800 */
[----:B------:R-:W3:Y:S01]  /*258d0*/  LDL.LU R19, [R1+0x2c8] ;  /* 0x0002c80001137983 */ /* 0x000ee20000300800 */
[----:B------:R-:W3:Y:S02]  /*258e0*/  LDL.LU R17, [R1+0x2c0] ;  /* 0x0002c00001117983 */ /* 0x000ee40000300800 */
[----:B------:R-:W3:Y:S01]  /*258f0*/  LDL.LU R16, [R1+0x2a8] ;  /* 0x0002a80001107983 */ /* 0x000ee20000300800 */
[----:B------:R0:W-:Y:S01]  /*25900*/  STS.U16 [R14+0x5e00], R6 ;  /* 0x005e00060e007388 */ /* 0x0001e20000000400 */
[----:B------:R-:W3:Y:S02]  /*25910*/  LDL.LU R18, [R1+0x2a0] ;  /* 0x0002a00001127983 */ /* 0x000ee40000300800 */
[----:B------:R1:W-:Y:S01]  /*25920*/  STS.U16 [R14+0x5f00], R7 ;  /* 0x005f00070e007388 */ /* 0x0003e20000000400 */
[----:B------:R1:W-:Y:S04]  /*25930*/  STS.U16 [R14+0x6e00], R8 ;  /* 0x006e00080e007388 */ /* 0x0003e80000000400 */
[----:B0-----:R-:W3:Y:S01]  /*25940*/  LDL.LU R6, [R1+0x288] ;  /* 0x0002880001067983 */ /* 0x001ee20000300800 */
[----:B-1----:R-:W3:Y:S03]  /*25950*/  LDL.LU R7, [R1+0x280] ;  /* 0x0002800001077983 */ /* 0x002ee60000300800 */
[----:B------:R-:W3:Y:S04]  /*25960*/  LDL.LU R8, [R1+0x270] ;  /* 0x0002700001087983 */ /* 0x000ee80000300800 */
[----:B------:R0:W-:Y:S04]  /*25970*/  STS.U16 [R14+0x6f00], R9 ;  /* 0x006f00090e007388 */ /* 0x0001e80000000400 */
[----:B0-----:R-:W3:Y:S04]  /*25980*/  LDL.LU R9, [R1+0x218] ;  /* 0x0002180001097983 */ /* 0x001ee80000300800 */
[----:B--2---:R0:W-:Y:S01]  /*25990*/  STS.U16 [R14+0x7e00], R10 ;  /* 0x007e000a0e007388 */ /* 0x0041e20000000400 */
[----:B----4-:R-:W-:Y:S03]  /*259a0*/  STS.U16 [R14+0x7f00], R2 ;  /* 0x007f00020e007388 */ /* 0x010fe60000000400 */
[----:B------:R-:W-:Y:S01]  /*259b0*/  STS.U16 [R14+0x8e00], R4 ;  /* 0x008e00040e007388 */ /* 0x000fe20000000400 */
[----:B------:R1:W-:Y:S03]  /*259c0*/  STS.U16 [R14+0x8f00], R11 ;  /* 0x008f000b0e007388 */ /* 0x0003e60000000400 */
[----:B0-----:R-:W2:Y:S01]  /*259d0*/  LDL.LU R10, [R1+0x1d4] ;  /* 0x0001d400010a7983 */ /* 0x001ea20000300800 */
[----:B------:R-:W4:Y:S02]  /*259e0*/  LDL.LU R20, [R1+0x1d0] ;  /* 0x0001d00001147983 */ /* 0x000f240000300800 */
[----:B------:R-:W4:Y:S02]  /*259f0*/  LDL.LU R22, [R1+0x1c8] ;  /* 0x0001c80001167983 */ /* 0x000f240000300800 */
[----:B------:R-:W4:Y:S01]  /*25a00*/  LDL.LU R24, [R1+0x1c4] ;  /* 0x0001c40001187983 */ /* 0x000f220000300800 */
[----:B------:R-:W4:Y:S04]  /*25a10*/  LDL.LU R26, [R1+0x1c0] ;  /* 0x0001c000011a7983 */ /* 0x000f280000300800 */
[----:B-1----:R-:W4:Y:S01]  /*25a20*/  LDL.LU R11, [R1+0x1bc] ;  /* 0x0001bc00010b7983 */ /* 0x002f220000300800 */
[----:B------:R-:W4:Y:S02]  /*25a30*/  LDL.LU R28, [R1+0x1b8] ;  /* 0x0001b800011c7983 */ /* 0x000f240000300800 */
[----:B------:R-:W4:Y:S01]  /*25a40*/  LDL.LU R2, [R1+0x1b4] ;  /* 0x0001b40001027983 */ /* 0x000f220000300800 */
[----:B------:R0:W-:Y:S04]  /*25a50*/  STS.U16 [R14+0x9e00], R12 ;  /* 0x009e000c0e007388 */ /* 0x0001e80000000400 */
[----:B------:R-:W4:Y:S04]  /*25a60*/  LDL.LU R4, [R1+0x1b0] ;  /* 0x0001b00001047983 */ /* 0x000f280000300800 */
[----:B0-----:R-:W4:Y:S04]  /*25a70*/  LDL.LU R12, [R1+0x1ac] ;  /* 0x0001ac00010c7983 */ /* 0x001f280000300800 */
[----:B---3--:R-:W-:Y:S01]  /*25a80*/  STS.U16 [R14+0x9f00], R15 ;  /* 0x009f000f0e007388 */ /* 0x008fe20000000400 */
[----:B------:R0:W-:Y:S02]  /*25a90*/  STS.U16 [R14+0xae00], R3 ;  /* 0x00ae00030e007388 */ /* 0x0001e40000000400 */
[----:B------:R1:W-:Y:S01]  /*25aa0*/  STS.U16 [R14+0xaf00], R5 ;  /* 0x00af00050e007388 */ /* 0x0003e20000000400 */
[----:B------:R-:W-:Y:S01]  /*25ab0*/  STS.U16 [R14+0xbe00], R23 ;  /* 0x00be00170e007388 */ /* 0x000fe20000000400 */
[----:B------:R-:W-:Y:S02]  /*25ac0*/  STS.U16 [R14+0xbf00], R21 ;  /* 0x00bf00150e007388 */ /* 0x000fe40000000400 */
[----:B------:R-:W-:Y:S02]  /*25ad0*/  STS.U16 [R14+0xce00], R19 ;  /* 0x00ce00130e007388 */ /* 0x000fe40000000400 */
[----:B------:R-:W-:Y:S01]  /*25ae0*/  STS.U16 [R14+0xcf00], R17 ;  /* 0x00cf00110e007388 */ /* 0x000fe20000000400 */
[----:B------:R-:W-:Y:S01]  /*25af0*/  STS.U16 [R14+0xde00], R16 ;  /* 0x00de00100e007388 */ /* 0x000fe20000000400 */
[----:B------:R-:W-:Y:S03]  /*25b00*/  STS.U16 [R14+0xdf00], R18 ;  /* 0x00df00120e007388 */ /* 0x000fe60000000400 */
[----:B0-----:R-:W3:Y:S04]  /*25b10*/  LDL.LU R3, [R1+0x1a8] ;  /* 0x0001a80001037983 */ /* 0x001ee80000300800 */
[----:B------:R0:W-:Y:S01]  /*25b20*/  STS.U16 [R14+0xee00], R6 ;  /* 0x00ee00060e007388 */ /* 0x0001e20000000400 */
[----:B------:R0:W-:Y:S02]  /*25b30*/  STS.U16 [R14+0xef00], R7 ;  /* 0x00ef00070e007388 */ /* 0x0001e40000000400 */
[----:B-1----:R-:W3:Y:S01]  /*25b40*/  LDL.LU R5, [R1+0x1a4] ;  /* 0x0001a40001057983 */ /* 0x002ee20000300800 */
[----:B0-----:R-:W3:Y:S04]  /*25b50*/  LDL.LU R6, [R1+0x1a0] ;  /* 0x0001a00001067983 */ /* 0x001ee80000300800 */
[----:B------:R0:W-:Y:S01]  /*25b60*/  STS.U16 [R14+0xfe00], R8 ;  /* 0x00fe00080e007388 */ /* 0x0001e20000000400 */
[----:B------:R-:W3:Y:S03]  /*25b70*/  LDL.LU R7, [R1+0x19c] ;  /* 0x00019c0001077983 */ /* 0x000ee60000300800 */
[----:B0-----:R-:W3:Y:S04]  /*25b80*/  LDL.LU R8, [R1+0x198] ;  /* 0x0001980001087983 */ /* 0x001ee80000300800 */
[----:B------:R0:W-:Y:S04]  /*25b90*/  STS.U16 [R14+0xff00], R9 ;  /* 0x00ff00090e007388 */ /* 0x0001e80000000400 */
[----:B0-----:R-:W3:Y:S04]  /*25ba0*/  LDL.LU R9, [R1+0x194] ;  /* 0x0001940001097983 */ /* 0x001ee80000300800 */
[----:B--2---:R0:W-:Y:S01]  /*25bb0*/  STS.U16 [R0+0x10000], R10 ;  /* 0x0100000a00007388 */ /* 0x0041e20000000400 */
[----:B----4-:R-:W-:Y:S03]  /*25bc0*/  STS.U16 [R0+0x10800], R20 ;  /* 0x0108001400007388 */ /* 0x010fe60000000400 */
[----:B------:R-:W-:Y:S01]  /*25bd0*/  STS.U16 [R0+0x11000], R22 ;  /* 0x0110001600007388 */ /* 0x000fe20000000400 */
[----:B------:R-:W-:Y:S03]  /*25be0*/  STS.U16 [R0+0x11800], R24 ;  /* 0x0118001800007388 */ /* 0x000fe60000000400 */
[----:B------:R-:W-:Y:S01]  /*25bf0*/  STS.U16 [R0+0x12000], R26 ;  /* 0x0120001a00007388 */ /* 0x000fe20000000400 */
[----:B------:R1:W-:Y:S02]  /*25c00*/  STS.U16 [R0+0x12800], R11 ;  /* 0x0128000b00007388 */ /* 0x0003e40000000400 */
[----:B------:R-:W-:Y:S02]  /*25c10*/  STS.U16 [R0+0x13000], R28 ;  /* 0x0130001c00007388 */ /* 0x000fe40000000400 */
[----:B------:R-:W-:Y:S01]  /*25c20*/  STS.U16 [R0+0x13800], R2 ;  /* 0x0138000200007388 */ /* 0x000fe20000000400 */
[----:B------:R2:W-:Y:S04]  /*25c30*/  STS.U16 [R0+0x14000], R4 ;  /* 0x0140000400007388 */ /* 0x0005e80000000400 */
[----:B0-----:R-:W4:Y:S04]  /*25c40*/  LDL.LU R10, [R1+0x190] ;  /* 0x00019000010a7983 */ /* 0x001f280000300800 */
[----:B-1----:R-:W4:Y:S04]  /*25c50*/  LDL.LU R11, [R1+0x18c] ;  /* 0x00018c00010b7983 */ /* 0x002f280000300800 */
[----:B------:R0:W-:Y:S01]  /*25c60*/  STS.U16 [R0+0x14800], R12 ;  /* 0x0148000c00007388 */ /* 0x0001e20000000400 */
[----:B--2---:R-:W-:-:S03]  /*25c70*/  IMAD.SHL.U32 R4, R13, 0x2, RZ ;  /* 0x000000020d047824 */ /* 0x004fc600078e00ff */
        /* <DEDUP_REMOVED lines=14> */
[----:B------:R-:W3:Y:S02]  /*25d60*/  LDL.LU R2, [R1+0x154] ;  /* 0x0001540001027983 */ /* 0x000ee40000300800 */
[----:B------:R1:W-:Y:S02]  /*25d70*/  STS.U16 [R0+0x15800], R5 ;  /* 0x0158000500007388 */ /* 0x0003e40000000400 */
[----:B------:R1:W-:Y:S01]  /*25d80*/  STS.U16 [R0+0x16000], R6 ;  /* 0x0160000600007388 */ /* 0x0003e20000000400 */
[C---:B------:R-:W-:Y:S01]  /*25d90*/  LOP3.LUT R18, R4.reuse, 0x10, RZ, 0x3c, !PT ;  /* 0x0000001004127812 */ /* 0x040fe200078e3cff */
[----:B------:R1:W-:Y:S04]  /*25da0*/  STS.U16 [R0+0x16800], R7 ;  /* 0x0168000700007388 */ /* 0x0003e80000000400 */
[----:B0-----:R-:W3:Y:S01]  /*25db0*/  LDL.LU R3, [R1+0x150] ;  /* 0x0001500001037983 */ /* 0x001ee20000300800 */
[----:B-1----:R-:W3:Y:S03]  /*25dc0*/  LDL.LU R5, [R1+0x10c] ;  /* 0x00010c0001057983 */ /* 0x002ee60000300800 */
[----:B------:R-:W3:Y:S04]  /*25dd0*/  LDL.LU R6, [R1+0x108] ;  /* 0x0001080001067983 */ /* 0x000ee80000300800 */
[----:B------:R0:W-:Y:S04]  /*25de0*/  STS.U16 [R0+0x17000], R8 ;  /* 0x0170000800007388 */ /* 0x0001e80000000400 */
[----:B------:R-:W3:Y:S04]  /*25df0*/  LDL.LU R7, [R1+0x104] ;  /* 0x0001040001077983 */ /* 0x000ee80000300800 */
[----:B0-----:R-:W3:Y:S04]  /*25e00*/  LDL.LU R8, [R1+0x100] ;  /* 0x0001000001087983 */ /* 0x001ee80000300800 */
[----:B------:R0:W-:Y:S04]  /*25e10*/  STS.U16 [R0+0x17800], R9 ;  /* 0x0178000900007388 */ /* 0x0001e80000000400 */
[----:B0-----:R-:W3:Y:S04]  /*25e20*/  LDL.LU R9, [R1+0xfc] ;  /* 0x0000fc0001097983 */ /* 0x001ee80000300800 */
[----:B----4-:R0:W-:Y:S04]  /*25e30*/  STS.U16 [R18+0x10100], R10 ;  /* 0x0101000a12007388 */ /* 0x0101e80000000400 */
[----:B------:R1:W-:Y:S04]  /*25e40*/  STS.U16 [R18+0x10900], R11 ;  /* 0x0109000b12007388 */ /* 0x0003e80000000400 */
[----:B0-----:R-:W4:Y:S04]  /*25e50*/  LDL.LU R10, [R1+0xf8] ;  /* 0x0000f800010a7983 */ /* 0x001f280000300800 */
[----:B-1----:R-:W4:Y:S04]  /*25e60*/  LDL.LU R11, [R1+0xf4] ;  /* 0x0000f400010b7983 */ /* 0x002f280000300800 */
[----:B--2---:R0:W-:Y:S01]  /*25e70*/  STS.U16 [R18+0x11100], R12 ;  /* 0x0111000c12007388 */ /* 0x0041e20000000400 */
[----:B------:R1:W-:Y:S03]  /*25e80*/  STS.U16 [R18+0x11900], R13 ;  /* 0x0119000d12007388 */ /* 0x0003e60000000400 */
[----:B0-----:R-:W2:Y:S01]  /*25e90*/  LDL.LU R12, [R1+0xf0] ;  /* 0x0000f000010c7983 */ /* 0x001ea20000300800 */
[----:B-1----:R-:W2:Y:S02]  /*25ea0*/  LDL.LU R13, [R1+0xec] ;  /* 0x0000ec00010d7983 */ /* 0x002ea40000300800 */
[----:B------:R0:W-:Y:S02]  /*25eb0*/  STS.U16 [R18+0x12100], R23 ;  /* 0x0121001712007388 */ /* 0x0001e40000000400 */
[----:B------:R-:W-:Y:S01]  /*25ec0*/  STS.U16 [R18+0x12900], R15 ;  /* 0x0129000f12007388 */ /* 0x000fe20000000400 */
[----:B------:R-:W-:Y:S01]  /*25ed0*/  STS.U16 [R18+0x13100], R21 ;  /* 0x0131001512007388 */ /* 0x000fe20000000400 */
[----:B------:R-:W-:Y:S02]  /*25ee0*/  STS.U16 [R18+0x13900], R19 ;  /* 0x0139001312007388 */ /* 0x000fe40000000400 */
[----:B------:R-:W-:Y:S02]  /*25ef0*/  STS.U16 [R18+0x14100], R17 ;  /* 0x0141001112007388 */ /* 0x000fe40000000400 */
[----:B------:R1:W-:Y:S01]  /*25f00*/  STS.U16 [R18+0x14900], R20 ;  /* 0x0149001412007388 */ /* 0x0003e20000000400 */
[----:B------:R3:W-:Y:S01]  /*25f10*/  STS.U16 [R18+0x15100], R22 ;  /* 0x0151001612007388 */ /* 0x0007e20000000400 */
[----:B------:R3:W-:Y:S01]  /*25f20*/  STS.U16 [R18+0x15900], R24 ;  /* 0x0159001812007388 */ /* 0x0007e20000000400 */
[----:B------:R-:W-:Y:S01]  /*25f30*/  LOP3.LUT R4, R4, 0x20, RZ, 0x3c, !PT ;  /* 0x0000002004047812 */ /* 0x000fe200078e3cff */
[----:B------:R3:W-:Y:S01]  /*25f40*/  STS.U16 [R18+0x16100], R26 ;  /* 0x0161001a12007388 */ /* 0x0007e20000000400 */
[----:B0-----:R-:W2:Y:S04]  /*25f50*/  LDL.LU R23, [R1+0x372c] ;  /* 0x00372c0001177983 */ /* 0x001ea80000300800 */
[----:B------:R0:W-:Y:S01]  /*25f60*/  STS.U16 [R18+0x16900], R28 ;  /* 0x0169001c12007388 */ /* 0x0001e20000000400 */
[----:B------:R-:W-:Y:S03]  /*25f70*/  STS.U16 [R18+0x17100], R16 ;  /* 0x0171001012007388 */ /* 0x000fe60000000400 */
[----:B---3--:R-:W-:Y:S04]  /*25f80*/  STS.U16 [R18+0x17900], R2 ;  /* 0x0179000212007388 */ /* 0x008fe80000000400 */
[----:B-1----:R-:W3:Y:S01]  /*25f90*/  LDL.LU R20, [R1+0xe8] ;  /* 0x0000e80001147983 */ /* 0x002ee20000300800 */
[----:B------:R-:W3:Y:S02]  /*25fa0*/  LDL.LU R22, [R1+0xe4] ;  /* 0x0000e40001167983 */ /* 0x000ee40000300800 */
[----:B------:R-:W3:Y:S02]  /*25fb0*/  LDL.LU R24, [R1+0xe0] ;  /* 0x0000e00001187983 */ /* 0x000ee40000300800 */
[----:B------:R-:W-:Y:S01]  /*25fc0*/  STS.U16 [R4+0x10200], R3 ;  /* 0x0102000304007388 */ /* 0x000fe20000000400 */
[----:B------:R-:W3:Y:S01]  /*25fd0*/  LDL.LU R26, [R1+0xdc] ;  /* 0x0000dc00011a7983 */ /* 0x000ee20000300800 */
[----:B0-----:R-:W3:Y:S03]  /*25fe0*/  LDL.LU R28, [R1+0xd8] ;  /* 0x0000d800011c7983 */ /* 0x001ee60000300800 */
[----:B------:R0:W-:Y:S01]  /*25ff0*/  STS.U16 [R4+0x10a00], R5 ;  /* 0x010a000504007388 */ /* 0x0001e20000000400 */
[----:B------:R1:W-:Y:S02]  /*26000*/  STS.U16 [R4+0x11200], R6 ;  /* 0x0112000604007388 */ /* 0x0003e40000000400 */
[----:B------:R1:W-:Y:S02]  /*26010*/  STS.U16 [R4+0x11a00], R7 ;  /* 0x011a000704007388 */ /* 0x0003e40000000400 */
[----:B------:R1:W-:Y:S01]  /*26020*/  STS.U16 [R4+0x12200], R8 ;  /* 0x0122000804007388 */ /* 0x0003e20000000400 */
[----:B0-----:R-:W3:Y:S01]  /*26030*/  LDL.LU R5, [R1+0xd4] ;  /* 0x0000d40001057983 */ /* 0x001ee20000300800 */
[----:B-1----:R-:W3:Y:S02]  /*26040*/  LDL.LU R6, [R1+0xd0] ;  /* 0x0000d00001067983 */ /* 0x002ee40000300800 */
[----:B------:R-:W3:Y:S02]  /*26050*/  LDL.LU R7, [R1+0xcc] ;  /* 0x0000cc0001077983 */ /* 0x000ee40000300800 */
[----:B------:R-:W3:Y:S01]  /*26060*/  LDL.LU R21, [R1+0xc8] ;  /* 0x0000c80001157983 */ /* 0x000ee20000300800 */
[----:B------:R-:W3:Y:S04]  /*26070*/  LDL.LU R19, [R1+0xc4] ;  /* 0x0000c40001137983 */ /* 0x000ee80000300800 */
[----:B------:R0:W-:Y:S01]  /*26080*/  STS.U16 [R4+0x12a00], R9 ;  /* 0x012a000904007388 */ /* 0x0001e20000000400 */
[----:B------:R-:W3:Y:S03]  /*26090*/  LDL.LU R8, [R1+0xc0] ;  /* 0x0000c00001087983 */ /* 0x000ee60000300800 */
        /* <DEDUP_REMOVED lines=9> */
[----:B------:R-:W2:Y:S02]  /*26130*/  LDL.LU R2, [R1+0x80] ;  /* 0x0000800001027983 */ /* 0x000ea40000300800 */
[----:B------:R-:W2:Y:S01]  /*26140*/  LDL.LU R3, [R1+0x4c] ;  /* 0x00004c0001037983 */ /* 0x000ea20000300800 */
[----:B------:R-:W2:Y:S01]  /*26150*/  LDL.LU R15, [R1+0x10] ;  /* 0x00001000010f7983 */ /* 0x000ea20000300800 */
[----:B------:R-:W2:Y:S03]  /*26160*/  LDL.LU R16, [R1+0xb8] ;  /* 0x0000b80001107983 */ /* 0x000ea60000300800 */
[----:B---3--:R0:W-:Y:S01]  /*26170*/  STS.U16 [R4+0x15200], R20 ;  /* 0x0152001404007388 */ /* 0x0081e20000000400 */
[----:B------:R-:W3:Y:S02]  /*26180*/  LDL.LU R18, [R1+0xb4] ;  /* 0x0000b40001127983 */ /* 0x000ee40000300800 */
[----:B------:R1:W-:Y:S02]  /*26190*/  STS.U16 [R4+0x15a00], R22 ;  /* 0x015a001604007388 */ /* 0x0003e40000000400 */
[----:B------:R1:W-:Y:S01]  /*261a0*/  STS.U16 [R4+0x16200], R24 ;  /* 0x0162001804007388 */ /* 0x0003e20000000400 */
[C---:B------:R-:W-:Y:S01]  /*261b0*/  LOP3.LUT R17, R0.reuse, 0x30, RZ, 0x3c, !PT ;  /* 0x0000003000117812 */ /* 0x040fe200078e3cff */
[----:B------:R1:W-:Y:S01]  /*261c0*/  STS.U16 [R4+0x16a00], R26 ;  /* 0x016a001a04007388 */ /* 0x0003e20000000400 */
[----:B------:R1:W-:Y:S03]  /*261d0*/  STS.U16 [R4+0x17200], R28 ;  /* 0x0172001c04007388 */ /* 0x0003e60000000400 */
[----:B0-----:R-:W3:Y:S01]  /*261e0*/  LDL.LU R20, [R1+0xb0] ;  /* 0x0000b00001147983 */ /* 0x001ee20000300800 */
[----:B-1----:R-:W3:Y:S03]  /*261f0*/  LDL.LU R22, [R1+0xac] ;  /* 0x0000ac0001167983 */ /* 0x002ee60000300800 */
[----:B------:R-:W3:Y:S04]  /*26200*/  LDL.LU R24, [R1+0xa8] ;  /* 0x0000a80001187983 */ /* 0x000ee80000300800 */
[----:B------:R-:W3:Y:S04]  /*26210*/  LDL.LU R26, [R1+0xa4] ;  /* 0x0000a400011a7983 */ /* 0x000ee80000300800 */
[----:B------:R0:W-:Y:S01]  /*26220*/  STS.U16 [R4+0x17a00], R5 ;  /* 0x017a000504007388 */ /* 0x0001e20000000400 */
[----:B------:R-:W3:Y:S02]  /*26230*/  LDL.LU R28, [R1+0x9c] ;  /* 0x00009c00011c7983 */ /* 0x000ee40000300800 */
[----:B------:R1:W-:Y:S02]  /*26240*/  STS.U16 [R17+0x10300], R6 ;  /* 0x0103000611007388 */ /* 0x0003e40000000400 */
[----:B------:R1:W-:Y:S01]  /*26250*/  STS.U16 [R17+0x10b00], R7 ;  /* 0x010b000711007388 */ /* 0x0003e20000000400 */
[----:B------:R1:W-:Y:S01]  /*26260*/  STS.U16 [R17+0x11300], R21 ;  /* 0x0113001511007388 */ /* 0x0003e20000000400 */
[----:B------:R1:W-:Y:S03]  /*26270*/  STS.U16 [R17+0x11b00], R19 ;  /* 0x011b001311007388 */ /* 0x0003e60000000400 */
[----:B0-----:R-:W3:Y:S01]  /*26280*/  LDL.LU R4, [R1+0x94] ;  /* 0x0000940001047983 */ /* 0x001ee20000300800 */
[----:B------:R-:W3:Y:S02]  /*26290*/  LDL.LU R5, [R1+0x8c] ;  /* 0x00008c0001057983 */ /* 0x000ee40000300800 */
[----:B-1----:R-:W3:Y:S01]  /*262a0*/  LDL.LU R6, [R1+0x84] ;  /* 0x0000840001067983 */ /* 0x002ee20000300800 */
[----:B------:R-:W3:Y:S04]  /*262b0*/  LDL.LU R7, [R1+0x54] ;  /* 0x0000540001077983 */ /* 0x000ee80000300800 */
[----:B------:R-:W3:Y:S01]  /*262c0*/  LDL.LU R21, [R1+0x3728] ;  /* 0x0037280001157983 */ /* 0x000ee20000300800 */
[----:B------:R-:W3:Y:S03]  /*262d0*/  LDL.LU R19, [R1+0x3724] ;  /* 0x0037240001137983 */ /* 0x000ee60000300800 */
[----:B------:R0:W-:Y:S01]  /*262e0*/  STS.U16 [R17+0x12300], R8 ;  /* 0x0123000811007388 */ /* 0x0001e20000000400 */
[----:B------:R1:W-:Y:S03]  /*262f0*/  STS.U16 [R17+0x12b00], R9 ;  /* 0x012b000911007388 */ /* 0x0003e60000000400 */
[----:B0-----:R-:W3:Y:S01]  /*26300*/  LDL.LU R8, [R1+0x3720] ;  /* 0x0037200001087983 */ /* 0x001ee20000300800 */
[----:B-1----:R-:W3:Y:S03]  /*26310*/  LDL.LU R9, [R1+0x371c] ;  /* 0x00371c0001097983 */ /* 0x002ee60000300800 */
[----:B----4-:R0:W-:Y:S04]  /*26320*/  STS.U16 [R17+0x13300], R10 ;  /* 0x0133000a11007388 */ /* 0x0101e80000000400 */
[----:B------:R1:W-:Y:S04]  /*26330*/  STS.U16 [R17+0x13b00], R11 ;  /* 0x013b000b11007388 */ /* 0x0003e80000000400 */
[----:B0-----:R-:W2:Y:S04]  /*26340*/  LDL.LU R10, [R1+0x3718] ;  /* 0x00371800010a7983 */ /* 0x001ea80000300800 */
[----:B-1----:R-:W3:Y:S04]  /*26350*/  LDL.LU R11, [R1+0x3714] ;  /* 0x00371400010b7983 */ /* 0x002ee80000300800 */
[----:B--2---:R0:W-:Y:S01]  /*26360*/  STS.U16 [R17+0x14300], R12 ;  /* 0x0143000c11007388 */ /* 0x0041e20000000400 */
[----:B------:R1:W-:Y:S03]  /*26370*/  STS.U16 [R17+0x14b00], R13 ;  /* 0x014b000d11007388 */ /* 0x0003e60000000400 */
[----:B0-----:R-:W2:Y:S01]  /*26380*/  LDL.LU R12, [R1+0x3710] ;  /* 0x00371000010c7983 */ /* 0x001ea20000300800 */
[----:B-1----:R-:W2:Y:S02]  /*26390*/  LDL.LU R13, [R1+0x370c] ;  /* 0x00370c00010d7983 */ /* 0x002ea40000300800 */
[----:B------:R0:W-:Y:S02]  /*263a0*/  STS.U16 [R17+0x15300], R2 ;  /* 0x0153000211007388 */ /* 0x0001e40000000400 */
[----:B------:R1:W-:Y:S01]  /*263b0*/  STS.U16 [R17+0x15b00], R3 ;  /* 0x015b000311007388 */ /* 0x0003e20000000400 */
[----:B0-----:R-:W2:Y:S01]  /*263c0*/  LDL.LU R2, [R1+0x48] ;  /* 0x0000480001027983 */ /* 0x001ea20000300800 */
[----:B-1----:R-:W2:Y:S01]  /*263d0*/  LDL.LU R3, [R1+0xc] ;  /* 0x00000c0001037983 */ /* 0x002ea20000300800 */
[----:B------:R-:W-:-:S02]  /*263e0*/  LOP3.LUT R0, R0, 0x40, RZ, 0x3c, !PT ;  /* 0x0000004000007812 */ /* 0x000fc400078e3cff */
[----:B------:R-:W-:Y:S04]  /*263f0*/  STS.U16 [R17+0x16300], R15 ;  /* 0x0163000f11007388 */ /* 0x000fe80000000400 */
[----:B--2---:R-:W-:Y:S01]  /*26400*/  STS.U16 [R17+0x16b00], R13 ;  /* 0x016b000d11007388 */ /* 0x004fe20000000400 */
[----:B------:R-:W-:Y:S02]  /*26410*/  STS.U16 [R17+0x17300], R12 ;  /* 0x0173000c11007388 */ /* 0x000fe40000000400 */
[----:B---3--:R0:W-:Y:S02]  /*26420*/  STS.U16 [R17+0x17b00], R11 ;  /* 0x017b000b11007388 */ /* 0x0081e40000000400 */
[----:B------:R1:W-:Y:S01]  /*26430*/  STS.U16 [R0+0x10400], R16 ;  /* 0x0104001000007388 */ /* 0x0003e20000000400 */
[----:B------:R2:W-:Y:S01]  /*26440*/  STS.U16 [R0+0x10c00], R18 ;  /* 0x010c001200007388 */ /* 0x0005e20000000400 */
[----:B------:R3:W-:Y:S02]  /*26450*/  STS.U16 [R0+0x11400], R20 ;  /* 0x0114001400007388 */ /* 0x0007e40000000400 */
[----:B------:R1:W-:Y:S02]  /*26460*/  STS.U16 [R0+0x11c00], R22 ;  /* 0x011c001600007388 */ /* 0x0003e40000000400 */
[----:B------:R1:W-:Y:S01]  /*26470*/  STS.U16 [R0+0x12400], R24 ;  /* 0x0124001800007388 */ /* 0x0003e20000000400 */
[----:B------:R-:W-:Y:S04]  /*26480*/  STS.U16 [R0+0x12c00], R26 ;  /* 0x012c001a00007388 */ /* 0x000fe80000000400 */
[----:B0-----:R-:W4:Y:S01]  /*26490*/  LDL.LU R11, [R1+0x78] ;  /* 0x00007800010b7983 */ /* 0x001f220000300800 */
[----:B------:R-:W4:Y:S02]  /*264a0*/  LDL.LU R13, [R1+0x74] ;  /* 0x00007400010d7983 */ /* 0x000f240000300800 */
[----:B------:R-:W4:Y:S02]  /*264b0*/  LDL.LU R15, [R1+0x70] ;  /* 0x00007000010f7983 */ /* 0x000f240000300800 */
[----:B------:R-:W4:Y:S01]  /*264c0*/  LDL.LU R17, [R1+0x6c] ;  /* 0x00006c0001117983 */ /* 0x000f220000300800 */
[----:B------:R-:W-:Y:S04]  /*264d0*/  STS.U16 [R0+0x13400], R28 ;  /* 0x0134001c00007388 */ /* 0x000fe80000000400 */
[----:B-1----:R-:W4:Y:S01]  /*264e0*/  LDL.LU R16, [R1+0x68] ;  /* 0x0000680001107983 */ /* 0x002f220000300800 */
[----:B------:R-:W-:Y:S02]  /*264f0*/  STS.U16 [R0+0x13c00], R4 ;  /* 0x013c000400007388 */ /* 0x000fe40000000400 */
[----:B--2---:R-:W2:Y:S02]  /*26500*/  LDL.LU R18, [R1+0x64] ;  /* 0x0000640001127983 */ /* 0x004ea40000300800 */
[----:B------:R0:W-:Y:S01]  /*26510*/  STS.U16 [R0+0x14400], R5 ;  /* 0x0144000500007388 */ /* 0x0001e20000000400 */
[----:B---3--:R-:W4:Y:S04]  /*26520*/  LDL.LU R20, [R1+0x60] ;  /* 0x0000600001147983 */ /* 0x008f280000300800 */
[----:B------:R1:W-:Y:S01]  /*26530*/  STS.U16 [R0+0x14c00], R6 ;  /* 0x014c000600007388 */ /* 0x0003e20000000400 */
[----:B------:R-:W2:Y:S02]  /*26540*/  LDL.LU R22, [R1+0x5c] ;  /* 0x00005c0001167983 */ /* 0x000ea40000300800 */
[----:B------:R1:W-:Y:S02]  /*26550*/  STS.U16 [R0+0x15400], R7 ;  /* 0x0154000700007388 */ /* 0x0003e40000000400 */
[----:B------:R-:W2:Y:S01]  /*26560*/  LDL.LU R24, [R1+0x58] ;  /* 0x0000580001187983 */ /* 0x000ea20000300800 */
[----:B------:R-:W-:Y:S01]  /*26570*/  STS.U16 [R0+0x15c00], R2 ;  /* 0x015c000200007388 */ /* 0x000fe20000000400 */
[----:B------:R-:W-:Y:S02]  /*26580*/  STS.U16 [R0+0x16400], R3 ;  /* 0x0164000300007388 */ /* 0x000fe40000000400 */
[----:B------:R1:W-:Y:S01]  /*26590*/  STS.U16 [R0+0x16c00], R10 ;  /* 0x016c000a00007388 */ /* 0x0003e20000000400 */
[----:B0-----:R-:W2:Y:S01]  /*265a0*/  LDL.LU R5, [R1+0x50] ;  /* 0x0000500001057983 */ /* 0x001ea20000300800 */
[----:B-1----:R-:W2:Y:S03]  /*265b0*/  LDL.LU R6, [R1+0x44] ;  /* 0x0000440001067983 */ /* 0x002ea60000300800 */
[----:B------:R-:W2:Y:S04]  /*265c0*/  LDL.LU R7, [R1+0x8] ;  /* 0x0000080001077983 */ /* 0x000ea80000300800 */
[----:B------:R-:W2:Y:S04]  /*265d0*/  LDL.LU R10, [R1+0x7c] ;  /* 0x00007c00010a7983 */ /* 0x000ea80000300800 */
[----:B------:R-:W0:Y:S01]  /*265e0*/  S2R R4, SR_TID.X ;  /* 0x0000000000047919 */ /* 0x000e220000002100 */
[----:B------:R-:W4:Y:S02]  /*265f0*/  LDL.LU R28, [R1+0x40] ;  /* 0x00004000011c7983 */ /* 0x000f240000300800 */
[----:B------:R-:W4:Y:S02]  /*26600*/  LDL.LU R2, [R1+0x3c] ;  /* 0x00003c0001027983 */ /* 0x000f240000300800 */
[----:B------:R-:W-:Y:S01]  /*26610*/  STS.U16 [R0+0x17400], R9 ;  /* 0x0174000900007388 */ /* 0x000fe20000000400 */
[----:B------:R-:W4:Y:S04]  /*26620*/  LDL.LU R3, [R1+0x38] ;  /* 0x0000380001037983 */ /* 0x000f280000300800 */
[----:B------:R1:W-:Y:S01]  /*26630*/  STS.U16 [R0+0x17c00], R8 ;  /* 0x017c000800007388 */ /* 0x0003e20000000400 */
[----:B0-----:R-:W-:-:S05]  /*26640*/  LOP3.LUT R4, R4, 0x7f, RZ, 0xc0, !PT ;  /* 0x0000007f04047812 */ /* 0x001fca00078ec0ff */
[----:B------:R-:W-:Y:S02]  /*26650*/  IMAD.SHL.U32 R12, R4, 0x2, RZ ;  /* 0x00000002040c7824 */ /* 0x000fe400078e00ff */
[----:B------:R-:W4:Y:S01]  /*26660*/  LDL.LU R4, [R1+0x34] ;  /* 0x0000340001047983 */ /* 0x000f220000300800 */
[----:B-1----:R-:W4:Y:S02]  /*26670*/  LDL.LU R0, [R1+0x30] ;  /* 0x0000300001007983 */ /* 0x002f240000300800 */
[----:B------:R-:W4:Y:S01]  /*26680*/  LDL.LU R8, [R1+0x1c] ;  /* 0x00001c0001087983 */ /* 0x000f220000300800 */
[C---:B------:R-:W-:Y:S01]  /*26690*/  LOP3.LUT R26, R12.reuse, 0x50, RZ, 0x3c, !PT ;  /* 0x000000500c1a7812 */ /* 0x040fe200078e3cff */
[----:B------:R-:W4:Y:S04]  /*266a0*/  LDL.LU R9, [R1+0x18] ;  /* 0x0000180001097983 */ /* 0x000f280000300800 */
[----:B--2---:R0:W-:Y:S01]  /*266b0*/  STS.U16 [R26+0x10500], R10 ;  /* 0x0105000a1a007388 */ /* 0x0041e20000000400 */
[----:B----4-:R1:W-:Y:S03]  /*266c0*/  STS.U16 [R26+0x10d00], R11 ;  /* 0x010d000b1a007388 */ /* 0x0103e60000000400 */
[----:B------:R2:W-:Y:S01]  /*266d0*/  STS.U16 [R26+0x11500], R13 ;  /* 0x0115000d1a007388 */ /* 0x0005e20000000400 */
[----:B------:R4:W-:Y:S03]  /*266e0*/  STS.U16 [R26+0x11d00], R15 ;  /* 0x011d000f1a007388 */ /* 0x0009e60000000400 */
[----:B------:R4:W-:Y:S01]  /*266f0*/  STS.U16 [R26+0x12500], R17 ;  /* 0x012500111a007388 */ /* 0x0009e20000000400 */
[----:B------:R4:W-:Y:S03]  /*26700*/  STS.U16 [R26+0x12d00], R16 ;  /* 0x012d00101a007388 */ /* 0x0009e60000000400 */
[----:B0-----:R-:W3:Y:S04]  /*26710*/  LDL.LU R10, [R1+0x14] ;  /* 0x00001400010a7983 */ /* 0x001ee80000300800 */
[----:B-1----:R-:W3:Y:S01]  /*26720*/  LDL.LU R11, [R1+0x4] ;  /* 0x00000400010b7983 */ /* 0x002ee20000300800 */
[----:B--2---:R-:W2:Y:S02]  /*26730*/  LDL.LU R13, [R1+0x1cc] ;  /* 0x0001cc00010d7983 */ /* 0x004ea40000300800 */
[----:B----4-:R-:W3:Y:S01]  /*26740*/  LDL.LU R15, [R1] ;  /* 0x00000000010f7983 */ /* 0x010ee20000300800 */
        /* <DEDUP_REMOVED lines=14> */
[----:B------:R0:W-:Y:S04]  /*26830*/  STS.U16 [R26+0x16500], R7 ;  /* 0x016500071a007388 */ /* 0x0001e80000000400 */
[----:B0-----:R-:W2:Y:S01]  /*26840*/  LDL.LU R7, [R1+0x36e8] ;  /* 0x0036e80001077983 */ /* 0x001ea20000300800 */
[----:B------:R-:W-:-:S03]  /*26850*/  LOP3.LUT R12, R12, 0x60, RZ, 0x3c, !PT ;  /* 0x000000600c0c7812 */ /* 0x000fc600078e3cff */
[----:B--2---:R0:W-:Y:S01]  /*26860*/  STS.U16 [R26+0x16d00], R7 ;  /* 0x016d00071a007388 */ /* 0x0041e20000000400 */
[----:B------:R1:W-:Y:S02]  /*26870*/  STS.U16 [R26+0x17500], R6 ;  /* 0x017500061a007388 */ /* 0x0003e40000000400 */
[----:B------:R2:W-:Y:S02]  /*26880*/  STS.U16 [R26+0x17d00], R5 ;  /* 0x017d00051a007388 */ /* 0x0005e40000000400 */
[----:B------:R3:W-:Y:S01]  /*26890*/  STS.U16 [R12+0x10600], R28 ;  /* 0x0106001c0c007388 */ /* 0x0007e20000000400 */
[----:B------:R3:W-:Y:S01]  /*268a0*/  STS.U16 [R12+0x10e00], R2 ;  /* 0x010e00020c007388 */ /* 0x0007e20000000400 */
[----:B------:R3:W-:Y:S03]  /*268b0*/  STS.U16 [R12+0x11600], R3 ;  /* 0x011600030c007388 */ /* 0x0007e60000000400 */
[----:B0-----:R-:W4:Y:S01]  /*268c0*/  LDL.LU R7, [R1+0x20] ;  /* 0x0000200001077983 */ /* 0x001f220000300800 */
[----:B-1----:R-:W4:Y:S02]  /*268d0*/  LDL.LU R6, [R1+0x24] ;  /* 0x0000240001067983 */ /* 0x002f240000300800 */
[----:B--2---:R-:W2:Y:S02]  /*268e0*/  LDL.LU R26, [R1+0x36e4] ;  /* 0x0036e400011a7983 */ /* 0x004ea40000300800 */
[----:B------:R-:W2:Y:S01]  /*268f0*/  LDL.LU R5, [R1+0x28] ;  /* 0x0000280001057983 */ /* 0x000ea20000300800 */
[----:B---3--:R-:W3:Y:S01]  /*26900*/  LDL.LU R28, [R1+0x36e0] ;  /* 0x0036e000011c7983 */ /* 0x008ee20000300800 */
[----:B------:R-:W2:Y:S02]  /*26910*/  LDL.LU R2, [R1+0x36dc] ;  /* 0x0036dc0001027983 */ /* 0x000ea40000300800 */
[----:B------:R-:W2:Y:S01]  /*26920*/  LDL.LU R3, [R1+0x36d8] ;  /* 0x0036d80001037983 */ /* 0x000ea20000300800 */
[----:B------:R0:W-:Y:S01]  /*26930*/  STS.U16 [R12+0x11e00], R4 ;  /* 0x011e00040c007388 */ /* 0x0001e20000000400 */
[----:B------:R1:W-:Y:S03]  /*26940*/  STS.U16 [R12+0x12600], R0 ;  /* 0x012600000c007388 */ /* 0x0003e60000000400 */
[----:B0-----:R-:W2:Y:S01]  /*26950*/  LDL.LU R4, [R1+0x36d4] ;  /* 0x0036d40001047983 */ /* 0x001ea20000300800 */
[----:B-1----:R-:W2:Y:S03]  /*26960*/  LDL.LU R0, [R1+0x36d0] ;  /* 0x0036d00001007983 */ /* 0x002ea60000300800 */
[----:B--2---:R0:W-:Y:S01]  /*26970*/  STS.U16 [R12+0x12e00], R0 ;  /* 0x012e00000c007388 */ /* 0x0041e20000000400 */
[----:B------:R-:W-:Y:S02]  /*26980*/  STS.U16 [R12+0x13600], R5 ;  /* 0x013600050c007388 */ /* 0x000fe40000000400 */
[----:B----4-:R-:W-:Y:S02]  /*26990*/  STS.U16 [R12+0x13e00], R6 ;  /* 0x013e00060c007388 */ /* 0x010fe40000000400 */
        /* <DEDUP_REMOVED lines=10> */
[----:B---3--:R1:W-:Y:S03]  /*26a40*/  STS.U16 [R14+0x10f00], R28 ;  /* 0x010f001c0e007388 */ /* 0x0083e60000000400 */
[----:B0-----:R-:W2:Y:S04]  /*26a50*/  LDL R0, [R1+0x5d4] ;  /* 0x0005d40001007983 */ /* 0x001ea80000100800 */
[----:B-1----:R-:W3:Y:S01]  /*26a60*/  LDL R28, [R1+0x5dc] ;  /* 0x0005dc00011c7983 */ /* 0x002ee20000100800 */
        /* <DEDUP_REMOVED lines=12> */
[----:B------:R0:W-:Y:S02]  /*26b30*/  STS.U16 [R14+0x17700], R29 ;  /* 0x0177001d0e007388 */ /* 0x0001e40000000400 */
[----:B------:R-:W-:Y:S06]  /*26b40*/  BAR.SYNC.DEFER_BLOCKING 0x0 ;  /* 0x0000000000007b1d */ /* 0x000fec0000010000 */
[----:B------:R-:W4:Y:S04]  /*26b50*/  LDL.LU.64 R12, [R1+0x6f0] ;  /* 0x0006f000010c7983 */ /* 0x000f280000300a00 */
[----:B0-----:R-:W4:Y:S04]  /*26b60*/  LDL.LU.64 R14, [R1+0x6f8] ;  /* 0x0006f800010e7983 */ /* 0x001f280000300a00 */
[----:B--2---:R-:W-:Y:S04]  /*26b70*/  LDSM.16.MT88.4 R4, [R0] ;  /* 0x000000000004783b */ /* 0x004fe80000004200 */
[----:B---3--:R-:W0:Y:S04]  /*26b80*/  LDSM.16.M88.4 R8, [R28+0x10000] ;  /* 0x010000001c08783b */ /* 0x008e280000000200 */
[----:B------:R-:W-:Y:S04]  /*26b90*/  LDSM.16.M88.4 R16, [R28+0x12000] ;  /* 0x012000001c10783b */ /* 0x000fe80000000200 */
[----:B------:R-:W-:Y:S04]  /*26ba0*/  LDSM.16.M88.4 R20, [R28+0x15000] ;  /* 0x015000001c14783b */ /* 0x000fe80000000200 */
[----:B0-----:R-:W-:Y:S01]  /*26bb0*/  STL.64 [R1+0x20], R8 ;  /* 0x0000200801007387 */ /* 0x001fe20000100a00 */
[----:B------:R-:W-:Y:S02]  /*26bc0*/  STL.64 [R1+0x28], R10 ;  /* 0x0000280a01007387 */ /* 0x000fe40000100a00 */
[----:B------:R-:W0:Y:S02]  /*26bd0*/  LDSM.16.M88.4 R8, [R28+0x11000] ;  /* 0x011000001c08783b */ /* 0x000e240000000200 */
[----:B0-----:R-:W-:Y:S02]  /*26be0*/  STL.64 [R1+0x10], R8 ;  /* 0x0000100801007387 */ /* 0x001fe40000100a00 */
[----:B------:R-:W-:-:S02]  /*26bf0*/  IMAD.MOV.U32 R2, RZ, RZ, R8 ;  /* 0x000000ffff027224 */ /* 0x000fc400078e0008 */
[----:B------:R-:W-:Y:S02]  /*26c00*/  STL.64 [R1+0x18], R10 ;  /* 0x0000180a01007387 */ /* 0x000fe40000100a00 */
[----:B------:R-:W-:Y:S02]  /*26c10*/  IMAD.MOV.U32 R0, RZ, RZ, R9 ;  /* 0x000000ffff007224 */ /* 0x000fe400078e0009 */
[----:B------:R-:W0:Y:S04]  /*26c20*/  LDSM.16.M88.4 R8, [R28+0x13000] ;  /* 0x013000001c08783b */ /* 0x000e280000000200 */
[----:B0-----:R-:W-:Y:S01]  /*26c30*/  STL [R1+0x3364], R10 ;  /* 0x0033640a01007387 */ /* 0x001fe20000100800 */
[----:B------:R-:W-:Y:S02]  /*26c40*/  STL.64 [R1], R16 ;  /* 0x0000001001007387 */ /* 0x000fe40000100a00 */
[----:B------:R-:W-:Y:S02]  /*26c50*/  STL.64 [R1+0x8], R18 ;  /* 0x0000081201007387 */ /* 0x000fe40000100a00 */
[----:B------:R-:W-:Y:S01]  /*26c60*/  STL [R1+0x3360], R11 ;  /* 0x0033600b01007387 */ /* 0x000fe20000100800 */
[----:B------:R0:W-:Y:S04]  /*26c70*/  STL.64 [R1+0x36c0], R8 ;  /* 0x0036c00801007387 */ /* 0x0001e80000100a00 */
[----:B------:R-:W1:Y:S04]  /*26c80*/  LDSM.16.M88.4 R16, [R28+0x14000] ;  /* 0x014000001c10783b */ /* 0x000e680000000200 */
[----:B0-----:R-:W2:Y:S04]  /*26c90*/  LDL.64 R8, [R1] ;  /* 0x0000000001087983 */ /* 0x001ea80000100a00 */
[----:B--2---:R-:W-:Y:S01]  /*26ca0*/  STL.64 [R1+0x36c8], R8 ;  /* 0x0036c80801007387 */ /* 0x004fe20000100a00 */
[----:B-1----:R-:W-:Y:S02]  /*26cb0*/  STL.64 [R1+0x30], R16 ;  /* 0x0000301001007387 */ /* 0x002fe40000100a00 */
[----:B------:R-:W-:Y:S02]  /*26cc0*/  STL.64 [R1+0x38], R18 ;  /* 0x0000381201007387 */ /* 0x000fe40000100a00 */
[----:B------:R0:W-:Y:S02]  /*26cd0*/  STL.64 [R1+0x36b8], R16 ;  /* 0x0036b81001007387 */ /* 0x0001e40000100a00 */
[----:B0-----:R-:W4:Y:S01]  /*26ce0*/  LDL.64 R16, [R1+0x20] ;  /* 0x0000200001107983 */ /* 0x001f220000100a00 */
[----:B------:R-:W-:-:S02]  /*26cf0*/  IMAD.MOV.U32 R3, RZ, RZ, R19 ;  /* 0x000000ffff037224 */ /* 0x000fc400078e0013 */
[----:B------:R-:W-:-:S03]  /*26d00*/  IMAD.MOV.U32 R29, RZ, RZ, R18 ;  /* 0x000000ffff1d7224 */ /* 0x000fc600078e0012 */
[----:B------:R-:W-:Y:S02]  /*26d10*/  STL [R1+0x337c], R3 ;  /* 0x00337c0301007387 */ /* 0x000fe40000100800 */
[----:B------:R-:W-:Y:S01]  /*26d20*/  STL [R1+0x3378], R29 ;  /* 0x0033781d01007387 */ /* 0x000fe20000100800 */
[----:B----4-:R-:W-:Y:S07]  /*26d30*/  HMMA.16816.F32.BF16 R24, R4, R16, R12 ;  /* 0x000000100418723c */ /* 0x010fee000004180c */
[----:B------:R-:W-:-:S02]  /*26d40*/  IMAD.MOV.U32 R13, RZ, RZ, R16 ;  /* 0x000000ffff0d7224 */ /* 0x000fc400078e0010 */
[----:B------:R-:W-:Y:S11]  /*26d50*/  IMAD.MOV.U32 R12, RZ, RZ, R17 ;  /* 0x000000ffff0c7224 */ /* 0x000ff600078e0011 */
[----:B------:R-:W-:Y:S03]  /*26d60*/  @!UPT UIADD3 URZ, URZ, URZ, URZ ;  /* 0x0000003f3f3ff290 */ /* 0x000fe6000fffe03f */
[----:B------:R-:W-:Y:S01]  /*26d70*/  STL.64 [R1+0x320], R24 ;  /* 0x0003201801007387 */ /* 0x000fe20000100a00 */
[----:B------:R-:W2:Y:S02]  /*26d80*/  LDL.LU.64 R16, [R1+0x750] ;  /* 0x0007500001107983 */ /* 0x000ea40000300a00 */
[----:B------:R-:W2:Y:S02]  /*26d90*/  LDL.LU.64 R18, [R1+0x758] ;  /* 0x0007580001127983 */ /* 0x000ea40000300a00 */
[----:B------:R-:W-:Y:S01]  /*26da0*/  STL.64 [R1+0x50], R20 ;  /* 0x0000501401007387 */ /* 0x000fe20000100a00 */
[----:B------:R-:W-:Y:S01]  /*26db0*/  STL.64 [R1+0x58], R22 ;  /* 0x0000581601007387 */ /* 0x000fe20000100a00 */
[----:B------:R0:W-:Y:S03]  /*26dc0*/  STL.64 [R1+0x36b0], R20 ;  /* 0x0036b01401007387 */ /* 0x0001e60000100a00 */
[----:B0-----:R-:W3:Y:S01]  /*26dd0*/  LDL.LU.64 R20, [R1+0x6e0] ;  /* 0x0006e00001147983 */ /* 0x001ee20000300a00 */
[----:B------:R-:W3:Y:S02]  /*26de0*/  LDL.LU.64 R22, [R1+0x6e8] ;  /* 0x0006e80001167983 */ /* 0x000ee40000300a00 */
[----:B------:R-:W-:-:S02]  /*26df0*/  IMAD.MOV.U32 R8, RZ, RZ, R2 ;  /* 0x000000ffff087224 */ /* 0x000fc400078e0002 */
[----:B------:R-:W-:Y:S02]  /*26e00*/  IMAD.MOV.U32 R9, RZ, RZ, R0 ;  /* 0x000000ffff097224 */ /* 0x000fe400078e0000 */
[----:B------:R-:W-:Y:S02]  /*26e10*/  IMAD.MOV.U32 R3, RZ, RZ, R26 ;  /* 0x000000ffff037224 */ /* 0x000fe400078e001a */
[----:B------:R-:W-:Y:S02]  /*26e20*/  IMAD.MOV.U32 R29, RZ, RZ, R27 ;  /* 0x000000ffff1d7224 */ /* 0x000fe400078e001b */
[----:B------:R-:W0:Y:S04]  /*26e30*/  LDSM.16.M88.4 R24, [R28+0x16000] ;  /* 0x016000001c18783b */ /* 0x000e280000000200 */
[----:B------:R1:W-:Y:S01]  /*26e40*/  STL [R1+0x3384], R3 ;  /* 0x0033840301007387 */ /* 0x0003e20000100800 */
[----:B------:R4:W-:Y:S01]  /*26e50*/  STL [R1+0x3380], R29 ;  /* 0x0033801d01007387 */ /* 0x0009e20000100800 */
[----:B---3--:R-:W-:Y:S11]  /*26e60*/  HMMA.16816.F32.BF16 R8, R4, R8, R20 ;  /* 0x000000080408723c */ /* 0x008ff60000041814 */
[----:B------:R-:W-:Y:S11]  /*26e70*/  @!UPT UIADD3 URZ, URZ, URZ, URZ ;  /* 0x0000003f3f3ff290 */ /* 0x000ff6000fffe03f */
[----:B------:R-:W-:Y:S01]  /*26e80*/  @!UPT UIADD3 URZ, URZ, URZ, URZ ;  /* 0x0000003f3f3ff290 */ /* 0x000fe2000fffe03f */
[----:B------:R-:W-:Y:S01]  /*26e90*/  STL [R1+0x310], R8 ;  /* 0x0003100801007387 */ /* 0x000fe20000100800 */
[----:B-1----:R-:W-:Y:S02]  /*26ea0*/  IMAD.MOV.U32 R3, RZ, RZ, R9 ;  /* 0x000000ffff037224 */ /* 0x002fe400078e0009 */
[----:B------:R-:W-:Y:S02]  /*26eb0*/  STL [R1+0x31c], R11 ;  /* 0x00031c0b01007387 */ /* 0x000fe40000100800 */
[----:B----4-:R-:W-:Y:S01]  /*26ec0*/  IMAD.MOV.U32 R29, RZ, RZ, R10 ;  /* 0x000000ffff1d7224 */ /* 0x010fe200078e000a */
[----:B------:R-:W3:Y:S04]  /*26ed0*/  LDL.LU.64 R20, [R1+0x740] ;  /* 0x0007400001147983 */ /* 0x000ee80000300a00 */
[----:B------:R-:W1:Y:S01]  /*26ee0*/  LDSM.16.M88.4 R8, [R28+0x17000] ;  /* 0x017000001c08783b */ /* 0x000e620000000200 */
[----:B------:R-:W3:Y:S02]  /*26ef0*/  LDL.LU.64 R22, [R1+0x748] ;  /* 0x0007480001167983 */ /* 0x000ee40000300a00 */
[----:B0-----:R-:W-:Y:S02]  /*26f00*/  STL.64 [R1+0x60], R24 ;  /* 0x0000601801007387 */ /* 0x001fe40000100a00 */
[----:B------:R-:W-:Y:S01]  /*26f10*/  STL.64 [R1+0x68], R26 ;  /* 0x0000681a01007387 */ /* 0x000fe20000100a00 */
[----:B------:R-:W-:Y:S01]  /*26f20*/  STL [R1+0x3414], R29 ;  /* 0x0034141d01007387 */ /* 0x000fe20000100800 */
[----:B------:R-:W-:Y:S03]  /*26f30*/  STL [R1+0x3410], R3 ;  /* 0x0034100301007387 */ /* 0x000fe60000100800 */
[----:B-1----:R0:W-:Y:S01]  /*26f40*/  STL.64 [R1+0x70], R8 ;  /* 0x0000700801007387 */ /* 0x0021e20000100a00 */
[----:B------:R-:W-:Y:S03]  /*26f50*/  STL.64 [R1+0x78], R10 ;  /* 0x0000780a01007387 */ /* 0x000fe60000100a00 */
[----:B0-----:R-:W2:Y:S01]  /*26f60*/  LDL.LU.64 R8, [R1+0x36c8] ;  /* 0x0036c80001087983 */ /* 0x001ea20000300a00 */
[----:B------:R-:W-:-:S02]  /*26f70*/  IMAD.MOV.U32 R0, RZ, RZ, R11 ;  /* 0x000000ffff007224 */ /* 0x000fc400078e000b */
[----:B------:R-:W-:-:S03]  /*26f80*/  IMAD.MOV.U32 R2, RZ, RZ, R10 ;  /* 0x000000ffff027224 */ /* 0x000fc600078e000a */
[----:B------:R-:W-:Y:S02]  /*26f90*/  STL [R1+0x352c], R0 ;  /* 0x00352c0001007387 */ /* 0x000fe40000100800 */
[----:B------:R0:W-:Y:S02]  /*26fa0*/  STL [R1+0x3528], R2 ;  /* 0x0035280201007387 */ /* 0x0001e40000100800 */
[----:B------:R1:W-:Y:S01]  /*26fb0*/  STL [R1+0x2728], R28 ;  /* 0x0027281c01007387 */ /* 0x0003e20000100800 */
[----:B--2---:R-:W-:Y:S01]  /*26fc0*/  HMMA.16816.F32.BF16 R16, R4, R8, R16 ;  /* 0x000000080410723c */ /* 0x004fe20000041810 */
[----:B0-----:R-:W-:Y:S02]  /*26fd0*/  IMAD.MOV.U32 R2, RZ, RZ, R8 ;  /* 0x000000ffff027224 */ /* 0x001fe400078e0008 */
[----:B------:R-:W-:Y:S02]  /*26fe0*/  IMAD.MOV.U32 R0, RZ, RZ, R9 ;  /* 0x000000ffff007224 */ /* 0x000fe400078e0009 */
[----:B------:R-:W3:Y:S11]  /*26ff0*/  LDL.LU.64 R8, [R1+0x36c0] ;  /* 0x0036c00001087983 */ /* 0x000ef60000300a00 */
[----:B------:R-:W-:Y:S08]  /*27000*/  @!UPT UIADD3 URZ, URZ, URZ, URZ ;  /* 0x0000003f3f3ff290 */ /* 0x000ff0000fffe03f */
[----:B-1----:R-:W-:Y:S02]  /*27010*/  IMAD.MOV.U32 R28, RZ, RZ, R19 ;  /* 0x000000ffff1c7224 */ /* 0x002fe400078e0013 */
[----:B------:R-:W-:Y:S01]  /*27020*/  IMAD.MOV.U32 R10, RZ, RZ, R17 ;  /* 0x000000ffff0a7224 */ /* 0x000fe200078e0011 */
[----:B------:R0:W-:Y:S01]  /*27030*/  STL [R1+0x300], R16 ;  /* 0x0003001001007387 */ /* 0x0001e20000100800 */
[----:B------:R-:W-:-:S03]  /*27040*/  IMAD.MOV.U32 R11, RZ, RZ, R18 ;  /* 0x000000ffff0b7224 */ /* 0x000fc600078e0012 */
[----:B0-----:R-:W2:Y:S01]  /*27050*/  LDL.LU.64 R16, [R1+0x36b8] ;  /* 0x0036b80001107983 */ /* 0x001ea20000300a00 */
[----:B------:R0:W-:Y:S03]  /*27060*/  STL [R1+0x3418], R28 ;  /* 0x0034181c01007387 */ /* 0x0001e60000100800 */
[----:B0-----:R-:W4:Y:S01]  /*27070*/  LDL R28, [R1+0x5d4] ;  /* 0x0005d400011c7983 */ /* 0x001f220000100800 */
[----:B---3--:R-:W-:Y:S11]  /*27080*/  HMMA.16816.F32.BF16 R20, R4, R8, R20 ;  /* 0x000000080414723c */ /* 0x008ff60000041814 */
[----:B------:R-:W-:Y:S11]  /*27090*/  @!UPT UIADD3 URZ, URZ, URZ, URZ ;  /* 0x0000003f3f3ff290 */ /* 0x000ff6000fffe03f */
[----:B------:R-:W-:Y:S01]  /*270a0*/  @!UPT UIADD3 URZ, URZ, URZ, URZ ;  /* 0x0000003f3f3ff290 */ /* 0x000fe2000fffe03f */
[----:B------:R0:W-:Y:S01]  /*270b0*/  STL.64 [R1+0x2f0], R20 ;  /* 0x0002f01401007387 */ /* 0x0001e20000100a00 */
[----:B------:R-:W-:Y:S02]  /*270c0*/  IMAD.MOV.U32 R29, RZ, RZ, R22 ;  /* 0x000000ffff1d7224 */ /* 0x000fe400078e0016 */
[----:B------:R-:W-:Y:S01]  /*270d0*/  IMAD.MOV.U32 R3, RZ, RZ, R23 ;  /* 0x000000ffff037224 */ /* 0x000fe200078e0017 */
[----:B0-----:R-:W2:Y:S01]  /*270e0*/  LDL.LU.64 R20, [R1+0x540] ;  /* 0x0005400001147983 */ /* 0x001ea20000300a00 */
[----:B------:R-:W2:Y:S02]  /*270f0*/  LDL.LU.64 R22, [R1+0x548] ;  /* 0x0005480001167983 */ /* 0x000ea40000300a00 */
[----:B------:R-:W-:Y:S02]  /*27100*/  STL.64 [R1+0x3670], R10 ;  /* 0x0036700a01007387 */ /* 0x000fe40000100a00 */
[----:B------:R0:W-:Y:S02]  /*27110*/  STL.64 [R1+0x3668], R8 ;  /* 0x0036680801007387 */ /* 0x0001e40000100a00 */
[----:B0-----:R-:W3:Y:S04]  /*27120*/  LDL.64 R8, [R1+0x10] ;  /* 0x0000100001087983 */ /* 0x001ee80000100a00 */
[----:B---3--:R0:W-:Y:S02]  /*27130*/  STL.64 [R1+0x3680], R8 ;  /* 0x0036800801007387 */ /* 0x0081e40000100a00 */
[----:B0-----:R-:W-:-:S02]  /*27140*/  IMAD.MOV.U32 R8, RZ, RZ, R13 ;  /* 0x000000ffff087224 */ /* 0x001fc400078e000d */
[----:B------:R-:W-:Y:S02]  /*27150*/  IMAD.MOV.U32 R9, RZ, RZ, R12 ;  /* 0x000000ffff097224 */ /* 0x000fe400078e000c */
[----:B----4-:R-:W0:Y:S04]  /*27160*/  LDSM.16.MT88.4 R12, [R28+0x80] ;  /* 0x000080001c0c783b */ /* 0x010e280000004200 */
[----:B------:R1:W-:Y:S01]  /*27170*/  STL.64 [R1+0x3698], R8 ;  /* 0x0036980801007387 */ /* 0x0003e20000100a00 */
[C---:B--2---:R-:W-:Y:S03]  /*27180*/  HMMA.16816.F32.BF16 R16, R4.reuse, R16, R20 ;  /* 0x000000100410723c */ /* 0x044fe60000041814 */
[----:B-1----:R-:W2:Y:S01]  /*27190*/  LDL.64 R8, [R1+0x70] ;  /* 0x0000700001087983 */ /* 0x002ea20000100a00 */
[----:B------:R-:W-:Y:S02]  /*271a0*/  STL [R1+0x3540], R3 ;  /* 0x0035400301007387 */ /* 0x000fe40000100800 */
[----:B------:R1:W-:Y:S02]  /*271b0*/  STL [R1+0x341c], R29 ;  /* 0x00341c1d01007387 */ /* 0x0003e40000100800 */
[----:B-1----:R-:W3:Y:S04]  /*271c0*/  LDL R29, [R1+0x13dc] ;  /* 0x0013dc00011d7983 */ /* 0x002ee80000100800 */
[----:B0-----:R-:W-:Y:S01]  /*271d0*/  STL.64 [R1+0x36a8], R14 ;  /* 0x0036a80e01007387 */ /* 0x001fe20000100a00 */
[----:B------:R0:W-:Y:S03]  /*271e0*/  STL.64 [R1+0x36a0], R12 ;  /* 0x0036a00c01007387 */ /* 0x0001e60000100a00 */
[----:B0-----:R-:W4:Y:S01]  /*271f0*/  LDL.LU.64 R12, [R1+0x530] ;  /* 0x00053000010c7983 */ /* 0x001f220000300a00 */
[----:B------:R-:W4:Y:S02]  /*27200*/  LDL.LU.64 R14, [R1+0x538] ;  /* 0x00053800010e7983 */ /* 0x000f240000300a00 */
[----:B------:R-:W4:Y:S04]  /*27210*/  LDL.LU.64 R20, [R1+0x36b0] ;  /* 0x0036b00001147983 */ /* 0x000f280000300a00 */
[----:B------:R-:W-:Y:S01]  /*27220*/  STL.64 [R1+0x2e0], R16 ;  /* 0x0002e01001007387 */ /* 0x000fe20000100a00 */
[----:B------:R-:W-:Y:S02]  /*27230*/  STL.64 [R1+0x2e8], R18 ;  /* 0x0002e81201007387 */ /* 0x000fe40000100a00 */
[----:B------:R-:W0:Y:S02]  /*27240*/  LDSM.16.MT88.4 R16, [R28+0x100] ;  /* 0x000100001c10783b */ /* 0x000e240000004200 */
[----:B0-----:R-:W-:Y:S02]  /*27250*/  STL.64 [R1+0x3630], R18 ;  /* 0x0036301201007387 */ /* 0x001fe40000100a00 */
[----:B------:R0:W-:Y:S02]  /*27260*/  STL.64 [R1+0x3628], R16 ;  /* 0x0036281001007387 */ /* 0x0001e40000100a00 */
[----:B0-----:R-:W2:Y:S01]  /*27270*/  LDL.LU.64 R16, [R1+0x570] ;  /* 0x0005700001107983 */ /* 0x001ea20000300a00 */
[----:B------:R-:W2:Y:S01]  /*27280*/  LDL.LU.64 R18, [R1+0x578] ;  /* 0x0005780001127983 */ /* 0x000ea20000300a00 */
[----:B----4-:R-:W-:Y:S02]  /*27290*/  HMMA.16816.F32.BF16 R20, R4, R20, R12 ;  /* 0x000000140414723c */ /* 0x010fe4000004180c */
[----:B------:R-:W4:Y:S01]  /*272a0*/  LDL.LU.64 R12, [R1+0x560] ;  /* 0x00056000010c7983 */ /* 0x000f220000300a00 */
[----:B------:R-:W4:Y:S11]  /*272b0*/  LDL.LU.64 R14, [R1+0x568] ;  /* 0x00056800010e7983 */ /* 0x000f360000300a00 */
[----:B------:R-:W-:Y:S09]  /*272c0*/  @!UPT UIADD3 URZ, URZ, URZ, URZ ;  /* 0x0000003f3f3ff290 */ /* 0x000ff2000fffe03f */
[----:B------:R-:W-:Y:S01]  /*272d0*/  STL.64 [R1+0x2d0], R20 ;  /* 0x0002d01401007387 */ /* 0x000fe20000100a00 */
[----:B------:R-:W-:Y:S02]  /*272e0*/  STL.64 [R1+0x2d8], R22 ;  /* 0x0002d81601007387 */ /* 0x000fe40000100a00 */
[----:B------:R-:W0:Y:S02]  /*272f0*/  LDSM.16.MT88.4 R20, [R28+0x180] ;  /* 0x000180001c14783b */ /* 0x000e240000004200 */
[----:B0-----:R-:W-:Y:S02]  /*27300*/  STL.64 [R1+0x35c0], R22 ;  /* 0x0035c01601007387 */ /* 0x001fe40000100a00 */
[----:B------:R0:W-:Y:S02]  /*27310*/  STL.64 [R1+0x35b8], R20 ;  /* 0x0035b81401007387 */ /* 0x0001e40000100a00 */
[----:B0-----:R-:W-:Y:S02]  /*27320*/  IMAD.MOV.U32 R20, RZ, RZ, R2 ;  /* 0x000000ffff147224 */ /* 0x001fe400078e0002 */
[----:B------:R-:W-:-:S05]  /*27330*/  IMAD.MOV.U32 R21, RZ, RZ, R0 ;  /* 0x000000ffff157224 */ /* 0x000fca00078e0000 */
[----:B------:R0:W-:Y:S01]  /*27340*/  STL.64 [R1+0x3678], R20 ;  /* 0x0036781401007387 */ /* 0x0001e20000100a00 */
[----:B------:R-:W-:Y:S03]  /*27350*/  STL [R1+0x3544], R28 ;  /* 0x0035441c01007387 */ /* 0x000fe60000100800 */
[----:B0-----:R-:W4:Y:S01]  /*27360*/  LDL.LU.64 R20, [R1+0x720] ;  /* 0x0007200001147983 */ /* 0x001f220000300a00 */
[----:B------:R-:W4:Y:S01]  /*27370*/  LDL.LU.64 R22, [R1+0x728] ;  /* 0x0007280001167983 */ /* 0x000f220000300a00 */
[----:B--2---:R-:W-:Y:S01]  /*27380*/  HMMA.16816.F32.BF16 R16, R4, R24, R16 ;  /* 0x000000180410723c */ /* 0x004fe20000041810 */
[----:B---3--:R-:W0:Y:S04]  /*27390*/  LDSM.16.MT88.4 R24, [R29] ;  /* 0x000000001d18783b */ /* 0x008e280000004200 */
[----:B------:R-:W-:-:S02]  /*273a0*/  IMAD.MOV.U32 R2, RZ, RZ, R8 ;  /* 0x000000ffff027224 */ /* 0x000fc400078e0008 */
[----:B------:R-:W-:Y:S11]  /*273b0*/  IMAD.MOV.U32 R0, RZ, RZ, R9 ;  /* 0x000000ffff007224 */ /* 0x000ff600078e0009 */
[----:B------:R-:W-:Y:S05]  /*273c0*/  @!UPT UIADD3 URZ, URZ, URZ, URZ ;  /* 0x0000003f3f3ff290 */ /* 0x000fea000fffe03f */
[----:B------:R-:W-:Y:S01]  /*273d0*/  STL.64 [R1+0x2c0], R16 ;  /* 0x0002c01001007387 */ /* 0x000fe20000100a00 */
[----:B------:R-:W-:Y:S01]  /*273e0*/  STL.64 [R1+0x2c8], R18 ;  /* 0x0002c81201007387 */ /* 0x000fe20000100a00 */
[----:B----4-:R-:W-:Y:S02]  /*273f0*/  HMMA.16816.F32.BF16 R4, R4, R8, R12 ;  /* 0x000000080404723c */ /* 0x010fe4000004180c */
[----:B------:R-:W-:Y:S01]  /*27400*/  STL.64 [R1+0x3690], R22 ;  /* 0x0036901601007387 */ /* 0x000fe20000100a00 */
[----:B------:R1:W-:Y:S03]  /*27410*/  STL.64 [R1+0x3688], R20 ;  /* 0x0036881401007387 */ /* 0x0003e60000100a00 */
[----:B-1----:R-:W2:Y:S01]  /*27420*/  LDL.LU.64 R20, [R1+0x760] ;  /* 0x0007600001147983 */ /* 0x002ea20000300a00 */
[----:B------:R-:W2:Y:S02]  /*27430*/  LDL.LU.64 R22, [R1+0x768] ;  /* 0x0007680001167983 */ /* 0x000ea40000300a00 */
[----:B------:R-:W3:Y:S02]  /*27440*/  LDL.LU.64 R16, [R1+0x700] ;  /* 0x0007000001107983 */ /* 0x000ee40000300a00 */
[----:B------:R-:W3:Y:S01]  /*27450*/  LDL.LU.64 R18, [R1+0x708] ;  /* 0x0007080001127983 */ /* 0x000ee20000300a00 */
[----:B0-----:R-:W-:Y:S01]  /*27460*/  STL.64 [R1+0x3550], R26 ;  /* 0x0035501a01007387 */ /* 0x001fe20000100a00 */
[----:B------:R0:W-:Y:S03]  /*27470*/  STL.64 [R1+0x3548], R24 ;  /* 0x0035481801007387 */ /* 0x0001e60000100a00 */
[----:B0-----:R-:W4:Y:S01]  /*27480*/  LDL.64 R24, [R1+0x30] ;  /* 0x0000300001187983 */ /* 0x001f220000100a00 */
[----:B------:R-:W2:Y:S02]  /*27490*/  LDL.LU.64 R14, [R1+0x36a8] ;  /* 0x0036a800010e7983 */ /* 0x000ea40000300a00 */
[----:B------:R-:W2:Y:S04]  /*274a0*/  LDL.LU.64 R12, [R1+0x36a0] ;  /* 0x0036a000010c7983 */ /* 0x000ea80000300a00 */
[----:B------:R-:W-:Y:S01]  /*274b0*/  STL.64 [R1+0x210], R4 ;  /* 0x0002100401007387 */ /* 0x000fe20000100a00 */
[----:B------:R-:W-:Y:S01]  /*274c0*/  STL.64 [R1+0x218], R6 ;  /* 0x0002180601007387 */ /* 0x000fe20000100a00 */
[----:B------:R-:W2:Y:S02]  /*274d0*/  LDL.LU.64 R8, [R1+0x3698] ;  /* 0x0036980001087983 */ /* 0x000ea40000300a00 */
[----:B------:R-:W0:Y:S02]  /*274e0*/  LDSM.16.MT88.4 R4, [R29+0x80] ;  /* 0x000080001d04783b */ /* 0x000e240000004200 */
[----:B0-----:R-:W-:Y:S02]  /*274f0*/  STL.64 [R1+0x34e0], R6 ;  /* 0x0034e00601007387 */ /* 0x001fe40000100a00 */
[----:B------:R0:W-:Y:S02]  /*27500*/  STL.64 [R1+0x34d8], R4 ;  /* 0x0034d80401007387 */ /* 0x0001e40000100a00 */
[----:B0-----:R-:W-:-:S02]  /*27510*/  IMAD.MOV.U32 R4, RZ, RZ, R2 ;  /* 0x000000ffff047224 */ /* 0x001fc400078e0002 */
[----:B------:R-:W-:-:S05]  /*27520*/  IMAD.MOV.U32 R5, RZ, RZ, R0 ;  /* 0x000000ffff057224 */ /* 0x000fca00078e0000 */
[----:B------:R0:W-:Y:S04]  /*27530*/  STL.64 [R1+0x3648], R4 ;  /* 0x0036480401007387 */ /* 0x0001e80000100a00 */
[----:B0-----:R-:W3:Y:S01]  /*27540*/  LDL.LU.64 R4, [R1+0x710] ;  /* 0x0007100001047983 */ /* 0x001ee20000300a00 */
[----:B------:R-:W3:Y:S01]  /*27550*/  LDL.LU.64 R6, [R1+0x718] ;  /* 0x0007180001067983 */ /* 0x000ee20000300a00 */
[C---:B--2---:R-:W-:Y:S02]  /*27560*/  HMMA.16816.F32.BF16 R8, R12.reuse, R8, R20 ;  /* 0x000000080c08723c */ /* 0x044fe40000041814 */
[----:B------:R-:W2:Y:S01]  /*27570*/  LDL.LU.64 R22, [R1+0x3690] ;  /* 0x0036900001167983 */ /* 0x000ea20000300a00 */
[----:B------:R-:W2:Y:S11]  /*27580*/  LDL.LU.64 R20, [R1+0x3688] ;  /* 0x0036880001147983 */ /* 0x000eb60000300a00 */
[----:B------:R-:W-:Y:S09]  /*27590*/  @!UPT UIADD3 URZ, URZ, URZ, URZ ;  /* 0x0000003f3f3ff290 */ /* 0x000ff2000fffe03f */
[----:B------:R0:W-:Y:S01]  /*275a0*/  STL.64 [R1+0x200], R8 ;  /* 0x0002000801007387 */ /* 0x0001e20000100a00 */
[----:B------:R-:W-:Y:S03]  /*275b0*/  STL.64 [R1+0x208], R10 ;  /* 0x0002080a01007387 */ /* 0x000fe60000100a00 */
[----:B0-----:R-:W2:Y:S02]  /*275c0*/  LDL.LU.64 R8, [R1+0x3680] ;  /* 0x0036800001087983 */ /* 0x001ea40000300a00 */
[C---:B--2---:R-:W-:Y:S01]  /*275d0*/  HMMA.16816.F32.BF16 R20, R12.reuse, R8, R20 ;  /* 0x000000080c14723c */ /* 0x044fe20000041814 */
[----:B------:R-:W-:Y:S02]  /*275e0*/  IMAD.MOV.U32 R2, RZ, RZ, R8 ;  /* 0x000000ffff027224 */ /* 0x000fe400078e0008 */
[----:B------:R-:W-:Y:S11]  /*275f0*/  IMAD.MOV.U32 R0, RZ, RZ, R9 ;  /* 0x000000ffff007224 */ /* 0x000ff600078e0009 */
[----:B------:R-:W-:Y:S09]  /*27600*/  @!UPT UIADD3 URZ, URZ, URZ, URZ ;  /* 0x0000003f3f3ff290 */ /* 0x000ff2000fffe03f */
[----:B------:R0:W-:Y:S01]  /*27610*/  STL.64 [R1+0x1f0], R20 ;  /* 0x0001f01401007387 */ /* 0x0001e20000100a00 */
[----:B------:R3:W-:Y:S03]  /*27620*/  STL.64 [R1+0x1f8], R22 ;  /* 0x0001f81601007387 */ /* 0x0007e60000100a00 */
[----:B0-----:R-:W3:Y:S01]  /*27630*/  LDL.LU.64 R20, [R1+0x3678] ;  /* 0x0036780001147983 */ /* 0x001ee20000300a00 */
[----:B------:R-:W2:Y:S02]  /*27640*/  LDL.LU.64 R10, [R1+0x3670] ;  /* 0x00367000010a7983 */ /* 0x000ea40000300a00 */
[----:B------:R-:W2:Y:S01]  /*27650*/  LDL.LU.64 R8, [R1+0x3668] ;  /* 0x0036680001087983 */ /* 0x000ea20000300a00 */
[C---:B---3--:R-:W-:Y:S08]  /*27660*/  HMMA.16816.F32.BF16 R20, R12.reuse, R20, R4 ;  /* 0x000000140c14723c */ /* 0x048ff00000041804 */
[C---:B--2---:R-:W-:Y:S11]  /*27670*/  HMMA.16816.F32.BF16 R4, R12.reuse, R8, R16 ;  /* 0x000000080c04723c */ /* 0x044ff60000041810 */
[----:B------:R-:W-:Y:S04]  /*27680*/  @!UPT UIADD3 URZ, URZ, URZ, URZ ;  /* 0x0000003f3f3ff290 */ /* 0x000fe8000fffe03f */
[----:B------:R0:W-:Y:S01]  /*27690*/  STL.64 [R1+0x1e0], R20 ;  /* 0x0001e01401007387 */ /* 0x0001e20000100a00 */
[----:B------:R1:W-:Y:S03]  /*276a0*/  STL.64 [R1+0x1e8], R22 ;  /* 0x0001e81601007387 */ /* 0x0003e60000100a00 */
[----:B0-----:R-:W4:Y:S01]  /*276b0*/  LDL.LU.64 R20, [R1+0x510] ;  /* 0x0005100001147983 */ /* 0x001f220000300a00 */
[----:B-1----:R-:W4:Y:S03]  /*276c0*/  LDL.LU.64 R22, [R1+0x518] ;  /* 0x0005180001167983 */ /* 0x002f260000300a00 */
[----:B------:R0:W-:Y:S02]  /*276d0*/  STL.64 [R1+0x1d0], R4 ;  /* 0x0001d00401007387 */ /* 0x0001e40000100a00 */
[----:B------:R1:W-:Y:S01]  /*276e0*/  STL.64 [R1+0x1d8], R6 ;  /* 0x0001d80601007387 */ /* 0x0003e20000100a00 */
[----:B0-----:R-:W2:Y:S01]  /*276f0*/  LDL.LU.64 R4, [R1+0x360] ;  /* 0x0003600001047983 */ /* 0x001ea20000300a00 */
[----:B-1----:R-:W3:Y:S03]  /*27700*/  LDL.LU.64 R6, [R1+0x368] ;  /* 0x0003680001067983 */ /* 0x002ee60000300a00 */
[----:B---3--:R-:W-:Y:S01]  /*27710*/  STL.64 [R1+0x3658], R6 ;  /* 0x0036580601007387 */ /* 0x008fe20000100a00 */
[----:B--2---:R0:W-:Y:S03]  /*27720*/  STL.64 [R1+0x3650], R4 ;  /* 0x0036500401007387 */ /* 0x0041e60000100a00 */
[----:B0-----:R-:W2:Y:S01]  /*27730*/  LDL.64 R4, [R1+0x50] ;  /* 0x0000500001047983 */ /* 0x001ea20000100a00 */
[----:B------:R-:W3:Y:S02]  /*27740*/  LDL.LU.64 R16, [R1+0x350] ;  /* 0x0003500001107983 */ /* 0x000ee40000300a00 */
[----:B------:R-:W2:Y:S01]  /*27750*/  LDL.LU.64 R18, [R1+0x358] ;  /* 0x0003580001127983 */ /* 0x000ea20000300a00 */
[C---:B----4-:R-:W-:Y:S01]  /*27760*/  HMMA.16816.F32.BF16 R20, R12.reuse, R24, R20 ;  /* 0x000000180c14723c */ /* 0x050fe20000041814 */
[----:B--2---:R-:W-:Y:S01]  /*27770*/  STL.64 [R1+0x3640], R18 ;  /* 0x0036401201007387 */ /* 0x004fe20000100a00 */
[----:B---3--:R0:W-:Y:S03]  /*27780*/  STL.64 [R1+0x3638], R16 ;  /* 0x0036381001007387 */ /* 0x0081e60000100a00 */
[----:B0-----:R-:W2:Y:S04]  /*27790*/  LDL.64 R16, [R1+0x60] ;  /* 0x0000600001107983 */ /* 0x001ea80000100a00 */
[----:B--2---:R0:W-:Y:S04]  /*277a0*/  STL.64 [R1+0x3660], R16 ;  /* 0x0036601001007387 */ /* 0x0041e80000100a00 */
[----:B0-----:R-:W2:Y:S01]  /*277b0*/  LDL.LU.64 R16, [R1+0x4f0] ;  /* 0x0004f00001107983 */ /* 0x001ea20000300a00 */
[----:B------:R-:W2:Y:S02]  /*277c0*/  LDL.LU.64 R18, [R1+0x4f8] ;  /* 0x0004f80001127983 */ /* 0x000ea40000300a00 */
[----:B------:R-:W-:Y:S02]  /*277d0*/  STL.64 [R1+0x3610], R10 ;  /* 0x0036100a01007387 */ /* 0x000fe40000100a00 */
[----:B------:R0:W-:Y:S02]  /*277e0*/  STL.64 [R1+0x3608], R8 ;  /* 0x0036080801007387 */ /* 0x0001e40000100a00 */
[----:B0-----:R-:W3:Y:S03]  /*277f0*/  LDL.64 R8, [R1+0x20] ;  /* 0x0000200001087983 */ /* 0x001ee60000100a00 */
[----:B------:R0:W-:Y:S02]  /*27800*/  STL.64 [R1+0x1c0], R20 ;  /* 0x0001c01401007387 */ /* 0x0001e40000100a00 */
[----:B------:R1:W-:Y:S01]  /*27810*/  STL.64 [R1+0x1c8], R22 ;  /* 0x0001c81601007387 */ /* 0x0003e20000100a00 */
[----:B0-----:R-:W4:Y:S01]  /*27820*/  LDL.LU.64 R20, [R1+0x670] ;  /* 0x0006700001147983 */ /* 0x001f220000300a00 */
[----:B-1----:R-:W3:Y:S01]  /*27830*/  LDL.LU.64 R22, [R1+0x678] ;  /* 0x0006780001167983 */ /* 0x002ee20000300a00 */
[C---:B--2---:R-:W-:Y:S02]  /*27840*/  HMMA.16816.F32.BF16 R16, R12.reuse, R4, R16 ;  /* 0x000000040c10723c */ /* 0x044fe40000041810 */
[----:B---3--:R-:W-:Y:S01]  /*27850*/  STL.64 [R1+0x3620], R22 ;  /* 0x0036201601007387 */ /* 0x008fe20000100a00 */
[----:B----4-:R0:W-:Y:S03]  /*27860*/  STL.64 [R1+0x3618], R20 ;  /* 0x0036181401007387 */ /* 0x0101e60000100a00 */
[----:B0-----:R-:W2:Y:S01]  /*27870*/  LDL.LU.64 R20, [R1+0x6a0] ;  /* 0x0006a00001147983 */ /* 0x001ea20000300a00 */
[----:B------:R-:W2:Y:S02]  /*27880*/  LDL.LU.64 R22, [R1+0x6a8] ;  /* 0x0006a80001167983 */ /* 0x000ea40000300a00 */
[----:B------:R0:W-:Y:S11]  /*27890*/  STL.64 [R1+0x3600], R24 ;  /* 0x0036001801007387 */ /* 0x0001f60000100a00 */
[----:B------:R-:W-:Y:S03]  /*278a0*/  @!UPT UIADD3 URZ, URZ, URZ, URZ ;  /* 0x0000003f3f3ff290 */ /* 0x000fe6000fffe03f */
[----:B------:R1:W-:Y:S01]  /*278b0*/  STL.64 [R1+0x1b0], R16 ;  /* 0x0001b01001007387 */ /* 0x0003e20000100a00 */
[----:B------:R-:W-:Y:S01]  /*278c0*/  STL.64 [R1+0x1b8], R18 ;  /* 0x0001b81201007387 */ /* 0x000fe20000100a00 */
[----:B0-----:R-:W-:Y:S02]  /*278d0*/  IMAD.MOV.U32 R24, RZ, RZ, R2 ;  /* 0x000000ffff187224 */ /* 0x001fe400078e0002 */
[----:B------:R-:W-:Y:S01]  /*278e0*/  IMAD.MOV.U32 R25, RZ, RZ, R0 ;  /* 0x000000ffff197224 */ /* 0x000fe200078e0000 */
[----:B-1----:R-:W3:Y:S01]  /*278f0*/  LDL.LU.64 R16, [R1+0x3660] ;  /* 0x0036600001107983 */ /* 0x002ee20000300a00 */
[----:B------:R-:W-:Y:S02]  /*27900*/  IMAD.MOV.U32 R2, RZ, RZ, R4 ;  /* 0x000000ffff027224 */ /* 0x000fe400078e0004 */
[----:B------:R-:W-:Y:S02]  /*27910*/  IMAD.MOV.U32 R0, RZ, RZ, R5 ;  /* 0x000000ffff007224 */ /* 0x000fe400078e0005 */
[----:B------:R-:W3:Y:S01]  /*27920*/  LDL.LU.64 R6, [R1+0x3658] ;  /* 0x0036580001067983 */ /* 0x000ee20000300a00 */
[----:B------:R-:W3:Y:S02]  /*27930*/  LDL.LU.64 R4, [R1+0x3650] ;  /* 0x0036500001047983 */ /* 0x000ee40000300a00 */
[C---:B---3--:R-:W-:Y:S01]  /*27940*/  HMMA.16816.F32.BF16 R4, R12.reuse, R16, R4 ;  /* 0x000000100c04723c */ /* 0x048fe20000041804 */
[----:B------:R-:W-:Y:S11]  /*27950*/  IMAD.MOV.U32 R3, RZ, RZ, R17 ;  /* 0x000000ffff037224 */ /* 0x000ff600078e0011 */
[----:B------:R-:W-:Y:S11]  /*27960*/  @!UPT UIADD3 URZ, URZ, URZ, URZ ;  /* 0x0000003f3f3ff290 */ /* 0x000ff6000fffe03f */
[----:B------:R0:W-:Y:S01]  /*27970*/  STL.64 [R1+0x1a0], R4 ;  /* 0x0001a00401007387 */ /* 0x0001e20000100a00 */
[----:B------:R1:W-:Y:S03]  /*27980*/  STL.64 [R1+0x1a8], R6 ;  /* 0x0001a80601007387 */ /* 0x0003e60000100a00 */
[----:B0-----:R-:W3:Y:S01]  /*27990*/  LDL.LU.64 R4, [R1+0x3648] ;  /* 0x0036480001047983 */ /* 0x001ee20000300a00 */
[----:B-1----:R-:W-:Y:S02]  /*279a0*/  IMAD.MOV.U32 R6, RZ, RZ, R16 ;  /* 0x000000ffff067224 */ /* 0x002fe400078e0010 */
[----:B------:R-:W3:Y:S02]  /*279b0*/  LDL.LU.64 R18, [R1+0x3640] ;  /* 0x0036400001127983 */ /* 0x000ee40000300a00 */
[----:B------:R-:W3:Y:S02]  /*279c0*/  LDL.LU.64 R16, [R1+0x3638] ;  /* 0x0036380001107983 */ /* 0x000ee40000300a00 */
[----:B---3--:R-:W-:Y:S01]  /*279d0*/  HMMA.16816.F32.BF16 R12, R12, R4, R16 ;  /* 0x000000040c0c723c */ /* 0x008fe20000041810 */
[----:B------:R-:W2:Y:S01]  /*279e0*/  LDL.LU.64 R18, [R1+0x3630] ;  /* 0x0036300001127983 */ /* 0x000ea20000300a00 */
[----:B------:R-:W2:Y:S02]  /*279f0*/  LDL.LU.64 R16, [R1+0x3628] ;  /* 0x0036280001107983 */ /* 0x000ea40000300a00 */
[----:B------:R0:W-:Y:S03]  /*27a00*/  STL.64 [R1+0x35c8], R4 ;  /* 0x0035c80401007387 */ /* 0x0001e60000100a00 */
[----:B0-----:R-:W-:-:S02]  /*27a10*/  IMAD.MOV.U32 R4, RZ, RZ, R6 ;  /* 0x000000ffff047224 */ /* 0x001fc400078e0006 */
[----:B------:R-:W-:Y:S11]  /*27a20*/  IMAD.MOV.U32 R5, RZ, RZ, R3 ;  /* 0x000000ffff057224 */ /* 0x000ff600078e0003 */
[----:B------:R-:W-:Y:S03]  /*27a30*/  @!UPT UIADD3 URZ, URZ, URZ, URZ ;  /* 0x0000003f3f3ff290 */ /* 0x000fe6000fffe03f */
[----:B------:R-:W-:Y:S01]  /*27a40*/  STL.64 [R1+0x100], R12 ;  /* 0x0001000c01007387 */ /* 0x000fe20000100a00 */
[----:B------:R-:W-:Y:S02]  /*27a50*/  STL.64 [R1+0x108], R14 ;  /* 0x0001080e01007387 */ /* 0x000fe40000100a00 */
[----:B------:R0:W-:Y:S02]  /*27a60*/  STL.64 [R1+0x35e0], R4 ;  /* 0x0035e00401007387 */ /* 0x0001e40000100a00 */
[----:B0-----:R-:W-:Y:S02]  /*27a70*/  IMAD.MOV.U32 R4, RZ, RZ, R2 ;  /* 0x000000ffff047224 */ /* 0x001fe400078e0002 */
[----:B------:R-:W-:-:S05]  /*27a80*/  IMAD.MOV.U32 R5, RZ, RZ, R0 ;  /* 0x000000ffff057224 */ /* 0x000fca00078e0000 */
[----:B------:R0:W-:Y:S04]  /*27a90*/  STL.64 [R1+0x35f8], R4 ;  /* 0x0035f80401007387 */ /* 0x0001e80000100a00 */
[----:B0-----:R-:W3:Y:S01]  /*27aa0*/  LDL.LU.64 R4, [R1+0x680] ;  /* 0x0006800001047983 */ /* 0x001ee20000300a00 */
[----:B------:R-:W3:Y:S02]  /*27ab0*/  LDL.LU.64 R6, [R1+0x688] ;  /* 0x0006880001067983 */ /* 0x000ee40000300a00 */
[----:B------:R-:W4:Y:S01]  /*27ac0*/  LDL.64 R12, [R1] ;  /* 0x00000000010c7983 */ /* 0x000f220000100a00 */
[C---:B--2---:R-:W-:Y:S11]  /*27ad0*/  HMMA.16816.F32.BF16 R20, R16.reuse, R8, R20 ;  /* 0x000000081014723c */ /* 0x044ff60000041814 */
[----:B------:R-:W-:Y:S11]  /*27ae0*/  @!UPT UIADD3 URZ, URZ, URZ, URZ ;  /* 0x0000003f3f3ff290 */ /* 0x000ff6000fffe03f */
[----:B------:R-:W-:Y:S01]  /*27af0*/  @!UPT UIADD3 URZ, URZ, URZ, URZ ;  /* 0x0000003f3f3ff290 */ /* 0x000fe2000fffe03f */
[----:B------:R-:W-:Y:S01]  /*27b00*/  STL.64 [R1+0xf0], R20 ;  /* 0x0000f01401007387 */ /* 0x000fe20000100a00 */
[----:B------:R0:W-:Y:S03]  /*27b10*/  STL.64 [R1+0xf8], R22 ;  /* 0x0000f81601007387 */ /* 0x0001e60000100a00 */
[----:B0-----:R-:W4:Y:S01]  /*27b20*/  LDL.LU.64 R22, [R1+0x3620] ;  /* 0x0036200001167983 */ /* 0x001f220000300a00 */
[----:B------:R-:W4:Y:S02]  /*27b30*/  LDL.LU.64 R20, [R1+0x3618] ;  /* 0x0036180001147983 */ /* 0x000f240000300a00 */
[----:B------:R-:W-:Y:S02]  /*27b40*/  IMAD.MOV.U32 R2, RZ, RZ, R8 ;  /* 0x000000ffff027224 */ /* 0x000fe400078e0008 */
[----:B------:R-:W-:Y:S01]  /*27b50*/  IMAD.MOV.U32 R0, RZ, RZ, R9 ;  /* 0x000000ffff007224 */ /* 0x000fe200078e0009 */
[----:B------:R-:W2:Y:S01]  /*27b60*/  LDL.LU.64 R10, [R1+0x3610] ;  /* 0x00361000010a7983 */ /* 0x000ea20000300a00 */
[----:B------:R-:W2:Y:S01]  /*27b70*/  LDL.LU.64 R8, [R1+0x3608] ;  /* 0x0036080001087983 */ /* 0x000ea20000300a00 */
[C---:B---3--:R-:W-:Y:S11]  /*27b80*/  HMMA.16816.F32.BF16 R24, R16.reuse, R24, R4 ;  /* 0x000000181018723c */ /* 0x048ff60000041804 */
[----:B------:R-:W-:Y:S11]  /*27b90*/  @!UPT UIADD3 URZ, URZ, URZ, URZ ;  /* 0x0000003f3f3ff290 */ /* 0x000ff6000fffe03f */
[----:B------:R-:W-:Y:S01]  /*27ba0*/  @!UPT UIADD3 URZ, URZ, URZ, URZ ;  /* 0x0000003f3f3ff290 */ /* 0x000fe2000fffe03f */
[----:B------:R0:W-:Y:S01]  /*27bb0*/  STL.64 [R1+0xe0], R24 ;  /* 0x0000e01801007387 */ /* 0x0001e20000100a00 */
[----:B------:R1:W-:Y:S03]  /*27bc0*/  STL.64 [R1+0xe8], R26 ;  /* 0x0000e81a01007387 */ /* 0x0003e60000100a00 */
[----:B0-----:R-:W2:Y:S01]  /*27bd0*/  LDL.LU.64 R24, [R1+0x660] ;  /* 0x0006600001187983 */ /* 0x001ea20000300a00 */
[----:B-1----:R-:W2:Y:S01]  /*27be0*/  LDL.LU.64 R26, [R1+0x668] ;  /* 0x00066800011a7983 */ /* 0x002ea20000300a00 */
[C---:B----4-:R-:W-:Y:S11]  /*27bf0*/  HMMA.16816.F32.BF16 R4, R16.reuse, R12, R20 ;  /* 0x0000000c1004723c */ /* 0x050ff60000041814 */
[----:B------:R-:W-:Y:S11]  /*27c00*/  @!UPT UIADD3 URZ, URZ, URZ, URZ ;  /* 0x0000003f3f3ff290 */ /* 0x000ff6000fffe03f */
[----:B------:R-:W-:Y:S01]  /*27c10*/  @!UPT UIADD3 URZ, URZ, URZ, URZ ;  /* 0x0000003f3f3ff290 */ /* 0x000fe2000fffe03f */
[----:B------:R0:W-:Y:S01]  /*27c20*/  STL.64 [R1+0xd0], R4 ;  /* 0x0000d00401007387 */ /* 0x0001e20000100a00 */
[----:B------:R1:W-:Y:S03]  /*27c30*/  STL.64 [R1+0xd8], R6 ;  /* 0x0000d80601007387 */ /* 0x0003e60000100a00 */
[----:B0-----:R-:W3:Y:S01]  /*27c40*/  LDL.LU.64 R4, [R1+0x340] ;  /* 0x0003400001047983 */ /* 0x001ee20000300a00 */
[----:B-1----:R-:W3:Y:S02]  /*27c50*/  LDL.LU.64 R6, [R1+0x348] ;  /* 0x0003480001067983 */ /* 0x002ee40000300a00 */
[----:B------:R-:W4:Y:S02]  /*27c60*/  LDL.LU.64 R20, [R1+0x240] ;  /* 0x0002400001147983 */ /* 0x000f240000300a00 */
[----:B------:R-:W2:Y:S02]  /*27c70*/  LDL.LU.64 R22, [R1+0x248] ;  /* 0x0002480001167983 */ /* 0x000ea40000300a00 */
[----:B--2---:R-:W-:Y:S01]  /*27c80*/  STL.64 [R1+0x35d8], R22 ;  /* 0x0035d81601007387 */ /* 0x004fe20000100a00 */
[----:B----4-:R0:W-:Y:S03]  /*27c90*/  STL.64 [R1+0x35d0], R20 ;  /* 0x0035d01401007387 */ /* 0x0101e60000100a00 */
[----:B0-----:R-:W2:Y:S01]  /*27ca0*/  LDL.LU.64 R20, [R1+0x250] ;  /* 0x0002500001147983 */ /* 0x001ea20000300a00 */
[----:B------:R-:W4:Y:S01]  /*27cb0*/  LDL.LU.64 R22, [R1+0x258] ;  /* 0x0002580001167983 */ /* 0x000f220000300a00 */
[C---:B------:R-:W-:Y:S02]  /*27cc0*/  HMMA.16816.F32.BF16 R24, R16.reuse, R8, R24 ;  /* 0x000000081018723c */ /* 0x040fe40000041818 */
[----:B----4-:R-:W-:Y:S01]  /*27cd0*/  STL.64 [R1+0x35f0], R22 ;  /* 0x0035f01601007387 */ /* 0x010fe20000100a00 */
[----:B--2---:R0:W-:Y:S03]  /*27ce0*/  STL.64 [R1+0x35e8], R20 ;  /* 0x0035e81401007387 */ /* 0x0041e60000100a00 */
[----:B0-----:R-:W2:Y:S01]  /*27cf0*/  LDL.LU.64 R20, [R1+0x230] ;  /* 0x0002300001147983 */ /* 0x001ea20000300a00 */
[----:B------:R-:W2:Y:S02]  /*27d00*/  LDL.LU.64 R22, [R1+0x238] ;  /* 0x0002380001167983 */ /* 0x000ea40000300a00 */
[----:B------:R0:W-:Y:S02]  /*27d10*/  STL.64 [R1+0x3590], R12 ;  /* 0x0035900c01007387 */ /* 0x0001e40000100a00 */
[----:B0-----:R-:W4:Y:S01]  /*27d20*/  LDL.LU.64 R12, [R1+0x5b0] ;  /* 0x0005b000010c7983 */ /* 0x001f220000300a00 */
[----:B------:R-:W2:Y:S03]  /*27d30*/  LDL.LU.64 R14, [R1+0x5b8] ;  /* 0x0005b800010e7983 */ /* 0x000ea60000300a00 */
[----:B--2---:R-:W-:Y:S01]  /*27d40*/  STL.64 [R1+0x35a0], R14 ;  /* 0x0035a00e01007387 */ /* 0x004fe20000100a00 */
[----:B----4-:R-:W-:Y:S07]  /*27d50*/  STL.64 [R1+0x3598], R12 ;  /* 0x0035980c01007387 */ /* 0x010fee0000100a00 */
[----:B------:R0:W-:Y:S02]  /*27d60*/  STL.64 [R1+0xc0], R24 ;  /* 0x0000c01801007387 */ /* 0x0001e40000100a00 */
[----:B------:R-:W-:Y:S01]  /*27d70*/  STL.64 [R1+0xc8], R26 ;  /* 0x0000c81a01007387 */ /* 0x000fe20000100a00 */
[----:B0-----:R-:W3:Y:S01]  /*27d80*/  LDL.LU.64 R24, [R1+0x3600] ;  /* 0x0036000001187983 */ /* 0x001ee20000300a00 */
[----:B------:R-:W-:Y:S02]  /*27d90*/  STL.64 [R1+0x35b0], R10 ;  /* 0x0035b00a01007387 */ /* 0x000fe40000100a00 */
[----:B------:R0:W-:Y:S02]  /*27da0*/  STL.64 [R1+0x35a8], R8 ;  /* 0x0035a80801007387 */ /* 0x0001e40000100a00 */
[----:B0-----:R-:W2:Y:S01]  /*27db0*/  LDL.LU.64 R8, [R1+0x5c0] ;  /* 0x0005c00001087983 */ /* 0x001ea20000300a00 */
[----:B------:R-:W2:Y:S01]  /*27dc0*/  LDL.LU.64 R10, [R1+0x5c8] ;  /* 0x0005c800010a7983 */ /* 0x000ea20000300a00 */
[----:B---3--:R-:W-:Y:S11]  /*27dd0*/  HMMA.16816.F32.BF16 R4, R16, R24, R4 ;  /* 0x000000181004723c */ /* 0x008ff60000041804 */
[----:B------:R-:W-:Y:S11]  /*27de0*/  @!UPT UIADD3 URZ, URZ, URZ, URZ ;  /* 0x0000003f3f3ff290 */ /* 0x000ff6000fffe03f */
[----:B------:R-:W-:Y:S01]  /*27df0*/  @!UPT UIADD3 URZ, URZ, URZ, URZ ;  /* 0x0000003f3f3ff290 */ /* 0x000fe2000fffe03f */
[----:B------:R0:W-:Y:S01]  /*27e00*/  STL.64 [R1+0x180], R4 ;  /* 0x0001800401007387 */ /* 0x0001e20000100a00 */
[----:B------:R1:W-:Y:S03]  /*27e10*/  STL.64 [R1+0x188], R6 ;  /* 0x0001880601007387 */ /* 0x0003e60000100a00 */
[----:B0-----:R-:W1:Y:S01]  /*27e20*/  LDL.LU.64 R4, [R1+0x35f8] ;  /* 0x0035f80001047983 */ /* 0x001e620000300a00 */
[----:B------:R-:W-:Y:S02]  /*27e30*/  IMAD.MOV.U32 R12, RZ, RZ, R2 ;  /* 0x000000ffff0c7224 */ /* 0x000fe400078e0002 */
[----:B------:R-:W-:Y:S02]  /*27e40*/  IMAD.MOV.U32 R13, RZ, RZ, R0 ;  /* 0x000000ffff0d7224 */ /* 0x000fe400078e0000 */
[----:B------:R-:W-:Y:S02]  /*27e50*/  IMAD.MOV.U32 R2, RZ, RZ, R24 ;  /* 0x000000ffff027224 */ /* 0x000fe400078e0018 */
[----:B------:R-:W-:-:S02]  /*27e60*/  IMAD.MOV.U32 R0, RZ, RZ, R25 ;  /* 0x000000ffff007224 */ /* 0x000fc400078e0019 */
[----:B------:R-:W3:Y:S01]  /*27e70*/  LDL.LU.64 R24, [R1+0x5a0] ;  /* 0x0005a00001187983 */ /* 0x000ee20000300a00 */
[----:B------:R-:W3:Y:S01]  /*27e80*/  LDL.LU.64 R26, [R1+0x5a8] ;  /* 0x0005a800011a7983 */ /* 0x000ee20000300a00 */
[C---:B-1----:R-:W-:Y:S02]  /*27e90*/  HMMA.16816.F32.BF16 R4, R16.reuse, R4, R20 ;  /* 0x000000041004723c */ /* 0x042fe40000041814 */
[----:B------:R-:W4:Y:S01]  /*27ea0*/  LDL.LU.64 R22, [R1+0x35f0] ;  /* 0x0035f00001167983 */ /* 0x000f220000300a00 */
[----:B------:R-:W4:Y:S11]  /*27eb0*/  LDL.LU.64 R20, [R1+0x35e8] ;  /* 0x0035e80001147983 */ /* 0x000f360000300a00 */
[----:B------:R-:W-:Y:S09]  /*27ec0*/  @!UPT UIADD3 URZ, URZ, URZ, URZ ;  /* 0x0000003f3f3ff290 */ /* 0x000ff2000fffe03f */
[----:B------:R0:W-:Y:S01]  /*27ed0*/  STL.64 [R1+0x230], R4 ;  /* 0x0002300401007387 */ /* 0x0001e20000100a00 */
[----:B------:R4:W-:Y:S03]  /*27ee0*/  STL.64 [R1+0x238], R6 ;  /* 0x0002380601007387 */ /* 0x0009e60000100a00 */
[----:B0-----:R-:W4:Y:S02]  /*27ef0*/  LDL.LU.64 R4, [R1+0x35e0] ;  /* 0x0035e00001047983 */ /* 0x001f240000300a00 */
[C---:B----4-:R-:W-:Y:S02]  /*27f00*/  HMMA.16816.F32.BF16 R4, R16.reuse, R4, R20 ;  /* 0x000000041004723c */ /* 0x050fe40000041814 */
[----:B------:R-:W4:Y:S01]  /*27f10*/  LDL.LU.64 R22, [R1+0x35d8] ;  /* 0x0035d80001167983 */ /* 0x000f220000300a00 */
[----:B------:R-:W4:Y:S11]  /*27f20*/  LDL.LU.64 R20, [R1+0x35d0] ;  /* 0x0035d00001147983 */ /* 0x000f360000300a00 */
[----:B------:R-:W-:Y:S09]  /*27f30*/  @!UPT UIADD3 URZ, URZ, URZ, URZ ;  /* 0x0000003f3f3ff290 */ /* 0x000ff2000fffe03f */
[----:B------:R0:W-:Y:S01]  /*27f40*/  STL.64 [R1+0x360], R4 ;  /* 0x0003600401007387 */ /* 0x0001e20000100a00 */
[----:B------:R-:W-:Y:S03]  /*27f50*/  STL.64 [R1+0x368], R6 ;  /* 0x0003680601007387 */ /* 0x000fe60000100a00 */
[----:B0-----:R-:W4:Y:S02]  /*27f60*/  LDL.LU.64 R4, [R1+0x35c8] ;  /* 0x0035c80001047983 */ /* 0x001f240000300a00 */
[----:B----4-:R-:W-:Y:S02]  /*27f70*/  HMMA.16816.F32.BF16 R16, R16, R4, R20 ;  /* 0x000000041010723c */ /* 0x010fe40000041814 */
[----:B------:R-:W2:Y:S01]  /*27f80*/  LDL.LU.64 R22, [R1+0x35c0] ;  /* 0x0035c00001167983 */ /* 0x000ea20000300a00 */
[----:B------:R-:W2:Y:S02]  /*27f90*/  LDL.LU.64 R20, [R1+0x35b8] ;  /* 0x0035b80001147983 */ /* 0x000ea40000300a00 */
[----:B------:R0:W-:Y:S02]  /*27fa0*/  STL.64 [R1+0x3558], R4 ;  /* 0x0035580401007387 */ /* 0x0001e40000100a00 */
[----:B0-----:R-:W4:Y:S11]  /*27fb0*/  LDL.64 R4, [R1+0x60] ;  /* 0x0000600001047983 */ /* 0x001f360000100a00 */
[----:B------:R-:W-:Y:S05]  /*27fc0*/  @!UPT UIADD3 URZ, URZ, URZ, URZ ;  /* 0x0000003f3f3ff290 */ /* 0x000fea000fffe03f */
[----:B------:R-:W-:Y:S01]  /*27fd0*/  STL.64 [R1+0x350], R16 ;  /* 0x0003501001007387 */ /* 0x000fe20000100a00 */
[----:B------:R-:W-:Y:S03]  /*27fe0*/  STL.64 [R1+0x358], R18 ;  /* 0x0003581201007387 */ /* 0x000fe60000100a00 */
[----:B----4-:R0:W-:Y:S04]  /*27ff0*/  STL.64 [R1+0x3570], R4 ;  /* 0x0035700401007387 */ /* 0x0101e80000100a00 */
[----:B0-----:R-:W4:Y:S01]  /*28000*/  LDL.64 R4, [R1+0x50] ;  /* 0x0000500001047983 */ /* 0x001f220000100a00 */
[C---:B--2---:R-:W-:Y:S03]  /*28010*/  HMMA.16816.F32.BF16 R12, R20.reuse, R12, R8 ;  /* 0x0000000c140c723c */ /* 0x044fe60000041808 */
[----:B----4-:R0:W-:Y:S04]  /*28020*/  STL.64 [R1+0x3588], R4 ;  /* 0x0035880401007387 */ /* 0x0101e80000100a00 */
[----:B0-----:R-:W2:Y:S01]  /*28030*/  LDL.64 R4, [R1+0x10] ;  /* 0x0000100001047983 */ /* 0x001ea20000100a00 */
[----:B------:R-:W4:Y:S02]  /*28040*/  LDL.LU.64 R10, [R1+0x35b0] ;  /* 0x0035b000010a7983 */ /* 0x000f240000300a00 */
[----:B------:R-:W2:Y:S11]  /*28050*/  LDL.LU.64 R8, [R1+0x35a8] ;  /* 0x0035a80001087983 */ /* 0x000eb60000300a00 */
[----:B------:R-:W-:Y:S02]  /*28060*/  @!UPT UIADD3 URZ, URZ, URZ, URZ ;  /* 0x0000003f3f3ff290 */ /* 0x000fe4000fffe03f */
[----:B------:R-:W-:Y:S01]  /*28070*/  STL.64 [R1+0x440], R12 ;  /* 0x0004400c01007387 */ /* 0x000fe20000100a00 */
[----:B------:R0:W-:Y:S04]  /*28080*/  STL.64 [R1+0x448], R14 ;  /* 0x0004480e01007387 */ /* 0x0001e80000100a00 */
[----:B0-----:R-:W2:Y:S01]  /*28090*/  LDL.LU.64 R14, [R1+0x35a0] ;  /* 0x0035a000010e7983 */ /* 0x001ea20000300a00 */
[----:B------:R-:W2:Y:S02]  /*280a0*/  LDL.LU.64 R12, [R1+0x3598] ;  /* 0x00359800010c7983 */ /* 0x000ea40000300a00 */
[C---:B--2---:R-:W-:Y:S11]  /*280b0*/  HMMA.16816.F32.BF16 R12, R20.reuse, R4, R12 ;  /* 0x00000004140c723c */ /* 0x044ff6000004180c */
[----:B------:R-:W-:Y:S11]  /*280c0*/  @!UPT UIADD3 URZ, URZ, URZ, URZ ;  /* 0x0000003f3f3ff290 */ /* 0x000ff6000fffe03f */
[----:B------:R-:W-:Y:S01]  /*280d0*/  @!UPT UIADD3 URZ, URZ, URZ, URZ ;  /* 0x0000003f3f3ff290 */ /* 0x000fe2000fffe03f */
[----:B------:R0:W-:Y:S01]  /*280e0*/  STL.64 [R1+0x430], R12 ;  /* 0x0004300c01007387 */ /* 0x0001e20000100a00 */
[----:B------:R-:W-:Y:S03]  /*280f0*/  STL.64 [R1+0x438], R14 ;  /* 0x0004380e01007387 */ /* 0x000fe60000100a00 */
[----:B0-----:R-:W3:Y:S01]  /*28100*/  LDL.LU.64 R12, [R1+0x3590] ;  /* 0x00359000010c7983 */ /* 0x001ee20000300a00 */
[----:B------:R-:W-:Y:S02]  /*28110*/  IMAD.MOV.U32 R28, RZ, RZ, R4 ;  /* 0x000000ffff1c7224 */ /* 0x000fe400078e0004 */
[----:B------:R-:W-:Y:S02]  /*28120*/  IMAD.MOV.U32 R3, RZ, RZ, R5 ;  /* 0x000000ffff037224 */ /* 0x000fe400078e0005 */
[----:B------:R-:W2:Y:S01]  /*28130*/  LDL.LU.64 R4, [R1+0x590] ;  /* 0x0005900001047983 */ /* 0x000ea20000300a00 */
[----:B------:R-:W2:Y:S01]  /*28140*/  LDL.LU.64 R6, [R1+0x598] ;  /* 0x0005980001067983 */ /* 0x000ea20000300a00 */
[C---:B---3--:R-:W-:Y:S11]  /*28150*/  HMMA.16816.F32.BF16 R24, R20.reuse, R12, R24 ;  /* 0x0000000c1418723c */ /* 0x048ff60000041818 */
[----:B------:R-:W-:Y:S11]  /*28160*/  @!UPT UIADD3 URZ, URZ, URZ, URZ ;  /* 0x0000003f3f3ff290 */ /* 0x000ff6000fffe03f */
[----:B------:R-:W-:Y:S01]  /*28170*/  @!UPT UIADD3 URZ, URZ, URZ, URZ ;  /* 0x0000003f3f3ff290 */ /* 0x000fe2000fffe03f */
[----:B------:R0:W-:Y:S01]  /*28180*/  STL.64 [R1+0x420], R24 ;  /* 0x0004201801007387 */ /* 0x0001e20000100a00 */
[----:B------:R1:W-:Y:S03]  /*28190*/  STL.64 [R1+0x428], R26 ;  /* 0x0004281a01007387 */ /* 0x0003e60000100a00 */
[----:B0-----:R-:W3:Y:S01]  /*281a0*/  LDL.LU.64 R24, [R1+0x110] ;  /* 0x0001100001187983 */ /* 0x001ee20000300a00 */
[----:B-1----:R-:W3:Y:S01]  /*281b0*/  LDL.LU.64 R26, [R1+0x118] ;  /* 0x00011800011a7983 */ /* 0x002ee20000300a00 */
[----:B--2---:R-:W-:Y:S02]  /*281c0*/  HMMA.16816.F32.BF16 R4, R20, R8, R4 ;  /* 0x000000081404723c */ /* 0x004fe40000041804 */
[----:B---3--:R-:W-:Y:S01]  /*281d0*/  STL.64 [R1+0x3568], R26 ;  /* 0x0035681a01007387 */ /* 0x008fe20000100a00 */
[----:B------:R0:W-:Y:S03]  /*281e0*/  STL.64 [R1+0x3560], R24 ;  /* 0x0035601801007387 */ /* 0x0001e60000100a00 */
[----:B0-----:R-:W2:Y:S01]  /*281f0*/  LDL.LU.64 R24, [R1+0x120] ;  /* 0x0001200001187983 */ /* 0x001ea20000300a00 */
[----:B------:R-:W3:Y:S02]  /*28200*/  LDL.LU.64 R26, [R1+0x128] ;  /* 0x00012800011a7983 */ /* 0x000ee40000300a00 */
[----:B------:R-:W-:Y:S01]  /*28210*/  IMAD.MOV.U32 R16, RZ, RZ, R2 ;  /* 0x000000ffff107224 */ /* 0x000fe200078e0002 */
[----:B---3--:R-:W-:Y:S01]  /*28220*/  STL.64 [R1+0x3580], R26 ;  /* 0x0035801a01007387 */ /* 0x008fe20000100a00 */
[----:B--2---:R0:W-:Y:S03]  /*28230*/  STL.64 [R1+0x3578], R24 ;  /* 0x0035781801007387 */ /* 0x0041e60000100a00 */
[----:B0-----:R-:W2:Y:S01]  /*28240*/  LDL.LU.64 R24, [R1+0x130] ;  /* 0x0001300001187983 */ /* 0x001ea20000300a00 */
[----:B------:R-:W2:Y:S02]  /*28250*/  LDL.LU.64 R26, [R1+0x138] ;  /* 0x00013800011a7983 */ /* 0x000ea40000300a00 */
[----:B------:R0:W-:Y:S02]  /*28260*/  STL.64 [R1+0x3520], R12 ;  /* 0x0035200c01007387 */ /* 0x0001e40000100a00 */
[----:B0-----:R-:W3:Y:S01]  /*28270*/  LDL.LU.64 R12, [R1+0x140] ;  /* 0x00014000010c7983 */ /* 0x001ee20000300a00 */
[----:B------:R-:W3:Y:S03]  /*28280*/  LDL.LU.64 R14, [R1+0x148] ;  /* 0x00014800010e7983 */ /* 0x000ee60000300a00 */
[----:B------:R0:W-:Y:S02]  /*28290*/  STL.64 [R1+0x410], R4 ;  /* 0x0004100401007387 */ /* 0x0001e40000100a00 */
[----:B------:R-:W-:Y:S01]  /*282a0*/  STL.64 [R1+0x418], R6 ;  /* 0x0004180601007387 */ /* 0x000fe20000100a00 */
[----:B0-----:R-:W2:Y:S01]  /*282b0*/  LDL.LU.64 R4, [R1+0x3588] ;  /* 0x0035880001047983 */ /* 0x001ea20000300a00 */
[----:B------:R-:W-:-:S02]  /*282c0*/  IMAD.MOV.U32 R17, RZ, RZ, R0 ;  /* 0x000000ffff117224 */ /* 0x000fc400078e0000 */
[----:B----4-:R-:W-:Y:S02]  /*282d0*/  STL.64 [R1+0x3538], R10 ;  /* 0x0035380a01007387 */ /* 0x010fe40000100a00 */
[----:B------:R0:W-:Y:S02]  /*282e0*/  STL.64 [R1+0x3530], R8 ;  /* 0x0035300801007387 */ /* 0x0001e40000100a00 */
[----:B0-----:R-:W4:Y:S01]  /*282f0*/  LDL.64 R8, [R1+0x20] ;  /* 0x0000200001087983 */ /* 0x001f220000100a00 */
[C---:B---3--:R-:W-:Y:S08]  /*28300*/  HMMA.16816.F32.BF16 R12, R20.reuse, R16, R12 ;  /* 0x00000010140c723c */ /* 0x048ff0000004180c */
[C---:B--2---:R-:W-:Y:S11]  /*28310*/  HMMA.16816.F32.BF16 R24, R20.reuse, R4, R24 ;  /* 0x000000041418723c */ /* 0x044ff60000041818 */
[----:B------:R-:W-:Y:S04]  /*28320*/  @!UPT UIADD3 URZ, URZ, URZ, URZ ;  /* 0x0000003f3f3ff290 */ /* 0x000fe8000fffe03f */
[----:B------:R0:W-:Y:S01]  /*28330*/  STL.64 [R1+0x400], R12 ;  /* 0x0004000c01007387 */ /* 0x0001e20000100a00 */
[----:B------:R1:W-:Y:S02]  /*28340*/  STL.64 [R1+0x408], R14 ;  /* 0x0004080e01007387 */ /* 0x0003e40000100a00 */
[----:B------:R-:W-:Y:S02]  /*28350*/  IMAD.MOV.U32 R11, RZ, RZ, R4 ;  /* 0x000000ffff0b7224 */ /* 0x000fe400078e0004 */
[----:B------:R-:W-:Y:S01]  /*28360*/  IMAD.MOV.U32 R10, RZ, RZ, R5 ;  /* 0x000000ffff0a7224 */ /* 0x000fe200078e0005 */
[----:B0-----:R-:W2:Y:S01]  /*28370*/  LDL.LU.64 R12, [R1+0x6d0] ;  /* 0x0006d000010c7983 */ /* 0x001ea20000300a00 */
[----:B-1----:R-:W2:Y:S02]  /*28380*/  LDL.LU.64 R14, [R1+0x6d8] ;  /* 0x0006d800010e7983 */ /* 0x002ea40000300a00 */
[----:B------:R0:W-:Y:S02]  /*28390*/  STL.64 [R1+0x3518], R16 ;  /* 0x0035181001007387 */ /* 0x0001e40000100a00 */
[----:B0-----:R-:W3:Y:S01]  /*283a0*/  LDL.LU.64 R16, [R1+0x6c0] ;  /* 0x0006c00001107983 */ /* 0x001ee20000300a00 */
[----:B------:R-:W3:Y:S02]  /*283b0*/  LDL.LU.64 R18, [R1+0x6c8] ;  /* 0x0006c80001127983 */ /* 0x000ee40000300a00 */
[----:B------:R-:W-:Y:S02]  /*283c0*/  STL.64 [R1+0x3f0], R24 ;  /* 0x0003f01801007387 */ /* 0x000fe40000100a00 */
[----:B------:R0:W-:Y:S02]  /*283d0*/  STL.64 [R1+0x3f8], R26 ;  /* 0x0003f81a01007387 */ /* 0x0001e40000100a00 */
[----:B0-----:R-:W2:Y:S01]  /*283e0*/  LDL.LU.64 R26, [R1+0x3580] ;  /* 0x00358000011a7983 */ /* 0x001ea20000300a00 */
[----:B------:R-:W2:Y:S02]  /*283f0*/  LDL.LU.64 R24, [R1+0x3578] ;  /* 0x0035780001187983 */ /* 0x000ea40000300a00 */
[----:B------:R-:W2:Y:S02]  /*28400*/  LDL.LU.64 R4, [R1+0x3570] ;  /* 0x0035700001047983 */ /* 0x000ea40000300a00 */
[----:B--2---:R-:W-:Y:S01]  /*28410*/  HMMA.16816.F32.BF16 R24, R20, R4, R24 ;  /* 0x000000041418723c */ /* 0x004fe20000041818 */
[----:B------:R-:W-:-:S02]  /*28420*/  IMAD.MOV.U32 R0, RZ, RZ, R4 ;  /* 0x000000ffff007224 */ /* 0x000fc400078e0004 */
[----:B------:R-:W-:Y:S11]  /*28430*/  IMAD.MOV.U32 R2, RZ, RZ, R5 ;  /* 0x000000ffff027224 */ /* 0x000ff600078e0005 */
[----:B------:R-:W-:Y:S09]  /*28440*/  @!UPT UIADD3 URZ, URZ, URZ, URZ ;  /* 0x0000003f3f3ff290 */ /* 0x000ff2000fffe03f */
[----:B------:R-:W-:Y:S01]  /*28450*/  STL.64 [R1+0x3e0], R24 ;  /* 0x0003e01801007387 */ /* 0x000fe20000100a00 */
[----:B------:R0:W-:Y:S03]  /*28460*/  STL.64 [R1+0x3e8], R26 ;  /* 0x0003e81a01007387 */ /* 0x0001e60000100a00 */
[----:B0-----:R-:W2:Y:S01]  /*28470*/  LDL.LU.64 R26, [R1+0x3568] ;  /* 0x00356800011a7983 */ /* 0x001ea20000300a00 */
[----:B------:R-:W2:Y:S02]  /*28480*/  LDL.LU.64 R24, [R1+0x3560] ;  /* 0x0035600001187983 */ /* 0x000ea40000300a00 */
[----:B------:R-:W2:Y:S02]  /*28490*/  LDL.LU.64 R4, [R1+0x3558] ;  /* 0x0035580001047983 */ /* 0x000ea40000300a00 */
[----:B--2---:R-:W-:Y:S01]  /*284a0*/  HMMA.16816.F32.BF16 R20, R20, R4, R24 ;  /* 0x000000041414723c */ /* 0x004fe20000041818 */
[----:B------:R-:W4:Y:S01]  /*284b0*/  LDL.LU.64 R26, [R1+0x3550] ;  /* 0x00355000011a7983 */ /* 0x000f220000300a00 */
[----:B------:R-:W4:Y:S02]  /*284c0*/  LDL.LU.64 R24, [R1+0x3548] ;  /* 0x0035480001187983 */ /* 0x000f240000300a00 */
[----:B------:R0:W-:Y:S02]  /*284d0*/  STL.64 [R1+0x34f0], R4 ;  /* 0x0034f00401007387 */ /* 0x0001e40000100a00 */
[----:B0-----:R-:W4:Y:S11]  /*284e0*/  LDL.LU.64 R4, [R1+0x730] ;  /* 0x0007300001047983 */ /* 0x001f360000300a00 */
[----:B------:R-:W-:Y:S06]  /*284f0*/  @!UPT UIADD3 URZ, URZ, URZ, URZ ;  /* 0x0000003f3f3ff290 */ /* 0x000fec000fffe03f */
[----:B------:R0:W-:Y:S01]  /*28500*/  STL.64 [R1+0x340], R20 ;  /* 0x0003401401007387 */ /* 0x0001e20000100a00 */
[----:B------:R-:W-:Y:S02]  /*28510*/  STL.64 [R1+0x348], R22 ;  /* 0x0003481601007387 */ /* 0x000fe40000100a00 */
[----:B------:R-:W4:Y:S02]  /*28520*/  LDL.LU.64 R6, [R1+0x738] ;  /* 0x0007380001067983 */ /* 0x000f240000300a00 */
[----:B0-----:R-:W-:Y:S02]  /*28530*/  IMAD.MOV.U32 R20, RZ, RZ, R11 ;  /* 0x000000ffff147224 */ /* 0x001fe400078e000b */
[----:B------:R-:W-:-:S05]  /*28540*/  IMAD.MOV.U32 R21, RZ, RZ, R10 ;  /* 0x000000ffff157224 */ /* 0x000fca00078e000a */
[----:B------:R0:W-:Y:S02]  /*28550*/  STL.64 [R1+0x3510], R20 ;  /* 0x0035101401007387 */ /* 0x0001e40000100a00 */
[----:B0-----:R-:W-:Y:S02]  /*28560*/  IMAD.MOV.U32 R20, RZ, RZ, R28 ;  /* 0x000000ffff147224 */ /* 0x001fe400078e001c */
[----:B------:R-:W-:Y:S01]  /*28570*/  IMAD.MOV.U32 R21, RZ, RZ, R3 ;  /* 0x000000ffff157224 */ /* 0x000fe200078e0003 */
[----:B------:R-:W2:Y:S01]  /*28580*/  LDL.LU R28, [R1+0x3544] ;  /* 0x00354400011c7983 */ /* 0x000ea20000300800 */
[----:B------:R-:W2:Y:S01]  /*28590*/  LDL.LU R3, [R1+0x3540] ;  /* 0x0035400001037983 */ /* 0x000ea20000300800 */
[C---:B----4-:R-:W-:Y:S08]  /*285a0*/  HMMA.16816.F32.BF16 R4, R24.reuse, R8, R4 ;  /* 0x000000081804723c */ /* 0x050ff00000041804 */
[----:B------:R-:W-:Y:S11]  /*285b0*/  HMMA.16816.F32.BF16 R20, R24, R20, R12 ;  /* 0x000000141814723c */ /* 0x000ff6000004180c */
[----:B------:R-:W-:Y:S04]  /*285c0*/  @!UPT UIADD3 URZ, URZ, URZ, URZ ;  /* 0x0000003f3f3ff290 */ /* 0x000fe8000fffe03f */
[----:B------:R0:W-:Y:S01]  /*285d0*/  STL.64 [R1+0x3d0], R4 ;  /* 0x0003d00401007387 */ /* 0x0001e20000100a00 */
[----:B------:R1:W-:Y:S02]  /*285e0*/  STL.64 [R1+0x3d8], R6 ;  /* 0x0003d80601007387 */ /* 0x0003e40000100a00 */
[----:B------:R-:W4:Y:S02]  /*285f0*/  LDL.LU.64 R10, [R1+0x3538] ;  /* 0x00353800010a7983 */ /* 0x000f240000300a00 */
[----:B0-----:R-:W-:Y:S02]  /*28600*/  IMAD.MOV.U32 R4, RZ, RZ, R0 ;  /* 0x000000ffff047224 */ /* 0x001fe400078e0000 */
[----:B------:R-:W-:Y:S02]  /*28610*/  IMAD.MOV.U32 R5, RZ, RZ, R2 ;  /* 0x000000ffff057224 */ /* 0x000fe400078e0002 */
[----:B-1----:R-:W-:Y:S02]  /*28620*/  IMAD.MOV.U32 R7, RZ, RZ, R8 ;  /* 0x000000ffff077224 */ /* 0x002fe400078e0008 */
[----:B------:R-:W-:-:S02]  /*28630*/  IMAD.MOV.U32 R6, RZ, RZ, R9 ;  /* 0x000000ffff067224 */ /* 0x000fc400078e0009 */
[----:B------:R-:W2:Y:S01]  /*28640*/  LDL.LU.64 R8, [R1+0x3530] ;  /* 0x0035300001087983 */ /* 0x000ea20000300a00 */
[----:B------:R-:W2:Y:S02]  /*28650*/  LDL.LU R0, [R1+0x352c] ;  /* 0x00352c0001007983 */ /* 0x000ea40000300800 */
[----:B------:R-:W2:Y:S02]  /*28660*/  LDL.LU R2, [R1+0x3528] ;  /* 0x0035280001027983 */ /* 0x000ea40000300800 */
[----:B------:R0:W-:Y:S01]  /*28670*/  STL.64 [R1+0x3508], R4 ;  /* 0x0035080401007387 */ /* 0x0001e20000100a00 */
[----:B------:R-:W3:Y:S01]  /*28680*/  LDL.LU.64 R12, [R1+0x3520] ;  /* 0x00352000010c7983 */ /* 0x000ee20000300a00 */
[----:B------:R-:W-:Y:S02]  /*28690*/  STL.64 [R1+0x3c0], R20 ;  /* 0x0003c01401007387 */ /* 0x000fe40000100a00 */
[----:B------:R-:W-:Y:S01]  /*286a0*/  STL.64 [R1+0x3c8], R22 ;  /* 0x0003c81601007387 */ /* 0x000fe20000100a00 */
[----:B---3--:R-:W-:Y:S01]  /*286b0*/  HMMA.16816.F32.BF16 R16, R24, R12, R16 ;  /* 0x0000000c1810723c */ /* 0x008fe20000041810 */
[----:B0-----:R-:W-:-:S02]  /*286c0*/  IMAD.MOV.U32 R5, RZ, RZ, R12 ;  /* 0x000000ffff057224 */ /* 0x001fc400078e000c */
[----:B------:R-:W-:Y:S11]  /*286d0*/  IMAD.MOV.U32 R4, RZ, RZ, R13 ;  /* 0x000000ffff047224 */ /* 0x000ff600078e000d */
[----:B------:R-:W-:Y:S09]  /*286e0*/  @!UPT UIADD3 URZ, URZ, URZ, URZ ;  /* 0x0000003f3f3ff290 */ /* 0x000ff2000fffe03f */
[----:B------:R0:W-:Y:S01]  /*286f0*/  STL.64 [R1+0x3b0], R16 ;  /* 0x0003b01001007387 */ /* 0x0001e20000100a00 */
[----:B------:R1:W-:Y:S03]  /*28700*/  STL.64 [R1+0x3b8], R18 ;  /* 0x0003b81201007387 */ /* 0x0003e60000100a00 */
[----:B0-----:R-:W2:Y:S01]  /*28710*/  LDL.LU.64 R16, [R1+0x6b0] ;  /* 0x0006b00001107983 */ /* 0x001ea20000300a00 */
[----:B-1----:R-:W2:Y:S02]  /*28720*/  LDL.LU.64 R18, [R1+0x6b8] ;  /* 0x0006b80001127983 */ /* 0x002ea40000300a00 */
[----:B------:R-:W3:Y:S02]  /*28730*/  LDL.LU.64 R12, [R1+0x620] ;  /* 0x00062000010c7983 */ /* 0x000ee40000300a00 */
[----:B------:R-:W2:Y:S02]  /*28740*/  LDL.LU.64 R14, [R1+0x628] ;  /* 0x00062800010e7983 */ /* 0x000ea40000300a00 */
[----:B--2---:R-:W-:Y:S01]  /*28750*/  STL.64 [R1+0x34a0], R14 ;  /* 0x0034a00e01007387 */ /* 0x004fe20000100a00 */
[----:B---3--:R0:W-:Y:S02]  /*28760*/  STL.64 [R1+0x3498], R12 ;  /* 0x0034980c01007387 */ /* 0x0081e40000100a00 */
[----:B0-----:R-:W-:-:S02]  /*28770*/  IMAD.MOV.U32 R12, RZ, RZ, R5 ;  /* 0x000000ffff0c7224 */ /* 0x001fc400078e0005 */
[----:B------:R-:W-:-:S05]  /*28780*/  IMAD.MOV.U32 R13, RZ, RZ, R4 ;  /* 0x000000ffff0d7224 */ /* 0x000fca00078e0004 */
[----:B------:R0:W-:Y:S04]  /*28790*/  STL.64 [R1+0x34b8], R12 ;  /* 0x0034b80c01007387 */ /* 0x0001e80000100a00 */
[----:B0-----:R-:W2:Y:S01]  /*287a0*/  LDL.64 R12, [R1+0x10] ;  /* 0x00001000010c7983 */ /* 0x001ea20000100a00 */
[----:B------:R-:W-:Y:S03]  /*287b0*/  HMMA.16816.F32.BF16 R16, R24, R8, R16 ;  /* 0x000000081810723c */ /* 0x000fe60000041810 */
[----:B--2---:R0:W-:Y:S01]  /*287c0*/  STL.64 [R1+0x34c0], R12 ;  /* 0x0034c00c01007387 */ /* 0x0041e20000100a00 */
[----:B------:R-:W2:Y:S02]  /*287d0*/  LDL.LU.64 R20, [R1+0x390] ;  /* 0x0003900001147983 */ /* 0x000ea40000300a00 */
[----:B------:R-:W2:Y:S02]  /*287e0*/  LDL.LU.64 R22, [R1+0x398] ;  /* 0x0003980001167983 */ /* 0x000ea40000300a00 */
[----:B------:R-:W3:Y:S02]  /*287f0*/  LDL.LU.64 R4, [R1+0x380] ;  /* 0x0003800001047983 */ /* 0x000ee40000300a00 */
[----:B0-----:R-:W-:-:S02]  /*28800*/  IMAD.MOV.U32 R12, RZ, RZ, R7 ;  /* 0x000000ffff0c7224 */ /* 0x001fc400078e0007 */
[----:B------:R-:W-:Y:S02]  /*28810*/  IMAD.MOV.U32 R13, RZ, RZ, R6 ;  /* 0x000000ffff0d7224 */ /* 0x000fe400078e0006 */
[----:B------:R-:W3:Y:S03]  /*28820*/  LDL.LU.64 R6, [R1+0x388] ;  /* 0x0003880001067983 */ /* 0x000ee60000300a00 */
[----:B------:R0:W-:Y:S02]  /*28830*/  STL.64 [R1+0x34e8], R12 ;  /* 0x0034e80c01007387 */ /* 0x0001e40000100a00 */
[----:B0-----:R-:W2:Y:S01]  /*28840*/  LDL.LU.64 R12, [R1+0x4e0] ;  /* 0x0004e000010c7983 */ /* 0x001ea20000300a00 */
[----:B------:R-:W2:Y:S03]  /*28850*/  LDL.LU.64 R14, [R1+0x4e8] ;  /* 0x0004e800010e7983 */ /* 0x000ea60000300a00 */
[----:B--2---:R-:W-:Y:S01]  /*28860*/  STL.64 [R1+0x3500], R14 ;  /* 0x0035000e01007387 */ /* 0x004fe20000100a00 */
[----:B------:R0:W-:Y:S03]  /*28870*/  STL.64 [R1+0x34f8], R12 ;  /* 0x0034f80c01007387 */ /* 0x0001e60000100a00 */
[----:B0-----:R-:W2:Y:S01]  /*28880*/  LDL.LU.64 R12, [R1+0x370] ;  /* 0x00037000010c7983 */ /* 0x001ea20000300a00 */
[----:B------:R-:W2:Y:S02]  /*28890*/  LDL.LU.64 R14, [R1+0x378] ;  /* 0x00037800010e7983 */ /* 0x000ea40000300a00 */
[----:B------:R0:W-:Y:S02]  /*288a0*/  STL.64 [R1+0x3a0], R16 ;  /* 0x0003a01001007387 */ /* 0x0001e40000100a00 */
[----:B------:R-:W-:Y:S01]  /*288b0*/  STL.64 [R1+0x3a8], R18 ;  /* 0x0003a81201007387 */ /* 0x000fe20000100a00 */
[----:B0-----:R-:W2:Y:S01]  /*288c0*/  LDL.LU.64 R16, [R1+0x3518] ;  /* 0x0035180001107983 */ /* 0x001ea20000300a00 */
[----:B----4-:R-:W-:Y:S02]  /*288d0*/  STL.64 [R1+0x34b0], R10 ;  /* 0x0034b00a01007387 */ /* 0x010fe40000100a00 */
[----:B------:R0:W-:Y:S02]  /*288e0*/  STL.64 [R1+0x34a8], R8 ;  /* 0x0034a80801007387 */ /* 0x0001e40000100a00 */
[----:B0-----:R-:W4:Y:S01]  /*288f0*/  LDL.LU.64 R8, [R1+0x630] ;  /* 0x0006300001087983 */ /* 0x001f220000300a00 */
[----:B------:R-:W3:Y:S01]  /*28900*/  LDL.LU.64 R10, [R1+0x638] ;  /* 0x00063800010a7983 */ /* 0x000ee20000300a00 */
[C---:B--2---:R-:W-:Y:S02]  /*28910*/  HMMA.16816.F32.BF16 R20, R24.reuse, R16, R20 ;  /* 0x000000101814723c */ /* 0x044fe40000041814 */
[----:B---3--:R-:W-:Y:S01]  /*28920*/  STL.64 [R1+0x34d0], R10 ;  /* 0x0034d00a01007387 */ /* 0x008fe20000100a00 */
[----:B----4-:R0:W-:Y:S03]  /*28930*/  STL.64 [R1+0x34c8], R8 ;  /* 0x0034c80801007387 */ /* 0x0101e60000100a00 */
[----:B0-----:R-:W2:Y:S01]  /*28940*/  LDL.LU.64 R8, [R1+0x690] ;  /* 0x0006900001087983 */ /* 0x001ea20000300a00 */
[----:B------:R-:W2:Y:S11]  /*28950*/  LDL.LU.64 R10, [R1+0x698] ;  /* 0x00069800010a7983 */ /* 0x000eb60000300a00 */
[----:B------:R-:W-:Y:S05]  /*28960*/  @!UPT UIADD3 URZ, URZ, URZ, URZ ;  /* 0x0000003f3f3ff290 */ /* 0x000fea000fffe03f */
[----:B------:R0:W-:Y:S02]  /*28970*/  STL.64 [R1+0x390], R20 ;  /* 0x0003901401007387 */ /* 0x0001e40000100a00 */
[----:B------:R-:W-:Y:S01]  /*28980*/  STL.64 [R1+0x398], R22 ;  /* 0x0003981601007387 */ /* 0x000fe20000100a00 */
[----:B0-----:R-:W3:Y:S02]  /*28990*/  LDL.LU.64 R20, [R1+0x3510] ;  /* 0x0035100001147983 */ /* 0x001ee40000300a00 */
[C---:B---3--:R-:W-:Y:S11]  /*289a0*/  HMMA.16816.F32.BF16 R4, R24.reuse, R20, R4 ;  /* 0x000000141804723c */ /* 0x048ff60000041804 */
[----:B------:R-:W-:Y:S11]  /*289b0*/  @!UPT UIADD3 URZ, URZ, URZ, URZ ;  /* 0x0000003f3f3ff290 */ /* 0x000ff6000fffe03f */
[----:B------:R-:W-:Y:S01]  /*289c0*/  @!UPT UIADD3 URZ, URZ, URZ, URZ ;  /* 0x0000003f3f3ff290 */ /* 0x000fe2000fffe03f */
[----:B------:R0:W-:Y:S01]  /*289d0*/  STL.64 [R1+0x380], R4 ;  /* 0x0003800401007387 */ /* 0x0001e20000100a00 */
[----:B------:R-:W-:Y:S03]  /*289e0*/  STL.64 [R1+0x388], R6 ;  /* 0x0003880601007387 */ /* 0x000fe60000100a00 */
[----:B0-----:R-:W3:Y:S01]  /*289f0*/  LDL.LU.64 R4, [R1+0x3508] ;  /* 0x0035080001047983 */ /* 0x001ee20000300a00 */
[----:B------:R0:W-:Y:S03]  /*28a00*/  STL.64 [R1+0x3490], R20 ;  /* 0x0034901401007387 */ /* 0x0001e60000100a00 */
[----:B0-----:R-:W4:Y:S01]  /*28a10*/  LDL.LU.64 R20, [R1+0x260] ;  /* 0x0002600001147983 */ /* 0x001f220000300a00 */
[----:B------:R-:W4:Y:S01]  /*28a20*/  LDL.LU.64 R22, [R1+0x268] ;  /* 0x0002680001167983 */ /* 0x000f220000300a00 */
[C---:B---3--:R-:W-:Y:S02]  /*28a30*/  HMMA.16816.F32.BF16 R4, R24.reuse, R4, R12 ;  /* 0x000000041804723c */ /* 0x048fe4000004180c */
[----:B------:R-:W3:Y:S01]  /*28a40*/  LDL.LU.64 R14, [R1+0x3500] ;  /* 0x00350000010e7983 */ /* 0x000ee20000300a00 */
[----:B------:R-:W3:Y:S11]  /*28a50*/  LDL.LU.64 R12, [R1+0x34f8] ;  /* 0x0034f800010c7983 */ /* 0x000ef60000300a00 */
[----:B------:R-:W-:Y:S09]  /*28a60*/  @!UPT UIADD3 URZ, URZ, URZ, URZ ;  /* 0x0000003f3f3ff290 */ /* 0x000ff2000fffe03f */
[----:B------:R0:W-:Y:S01]  /*28a70*/  STL.64 [R1+0x370], R4 ;  /* 0x0003700401007387 */ /* 0x0001e20000100a00 */
[----:B------:R1:W-:Y:S03]  /*28a80*/  STL.64 [R1+0x378], R6 ;  /* 0x0003780601007387 */ /* 0x0003e60000100a00 */
[----:B0-----:R-:W3:Y:S02]  /*28a90*/  LDL.LU.64 R4, [R1+0x34f0] ;  /* 0x0034f00001047983 */ /* 0x001ee40000300a00 */
[----:B---3--:R-:W-:Y:S02]  /*28aa0*/  HMMA.16816.F32.BF16 R24, R24, R4, R12 ;  /* 0x000000041818723c */ /* 0x008fe4000004180c */
[----:B------:R-:W2:Y:S01]  /*28ab0*/  LDL.LU.64 R12, [R1+0x34e8] ;  /* 0x0034e800010c7983 */ /* 0x000ea20000300a00 */
[----:B-1----:R-:W2:Y:S02]  /*28ac0*/  LDL.LU.64 R6, [R1+0x34e0] ;  /* 0x0034e00001067983 */ /* 0x002ea40000300a00 */
[----:B------:R-:W2:Y:S11]  /*28ad0*/  LDL.LU.64 R4, [R1+0x34d8] ;  /* 0x0034d80001047983 */ /* 0x000eb60000300a00 */
[----:B------:R-:W-:Y:S07]  /*28ae0*/  @!UPT UIADD3 URZ, URZ, URZ, URZ ;  /* 0x0000003f3f3ff290 */ /* 0x000fee000fffe03f */
[----:B------:R0:W-:Y:S01]  /*28af0*/  STL.64 [R1+0x2b0], R24 ;  /* 0x0002b01801007387 */ /* 0x0001e20000100a00 */
[----:B------:R1:W-:Y:S03]  /*28b00*/  STL.64 [R1+0x2b8], R26 ;  /* 0x0002b81a01007387 */ /* 0x0003e60000100a00 */
[----:B0-----:R-:W3:Y:S01]  /*28b10*/  LDL.LU.64 R24, [R1+0x640] ;  /* 0x0006400001187983 */ /* 0x001ee20000300a00 */
[----:B-1----:R-:W3:Y:S01]  /*28b20*/  LDL.LU.64 R26, [R1+0x648] ;  /* 0x00064800011a7983 */ /* 0x002ee20000300a00 */
[C---:B--2---:R-:W-:Y:S02]  /*28b30*/  HMMA.16816.F32.BF16 R12, R4.reuse, R12, R8 ;  /* 0x0000000c040c723c */ /* 0x044fe40000041808 */
[----:B------:R-:W2:Y:S01]  /*28b40*/  LDL.LU.64 R10, [R1+0x34d0] ;  /* 0x0034d000010a7983 */ /* 0x000ea20000300a00 */
[----:B------:R-:W2:Y:S11]  /*28b50*/  LDL.LU.64 R8, [R1+0x34c8] ;  /* 0x0034c80001087983 */ /* 0x000eb60000300a00 */
[----:B------:R-:W-:Y:S09]  /*28b60*/  @!UPT UIADD3 URZ, URZ, URZ, URZ ;  /* 0x0000003f3f3ff290 */ /* 0x000ff2000fffe03f */
[----:B------:R0:W-:Y:S01]  /*28b70*/  STL.64 [R1+0x2a0], R12 ;  /* 0x0002a00c01007387 */ /* 0x0001e20000100a00 */
[----:B------:R-:W-:Y:S03]  /*28b80*/  STL.64 [R1+0x2a8], R14 ;  /* 0x0002a80e01007387 */ /* 0x000fe60000100a00 */
[----:B0-----:R-:W3:Y:S02]  /*28b90*/  LDL.LU.64 R12, [R1+0x34c0] ;  /* 0x0034c000010c7983 */ /* 0x001ee40000300a00 */
[C---:B---3--:R-:W-:Y:S11]  /*28ba0*/  HMMA.16816.F32.BF16 R24, R4.reuse, R12, R24 ;  /* 0x0000000c0418723c */ /* 0x048ff60000041818 */
[----:B------:R-:W-:Y:S11]  /*28bb0*/  @!UPT UIADD3 URZ, URZ, URZ, URZ ;  /* 0x0000003f3f3ff290 */ /* 0x000ff6000fffe03f */
[----:B------:R-:W-:Y:S01]  /*28bc0*/  @!UPT UIADD3 URZ, URZ, URZ, URZ ;  /* 0x0000003f3f3ff290 */ /* 0x000fe2000fffe03f */
[----:B------:R0:W-:Y:S01]  /*28bd0*/  STL.64 [R1+0x290], R24 ;  /* 0x0002901801007387 */ /* 0x0001e20000100a00 */
[----:B------:R-:W-:Y:S02]  /*28be0*/  STL.64 [R1+0x298], R26 ;  /* 0x0002981a01007387 */ /* 0x000fe40000100a00 */
[----:B0-----:R-:W-:Y:S02]  /*28bf0*/  IMAD.MOV.U32 R25, RZ, RZ, R12 ;  /* 0x000000ffff197224 */ /* 0x001fe400078e000c */
[----:B------:R-:W-:Y:S02]  /*28c00*/  IMAD.MOV.U32 R24, RZ, RZ, R13 ;  /* 0x000000ffff187224 */ /* 0x000fe400078e000d */
[----:B------:R-:W2:Y:S03]  /*28c10*/  LDL.LU.64 R12, [R1+0x34b8] ;  /* 0x0034b800010c7983 */ /* 0x000ea60000300a00 */
[----:B------:R0:W-:Y:S02]  /*28c20*/  STL.64 [R1+0x3488], R24 ;  /* 0x0034881801007387 */ /* 0x0001e40000100a00 */
[----:B0-----:R-:W3:Y:S01]  /*28c30*/  LDL.LU.64 R24, [R1+0x4b0] ;  /* 0x0004b00001187983 */ /* 0x001ee20000300a00 */
[----:B------:R-:W3:Y:S01]  /*28c40*/  LDL.LU.64 R26, [R1+0x4b8] ;  /* 0x0004b800011a7983 */ /* 0x000ee20000300a00 */
[C---:B--2---:R-:W-:Y:S02]  /*28c50*/  HMMA.16816.F32.BF16 R12, R4.reuse, R12, R8 ;  /* 0x0000000c040c723c */ /* 0x044fe40000041808 */
[----:B------:R-:W2:Y:S01]  /*28c60*/  LDL.LU.64 R10, [R1+0x34b0] ;  /* 0x0034b000010a7983 */ /* 0x000ea20000300a00 */
[----:B------:R-:W3:Y:S11]  /*28c70*/  LDL.LU.64 R8, [R1+0x34a8] ;  /* 0x0034a80001087983 */ /* 0x000ef60000300a00 */
[----:B------:R-:W-:Y:S09]  /*28c80*/  @!UPT UIADD3 URZ, URZ, URZ, URZ ;  /* 0x0000003f3f3ff290 */ /* 0x000ff2000fffe03f */
[----:B------:R-:W-:Y:S01]  /*28c90*/  STL.64 [R1+0x280], R12 ;  /* 0x0002800c01007387 */ /* 0x000fe20000100a00 */
[----:B------:R0:W-:Y:S03]  /*28ca0*/  STL.64 [R1+0x288], R14 ;  /* 0x0002880e01007387 */ /* 0x0001e60000100a00 */
[----:B0-----:R-:W3:Y:S01]  /*28cb0*/  LDL.LU.64 R14, [R1+0x34a0] ;  /* 0x0034a000010e7983 */ /* 0x001ee20000300a00 */
[----:B------:R-:W3:Y:S01]  /*28cc0*/  LDL.LU.64 R12, [R1+0x3498] ;  /* 0x00349800010c7983 */ /* 0x000ee20000300a00 */
[C---:B----4-:R-:W-:Y:S02]  /*28cd0*/  HMMA.16816.F32.BF16 R16, R4.reuse, R16, R20 ;  /* 0x000000100410723c */ /* 0x050fe40000041814 */
[----:B--2---:R-:W-:Y:S01]  /*28ce0*/  STL.64 [R1+0x3468], R10 ;  /* 0x0034680a01007387 */ /* 0x004fe20000100a00 */
[----:B---3--:R0:W-:Y:S05]  /*28cf0*/  STL.64 [R1+0x3460], R8 ;  /* 0x0034600801007387 */ /* 0x0081ea0000100a00 */
[C---:B------:R-:W-:Y:S11]  /*28d00*/  HMMA.16816.F32.BF16 R12, R4.reuse, R8, R12 ;  /* 0x00000008040c723c */ /* 0x040ff6000004180c */
[----:B------:R-:W-:Y:S11]  /*28d10*/  @!UPT UIADD3 URZ, URZ, URZ, URZ ;  /* 0x0000003f3f3ff290 */ /* 0x000ff6000fffe03f */
[----:B------:R-:W-:Y:S01]  /*28d20*/  @!UPT UIADD3 URZ, URZ, URZ, URZ ;  /* 0x0000003f3f3ff290 */ /* 0x000fe2000fffe03f */
[----:B------:R-:W-:Y:S01]  /*28d30*/  STL.64 [R1+0x270], R12 ;  /* 0x0002700c01007387 */ /* 0x000fe20000100a00 */
[----:B------:R-:W-:Y:S02]  /*28d40*/  STL.64 [R1+0x278], R14 ;  /* 0x0002780e01007387 */ /* 0x000fe40000100a00 */
[----:B0-----:R-:W2:Y:S02]  /*28d50*/  LDL.LU.64 R8, [R1+0x4d0] ;  /* 0x0004d00001087983 */ /* 0x001ea40000300a00 */
[----:B------:R-:W2:Y:S01]  /*28d60*/  LDL.LU.64 R10, [R1+0x4d8] ;  /* 0x0004d800010a7983 */ /* 0x000ea20000300a00 */
[----:B------:R-:W3:Y:S01]  /*28d70*/  LDL.LU.64 R20, [R1+0x3490] ;  /* 0x0034900001147983 */ /* 0x000ee20000300a00 */
[----:B------:R-:W-:Y:S02]  /*28d80*/  STL.64 [R1+0x260], R16 ;  /* 0x0002601001007387 */ /* 0x000fe40000100a00 */
[----:B------:R-:W-:Y:S02]  /*28d90*/  STL.64 [R1+0x268], R18 ;  /* 0x0002681201007387 */ /* 0x000fe40000100a00 */
[----:B------:R-:W0:Y:S04]  /*28da0*/  LDSM.16.MT88.4 R16, [R29+0x180] ;  /* 0x000180001d10783b */ /* 0x000e280000004200 */
[----:B------:R-:W-:Y:S04]  /*28db0*/  LDSM.16.MT88.4 R12, [R29+0x100] ;  /* 0x000100001d0c783b */ /* 0x000fe80000004200 */
[----:B0-----:R-:W-:Y:S01]  /*28dc0*/  STL.64 [R1+0x3428], R18 ;  /* 0x0034281201007387 */ /* 0x001fe20000100a00 */
[----:B------:R0:W-:Y:S03]  /*28dd0*/  STL.64 [R1+0x3420], R16 ;  /* 0x0034201001007387 */ /* 0x0001e60000100a00 */
[----:B0-----:R-:W2:Y:S01]  /*28de0*/  LDL.LU.64 R16, [R1+0x60] ;  /* 0x0000600001107983 */ /* 0x001ea20000300a00 */
[C---:B---3--:R-:W-:Y:S03]  /*28df0*/  HMMA.16816.F32.BF16 R20, R4.reuse, R20, R24 ;  /* 0x000000140414723c */ /* 0x048fe60000041818 */
[----:B------:R-:W3:Y:S11]  /*28e00*/  LDL.LU.64 R24, [R1+0x3488] ;  /* 0x0034880001187983 */ /* 0x000ef60000300a00 */
[----:B------:R-:W-:Y:S09]  /*28e10*/  @!UPT UIADD3 URZ, URZ, URZ, URZ ;  /* 0x0000003f3f3ff290 */ /* 0x000ff2000fffe03f */
[----:B------:R-:W-:Y:S01]  /*28e20*/  STL.64 [R1+0x250], R20 ;  /* 0x0002501401007387 */ /* 0x000fe20000100a00 */
[----:B------:R-:W-:Y:S02]  /*28e30*/  STL.64 [R1+0x258], R22 ;  /* 0x0002581601007387 */ /* 0x000fe40000100a00 */
[----:B------:R-:W0:Y:S01]  /*28e40*/  LDSM.16.MT88.4 R20, [R28+0x2000] ;  /* 0x002000001c14783b */ /* 0x000e220000004200 */
[----:B--2---:R-:W-:Y:S01]  /*28e50*/  HMMA.16816.F32.BF16 R8, R4, R16, R8 ;  /* 0x000000100408723c */ /* 0x004fe20000041808 */
[----:B0-----:R-:W-:Y:S02]  /*28e60*/  STL.64 [R1+0x3370], R22 ;  /* 0x0033701601007387 */ /* 0x001fe40000100a00 */
[----:B------:R0:W-:Y:S02]  /*28e70*/  STL.64 [R1+0x3368], R20 ;  /* 0x0033681401007387 */ /* 0x0001e40000100a00 */
[----:B0-----:R-:W2:Y:S11]  /*28e80*/  LDL.LU.64 R20, [R1+0x70] ;  /* 0x0000700001147983 */ /* 0x001eb60000300a00 */
[----:B------:R-:W-:Y:S07]  /*28e90*/  @!UPT UIADD3 URZ, URZ, URZ, URZ ;  /* 0x0000003f3f3ff290 */ /* 0x000fee000fffe03f */
[----:B------:R0:W-:Y:S02]  /*28ea0*/  STL.64 [R1+0x240], R8 ;  /* 0x0002400801007387 */ /* 0x0001e40000100a00 */
[----:B0-----:R-:W-:Y:S02]  /*28eb0*/  IMAD.MOV.U32 R9, RZ, RZ, R16 ;  /* 0x000000ffff097224 */ /* 0x001fe400078e0010 */
[----:B------:R-:W-:Y:S01]  /*28ec0*/  IMAD.MOV.U32 R8, RZ, RZ, R17 ;  /* 0x000000ffff087224 */ /* 0x000fe200078e0011 */
[----:B------:R-:W-:Y:S01]  /*28ed0*/  STL.64 [R1+0x248], R10 ;  /* 0x0002480a01007387 */ /* 0x000fe20000100a00 */
[----:B---3--:R-:W-:Y:S02]  /*28ee0*/  IMAD.MOV.U32 R16, RZ, RZ, R25 ;  /* 0x000000ffff107224 */ /* 0x008fe400078e0019 */
[----:B------:R-:W-:Y:S02]  /*28ef0*/  IMAD.MOV.U32 R17, RZ, RZ, R24 ;  /* 0x000000ffff117224 */ /* 0x000fe400078e0018 */
[----:B------:R-:W0:Y:S04]  /*28f00*/  LDSM.16.MT88.4 R24, [R28+0x2080] ;  /* 0x002080001c18783b */ /* 0x000e280000004200 */
[----:B0-----:R0:W-:Y:S01]  /*28f10*/  STL.64 [R1+0x32f8], R26 ;  /* 0x0032f81a01007387 */ /* 0x0011e20000100a00 */
[----:B------:R1:W-:Y:S03]  /*28f20*/  STL.64 [R1+0x32f0], R24 ;  /* 0x0032f01801007387 */ /* 0x0003e60000100a00 */
[----:B0-----:R-:W3:Y:S01]  /*28f30*/  LDL R26, [R1+0x68] ;  /* 0x00006800011a7983 */ /* 0x001ee20000100800 */
[----:B-1----:R-:W-:-:S02]  /*28f40*/  IMAD.MOV.U32 R24, RZ, RZ, R9 ;  /* 0x000000ffff187224 */ /* 0x002fc400078e0009 */
[----:B------:R-:W-:Y:S01]  /*28f50*/  IMAD.MOV.U32 R25, RZ, RZ, R8 ;  /* 0x000000ffff197224 */ /* 0x000fe200078e0008 */
[----:B------:R-:W3:Y:S01]  /*28f60*/  LDL R27, [R1+0x6c] ;  /* 0x00006c00011b7983 */ /* 0x000ee20000100800 */
[----:B------:R-:W4:Y:S03]  /*28f70*/  LDL.LU.64 R8, [R1] ;  /* 0x0000000001087983 */ /* 0x000f260000300a00 */
[----:B----4-:R0:W-:Y:S04]  /*28f80*/  STL.64 [R1+0x3480], R8 ;  /* 0x0034800801007387 */ /* 0x0101e80000100a00 */
[----:B0-----:R-:W4:Y:S01]  /*28f90*/  LDL.LU.64 R8, [R1+0x4c0] ;  /* 0x0004c00001087983 */ /* 0x001f220000300a00 */
[----:B------:R-:W4:Y:S02]  /*28fa0*/  LDL.LU.64 R10, [R1+0x4c8] ;  /* 0x0004c800010a7983 */ /* 0x000f240000300a00 */
[----:B---3--:R-:W-:Y:S02]  /*28fb0*/  STL.64 [R1+0x3438], R26 ;  /* 0x0034381a01007387 */ /* 0x008fe40000100a00 */
[----:B------:R0:W-:Y:S02]  /*28fc0*/  STL.64 [R1+0x3430], R24 ;  /* 0x0034301801007387 */ /* 0x0001e40000100a00 */
[----:B--2---:R-:W-:-:S02]  /*28fd0*/  IMAD.MOV.U32 R19, RZ, RZ, R20 ;  /* 0x000000ffff137224 */ /* 0x004fc400078e0014 */
[----:B------:R-:W-:Y:S01]  /*28fe0*/  IMAD.MOV.U32 R18, RZ, RZ, R21 ;  /* 0x000000ffff127224 */ /* 0x000fe200078e0015 */
[----:B----4-:R-:W-:Y:S11]  /*28ff0*/  HMMA.16816.F32.BF16 R4, R4, R20, R8 ;  /* 0x000000140404723c */ /* 0x010ff60000041808 */
[----:B------:R-:W-:Y:S11]  /*29000*/  @!UPT UIADD3 URZ, URZ, URZ, URZ ;  /* 0x0000003f3f3ff290 */ /* 0x000ff6000fffe03f */
[----:B------:R-:W-:Y:S01]  /*29010*/  @!UPT UIADD3 URZ, URZ, URZ, URZ ;  /* 0x0000003f3f3ff290 */ /* 0x000fe2000fffe03f */
[----:B------:R-:W-:Y:S01]  /*29020*/  STL.64 [R1+0x190], R4 ;  /* 0x0001900401007387 */ /* 0x000fe20000100a00 */
[----:B------:R-:W-:Y:S02]  /*29030*/  STL.64 [R1+0x198], R6 ;  /* 0x0001980601007387 */ /* 0x000fe40000100a00 */
[----:B------:R-:W2:Y:S02]  /*29040*/  LDL.LU.64 R20, [R1+0x650] ;  /* 0x0006500001147983 */ /* 0x000ea40000300a00 */
[----:B------:R-:W2:Y:S01]  /*29050*/  LDL.LU.64 R22, [R1+0x658] ;  /* 0x0006580001167983 */ /* 0x000ea20000300a00 */
[----:B0-----:R-:W3:Y:S04]  /*29060*/  LDL.LU.64 R24, [R1+0x50] ;  /* 0x0000500001187983 */ /* 0x001ee80000300a00 */
[----:B------:R-:W0:Y:S04]  /*29070*/  LDSM.16.MT88.4 R4, [R28+0x2100] ;  /* 0x002100001c04783b */ /* 0x000e280000004200 */
[----:B---3--:R1:W-:Y:S04]  /*29080*/  STL.64 [R1+0x3440], R24 ;  /* 0x0034401801007387 */ /* 0x0083e80000100a00 */
[----:B-1----:R-:W2:Y:S01]  /*29090*/  LDL.LU.64 R24, [R1+0x20] ;  /* 0x0000200001187983 */ /* 0x002ea20000300a00 */
[----:B------:R-:W3:Y:S02]  /*290a0*/  LDL.LU.64 R8, [R1+0x610] ;  /* 0x0006100001087983 */ /* 0x000ee40000300a00 */
[----:B------:R-:W3:Y:S02]  /*290b0*/  LDL.LU.64 R10, [R1+0x618] ;  /* 0x00061800010a7983 */ /* 0x000ee40000300a00 */
[----:B0-----:R0:W-:Y:S01]  /*290c0*/  STL.64 [R1+0x3280], R6 ;  /* 0x0032800601007387 */ /* 0x0011e20000100a00 */
[----:B------:R1:W-:Y:S01]  /*290d0*/  STL.64 [R1+0x3278], R4 ;  /* 0x0032780401007387 */ /* 0x0003e20000100a00 */
[----:B0-----:R-:W-:-:S02]  /*290e0*/  IMAD.MOV.U32 R6, RZ, RZ, R2 ;  /* 0x000000ffff067224 */ /* 0x001fc400078e0002 */
[----:B------:R-:W-:Y:S02]  /*290f0*/  IMAD.MOV.U32 R7, RZ, RZ, R0 ;  /* 0x000000ffff077224 */ /* 0x000fe400078e0000 */
[----:B-1----:R-:W-:Y:S02]  /*29100*/  IMAD.MOV.U32 R4, RZ, RZ, R19 ;  /* 0x000000ffff047224 */ /* 0x002fe400078e0013 */
[----:B------:R-:W-:Y:S01]  /*29110*/  IMAD.MOV.U32 R5, RZ, RZ, R18 ;  /* 0x000000ffff057224 */ /* 0x000fe200078e0012 */
[----:B------:R-:W-:Y:S04]  /*29120*/  STL.64 [R1+0x3450], R6 ;  /* 0x0034500601007387 */ /* 0x000fe80000100a00 */
[----:B------:R0:W-:Y:S02]  /*29130*/  STL.64 [R1+0x3448], R4 ;  /* 0x0034480401007387 */ /* 0x0001e40000100a00 */
[----:B0-----:R-:W4:Y:S04]  /*29140*/  LDL.LU.64 R4, [R1+0x30] ;  /* 0x0000300001047983 */ /* 0x001f280000300a00 */
[----:B----4-:R0:W-:Y:S04]  /*29150*/  STL.64 [R1+0x3458], R4 ;  /* 0x0034580401007387 */ /* 0x0101e80000100a00 */
[----:B0-----:R-:W4:Y:S01]  /*29160*/  LDL.LU.64 R4, [R1+0x5f0] ;  /* 0x0005f00001047983 */ /* 0x001f220000300a00 */
[----:B------:R-:W4:Y:S01]  /*29170*/  LDL.LU.64 R6, [R1+0x5f8] ;  /* 0x0005f80001067983 */ /* 0x000f220000300a00 */
[C---:B--2---:R-:W-:Y:S08]  /*29180*/  HMMA.16816.F32.BF16 R20, R12.reuse, R24, R20 ;  /* 0x000000180c14723c */ /* 0x044ff00000041814 */
[----:B---3--:R-:W-:Y:S01]  /*29190*/  HMMA.16816.F32.BF16 R16, R12, R16, R8 ;  /* 0x000000100c10723c */ /* 0x008fe20000041808 */
[----:B----4-:R-:W-:Y:S01]  /*291a0*/  STL.64 [R1+0x3478], R6 ;  /* 0x0034780601007387 */ /* 0x010fe20000100a00 */
[----:B------:R0:W-:Y:S03]  /*291b0*/  STL.64 [R1+0x3470], R4 ;  /* 0x0034700401007387 */ /* 0x0001e60000100a00 */
[----:B0-----:R-:W2:Y:S01]  /*291c0*/  LDL.LU.64 R4, [R1+0x600] ;  /* 0x0006000001047983 */ /* 0x001ea20000300a00 */
[----:B------:R-:W2:Y:S09]  /*291d0*/  LDL.LU.64 R6, [R1+0x608] ;  /* 0x0006080001067983 */ /* 0x000eb20000300a00 */
[----:B------:R0:W-:Y:S02]  /*291e0*/  STL.64 [R1+0x170], R20 ;  /* 0x0001701401007387 */ /* 0x0001e40000100a00 */
[----:B------:R-:W-:Y:S02]  /*291f0*/  STL.64 [R1+0x178], R22 ;  /* 0x0001781601007387 */ /* 0x000fe40000100a00 */
[----:B0-----:R-:W-:-:S02]  /*29200*/  IMAD.MOV.U32 R21, RZ, RZ, R24 ;  /* 0x000000ffff157224 */ /* 0x001fc400078e0018 */
[----:B------:R-:W-:Y:S02]  /*29210*/  IMAD.MOV.U32 R20, RZ, RZ, R25 ;  /* 0x000000ffff147224 */ /* 0x000fe400078e0019 */
[----:B------:R-:W3:Y:S01]  /*29220*/  LDL.LU.64 R24, [R1+0x4a0] ;  /* 0x0004a00001187983 */ /* 0x000ee20000300a00 */
[----:B------:R-:W3:Y:S02]  /*29230*/  LDL.LU.64 R26, [R1+0x4a8] ;  /* 0x0004a800011a7983 */ /* 0x000ee40000300a00 */
[----:B------:R-:W2:Y:S02]  /*29240*/  LDL.LU.64 R8, [R1+0x3480] ;  /* 0x0034800001087983 */ /* 0x000ea40000300a00 */
[----:B------:R-:W-:Y:S02]  /*29250*/  IMAD.MOV.U32 R0, RZ, RZ, R19 ;  /* 0x000000ffff007224 */ /* 0x000fe400078e0013 */
[----:B------:R-:W-:Y:S01]  /*29260*/  IMAD.MOV.U32 R2, RZ, RZ, R18 ;  /* 0x000000ffff027224 */ /* 0x000fe200078e0012 */
[----:B------:R0:W-:Y:S04]  /*29270*/  STL.64 [R1+0x160], R16 ;  /* 0x0001601001007387 */ /* 0x0001e80000100a00 */
[----:B0-----:R-:W4:Y:S01]  /*29280*/  LDL.LU.64 R16, [R1+0x480] ;  /* 0x0004800001107983 */ /* 0x001f220000300a00 */
[----:B------:R-:W4:Y:S02]  /*29290*/  LDL.LU.64 R18, [R1+0x488] ;  /* 0x0004880001127983 */ /* 0x000f240000300a00 */
[----:B------:R-:W-:Y:S02]  /*292a0*/  STL [R1+0x30cc], R0 ;  /* 0x0030cc0001007387 */ /* 0x000fe40000100800 */
[----:B------:R-:W-:Y:S01]  /*292b0*/  STL [R1+0x30c8], R2 ;  /* 0x0030c80201007387 */ /* 0x000fe20000100800 */
        /* <DEDUP_REMOVED lines=9> */
[----:B------:R-:W2:Y:S02]  /*29350*/  LDL.LU.64 R8, [R1+0x3460] ;  /* 0x0034600001087983 */ /* 0x000ea40000300a00 */
[C---:B--2---:R-:W-:Y:S11]  /*29360*/  HMMA.16816.F32.BF16 R4, R12.reuse, R8, R4 ;  /* 0x000000080c04723c */ /* 0x044ff60000041804 */
[----:B------:R-:W-:Y:S11]  /*29370*/  @!UPT UIADD3 URZ, URZ, URZ, URZ ;  /* 0x0000003f3f3ff290 */ /* 0x000ff6000fffe03f */
[----:B------:R-:W-:Y:S01]  /*29380*/  @!UPT UIADD3 URZ, URZ, URZ, URZ ;  /* 0x0000003f3f3ff290 */ /* 0x000fe2000fffe03f */
[----:B------:R0:W-:Y:S01]  /*29390*/  STL.64 [R1+0x140], R4 ;  /* 0x0001400401007387 */ /* 0x0001e20000100a00 */
[----:B------:R-:W-:Y:S03]  /*293a0*/  STL.64 [R1+0x148], R6 ;  /* 0x0001480601007387 */ /* 0x000fe60000100a00 */
[----:B0-----:R-:W3:Y:S01]  /*293b0*/  LDL.LU.64 R4, [R1+0x3458] ;  /* 0x0034580001047983 */ /* 0x001ee20000300a00 */
[----:B------:R-:W-:Y:S02]  /*293c0*/  STL.64 [R1+0x33d0], R10 ;  /* 0x0033d00a01007387 */ /* 0x000fe40000100a00 */
[----:B------:R0:W-:Y:S02]  /*293d0*/  STL.64 [R1+0x33c8], R8 ;  /* 0x0033c80801007387 */ /* 0x0001e40000100a00 */
[----:B0-----:R-:W2:Y:S01]  /*293e0*/  LDL.LU.64 R8, [R1+0x490] ;  /* 0x0004900001087983 */ /* 0x001ea20000300a00 */
[----:B------:R-:W2:Y:S02]  /*293f0*/  LDL.LU.64 R10, [R1+0x498] ;  /* 0x00049800010a7983 */ /* 0x000ea40000300a00 */
[----:B------:R-:W2:Y:S01]  /*29400*/  LDL.LU.64 R6, [R1+0x3450] ;  /* 0x0034500001067983 */ /* 0x000ea20000300a00 */
[----:B---3--:R-:W-:Y:S01]  /*29410*/  HMMA.16816.F32.BF16 R24, R12, R4, R24 ;  /* 0x000000040c18723c */ /* 0x008fe20000041818 */
[----:B------:R-:W-:-:S02]  /*29420*/  IMAD.MOV.U32 R23, RZ, RZ, R4 ;  /* 0x000000ffff177224 */ /* 0x000fc400078e0004 */
[----:B------:R-:W-:Y:S02]  /*29430*/  IMAD.MOV.U32 R22, RZ, RZ, R5 ;  /* 0x000000ffff167224 */ /* 0x000fe400078e0005 */
[----:B------:R-:W3:Y:S11]  /*29440*/  LDL.LU.64 R4, [R1+0x3448] ;  /* 0x0034480001047983 */ /* 0x000ef60000300a00 */
[----:B------:R-:W-:Y:S07]  /*29450*/  @!UPT UIADD3 URZ, URZ, URZ, URZ ;  /* 0x0000003f3f3ff290 */ /* 0x000fee000fffe03f */
[----:B------:R0:W-:Y:S04]  /*29460*/  STL.64 [R1+0x130], R24 ;  /* 0x0001301801007387 */ /* 0x0001e80000100a00 */
[----:B0-----:R-:W2:Y:S01]  /*29470*/  LDL.LU.64 R24, [R1+0x3440] ;  /* 0x0034400001187983 */ /* 0x001ea20000300a00 */
[----:B------:R-:W-:Y:S02]  /*29480*/  IMAD.MOV.U32 R2, RZ, RZ, R27 ;  /* 0x000000ffff027224 */ /* 0x000fe400078e001b */
[----:B------:R-:W-:-:S03]  /*29490*/  IMAD.MOV.U32 R0, RZ, RZ, R26 ;  /* 0x000000ffff007224 */ /* 0x000fc600078e001a */
[----:B------:R-:W-:Y:S02]  /*294a0*/  STL [R1+0x311c], R2 ;  /* 0x00311c0201007387 */ /* 0x000fe40000100800 */
[----:B------:R-:W-:Y:S01]  /*294b0*/  STL [R1+0x3118], R0 ;  /* 0x0031180001007387 */ /* 0x000fe20000100800 */
[C---:B--2---:R-:W-:Y:S11]  /*294c0*/  HMMA.16816.F32.BF16 R8, R12.reuse, R24, R8 ;  /* 0x000000180c08723c */ /* 0x044ff60000041808 */
[----:B------:R-:W-:Y:S11]  /*294d0*/  @!UPT UIADD3 URZ, URZ, URZ, URZ ;  /* 0x0000003f3f3ff290 */ /* 0x000ff6000fffe03f */
[----:B------:R-:W-:Y:S01]  /*294e0*/  @!UPT UIADD3 URZ, URZ, URZ, URZ ;  /* 0x0000003f3f3ff290 */ /* 0x000fe2000fffe03f */
[----:B------:R0:W-:Y:S01]  /*294f0*/  STL.64 [R1+0x120], R8 ;  /* 0x0001200801007387 */ /* 0x0001e20000100a00 */
[----:B------:R-:W-:Y:S02]  /*29500*/  STL.64 [R1+0x128], R10 ;  /* 0x0001280a01007387 */ /* 0x000fe40000100a00 */
[----:B------:R-:W2:Y:S02]  /*29510*/  LDL.LU.64 R26, [R1+0x3438] ;  /* 0x00343800011a7983 */ /* 0x000ea40000300a00 */
[----:B0-----:R-:W-:Y:S02]  /*29520*/  IMAD.MOV.U32 R9, RZ, RZ, R24 ;  /* 0x000000ffff097224 */ /* 0x001fe400078e0018 */
[----:B------:R-:W-:Y:S02]  /*29530*/  IMAD.MOV.U32 R8, RZ, RZ, R25 ;  /* 0x000000ffff087224 */ /* 0x000fe400078e0019 */
[----:B------:R-:W4:Y:S02]  /*29540*/  LDL.LU.64 R24, [R1+0x3430] ;  /* 0x0034300001187983 */ /* 0x000f240000300a00 */
[----:B----4-:R-:W-:Y:S11]  /*29550*/  HMMA.16816.F32.BF16 R16, R12, R24, R16 ;  /* 0x000000180c10723c */ /* 0x010ff60000041810 */
[----:B------:R-:W-:Y:S11]  /*29560*/  @!UPT UIADD3 URZ, URZ, URZ, URZ ;  /* 0x0000003f3f3ff290 */ /* 0x000ff6000fffe03f */
[----:B------:R-:W-:Y:S01]  /*29570*/  @!UPT UIADD3 URZ, URZ, URZ, URZ ;  /* 0x0000003f3f3ff290 */ /* 0x000fe2000fffe03f */
[----:B------:R0:W-:Y:S01]  /*29580*/  STL.64 [R1+0x110], R16 ;  /* 0x0001101001007387 */ /* 0x0001e20000100a00 */
[----:B------:R-:W-:Y:S02]  /*29590*/  IMAD.MOV.U32 R2, RZ, RZ, R18 ;  /* 0x000000ffff027224 */ /* 0x000fe400078e0012 */
[----:B------:R-:W-:Y:S02]  /*295a0*/  IMAD.MOV.U32 R0, RZ, RZ, R19 ;  /* 0x000000ffff007224 */ /* 0x000fe400078e0013 */
[----:B------:R-:W4:Y:S04]  /*295b0*/  LDL.LU.64 R18, [R1+0x3428] ;  /* 0x0034280001127983 */ /* 0x000f280000300a00 */
[----:B0-----:R-:W4:Y:S01]  /*295c0*/  LDL.LU.64 R16, [R1+0x3420] ;  /* 0x0034200001107983 */ /* 0x001f220000300a00 */
[----:B--2---:R-:W-:Y:S02]  /*295d0*/  STL.64 [R1+0x3390], R26 ;  /* 0x0033901a01007387 */ /* 0x004fe40000100a00 */
[----:B------:R0:W-:Y:S02]  /*295e0*/  STL.64 [R1+0x3388], R24 ;  /* 0x0033881801007387 */ /* 0x0001e40000100a00 */
[----:B0-----:R-:W-:-:S02]  /*295f0*/  IMAD.MOV.U32 R24, RZ, RZ, R9 ;  /* 0x000000ffff187224 */ /* 0x001fc400078e0009 */
[----:B------:R-:W-:Y:S02]  /*29600*/  IMAD.MOV.U32 R25, RZ, RZ, R8 ;  /* 0x000000ffff197224 */ /* 0x000fe400078e0008 */
[----:B------:R-:W-:Y:S02]  /*29610*/  IMAD.MOV.U32 R8, RZ, RZ, R29 ;  /* 0x000000ffff087224 */ /* 0x000fe400078e001d */
[----:B------:R-:W-:Y:S01]  /*29620*/  IMAD.MOV.U32 R9, RZ, RZ, R28 ;  /* 0x000000ffff097224 */ /* 0x000fe200078e001c */
[----:B------:R-:W2:Y:S01]  /*29630*/  LDL.LU R29, [R1+0x341c] ;  /* 0x00341c00011d7983 */ /* 0x000ea20000300800 */
[----:B------:R-:W2:Y:S03]  /*29640*/  LDL.LU R28, [R1+0x3418] ;  /* 0x00341800011c7983 */ /* 0x000ea60000300800 */
[----:B------:R0:W-:Y:S04]  /*29650*/  STL.64 [R1+0x33e8], R8 ;  /* 0x0033e80801007387 */ /* 0x0001e80000100a00 */
[----:B0-----:R-:W2:Y:S01]  /*29660*/  LDL.LU.64 R8, [R1+0x470] ;  /* 0x0004700001087983 */ /* 0x001ea20000300a00 */
[----:B------:R-:W2:Y:S02]  /*29670*/  LDL.LU.64 R10, [R1+0x478] ;  /* 0x00047800010a7983 */ /* 0x000ea40000300a00 */
[----:B------:R0:W-:Y:S02]  /*29680*/  STL.64 [R1+0x33a8], R24 ;  /* 0x0033a81801007387 */ /* 0x0001e40000100a00 */
[----:B0-----:R-:W-:-:S02]  /*29690*/  IMAD.MOV.U32 R24, RZ, RZ, R23 ;  /* 0x000000ffff187224 */ /* 0x001fc400078e0017 */
[----:B------:R-:W-:-:S05]  /*296a0*/  IMAD.MOV.U32 R25, RZ, RZ, R22 ;  /* 0x000000ffff197224 */ /* 0x000fca00078e0016 */
[----:B------:R-:W-:Y:S01]  /*296b0*/  STL.64 [R1+0x33c0], R24 ;  /* 0x0033c01801007387 */ /* 0x000fe20000100a00 */
[----:B------:R-:W-:Y:S02]  /*296c0*/  STL [R1+0x32ec], R0 ;  /* 0x0032ec0001007387 */ /* 0x000fe40000100800 */
[----:B------:R-:W-:Y:S02]  /*296d0*/  STL [R1+0x32e8], R2 ;  /* 0x0032e80201007387 */ /* 0x000fe40000100800 */
[----:B------:R-:W-:Y:S01]  /*296e0*/  STL.64 [R1+0x33a0], R6 ;  /* 0x0033a00601007387 */ /* 0x000fe20000100a00 */
[----:B---3--:R-:W-:Y:S01]  /*296f0*/  STL.64 [R1+0x3398], R4 ;  /* 0x0033980401007387 */ /* 0x008fe20000100a00 */
[----:B--2---:R-:W-:Y:S07]  /*29700*/  HMMA.16816.F32.BF16 R8, R12, R4, R8 ;  /* 0x000000040c08723c */ /* 0x004fee0000041808 */
[----:B------:R-:W-:-:S02]  /*29710*/  IMAD.MOV.U32 R14, RZ, RZ, R29 ;  /* 0x000000ffff0e7224 */ /* 0x000fc400078e001d */
[----:B------:R-:W-:Y:S11]  /*29720*/  IMAD.MOV.U32 R15, RZ, RZ, R3 ;  /* 0x000000ffff0f7224 */ /* 0x000ff600078e0003 */
[----:B------:R-:W-:Y:S03]  /*29730*/  @!UPT UIADD3 URZ, URZ, URZ, URZ ;  /* 0x0000003f3f3ff290 */ /* 0x000fe6000fffe03f */
[----:B------:R0:W-:Y:S01]  /*29740*/  STL.64 [R1+0xb0], R8 ;  /* 0x0000b00801007387 */ /* 0x0001e20000100a00 */
[----:B------:R1:W-:Y:S02]  /*29750*/  STL.64 [R1+0xb8], R10 ;  /* 0x0000b80a01007387 */ /* 0x0003e40000100a00 */
[----:B------:R-:W2:Y:S02]  /*29760*/  LDL.LU R12, [R1+0x2f0] ;  /* 0x0002f000010c7983 */ /* 0x000ea40000300800 */
[----:B------:R-:W2:Y:S01]  /*29770*/  LDL.LU R13, [R1+0x2f4] ;  /* 0x0002f400010d7983 */ /* 0x000ea20000300800 */
[----:B------:R-:W3:Y:S01]  /*29780*/  LDL.LU R29, [R1+0x3414] ;  /* 0x00341400011d7983 */ /* 0x000ee20000300800 */
[----:B------:R-:W2:Y:S03]  /*29790*/  LDL.LU R3, [R1+0x3410] ;  /* 0x0034100001037983 */ /* 0x000ea60000300800 */
[----:B0-----:R-:W2:Y:S01]  /*297a0*/  LDL.LU.64 R8, [R1+0x550] ;  /* 0x0005500001087983 */ /* 0x001ea20000300a00 */
[----:B-1----:R-:W2:Y:S03]  /*297b0*/  LDL.LU.64 R10, [R1+0x558] ;  /* 0x00055800010a7983 */ /* 0x002ea60000300a00 */
[----:B--2---:R-:W-:Y:S01]  /*297c0*/  STL.64 [R1+0x33f8], R10 ;  /* 0x0033f80a01007387 */ /* 0x004fe20000100a00 */
[----:B------:R-:W-:Y:S02]  /*297d0*/  STL.64 [R1+0x33f0], R8 ;  /* 0x0033f00801007387 */ /* 0x000fe40000100a00 */
[----:B------:R-:W2:Y:S02]  /*297e0*/  LDL.LU.64 R24, [R1+0x500] ;  /* 0x0005000001187983 */ /* 0x000ea40000300a00 */
[----:B------:R-:W2:Y:S02]  /*297f0*/  LDL.LU.64 R26, [R1+0x508] ;  /* 0x00050800011a7983 */ /* 0x000ea40000300a00 */
[----:B--2---:R-:W-:Y:S01]  /*29800*/  STL.64 [R1+0x33e0], R26 ;  /* 0x0033e01a01007387 */ /* 0x004fe20000100a00 */
[----:B------:R0:W-:Y:S03]  /*29810*/  STL.64 [R1+0x33d8], R24 ;  /* 0x0033d81801007387 */ /* 0x0001e60000100a00 */
[----:B0-----:R-:W2:Y:S01]  /*29820*/  LDL.LU.64 R24, [R1+0x520] ;  /* 0x0005200001187983 */ /* 0x001ea20000300a00 */
[----:B------:R-:W2:Y:S02]  /*29830*/  LDL.LU.64 R26, [R1+0x528] ;  /* 0x00052800011a7983 */ /* 0x000ea40000300a00 */
[----:B------:R-:W-:-:S02]  /*29840*/  IMAD.MOV.U32 R8, RZ, RZ, R21 ;  /* 0x000000ffff087224 */ /* 0x000fc400078e0015 */
[----:B------:R-:W-:Y:S01]  /*29850*/  IMAD.MOV.U32 R9, RZ, RZ, R20 ;  /* 0x000000ffff097224 */ /* 0x000fe200078e0014 */
[----:B--2---:R-:W-:Y:S01]  /*29860*/  STL.64 [R1+0x3408], R26 ;  /* 0x0034081a01007387 */ /* 0x004fe20000100a00 */
[----:B------:R0:W-:Y:S03]  /*29870*/  STL.64 [R1+0x3400], R24 ;  /* 0x0034001801007387 */ /* 0x0001e60000100a00 */
[----:B0-----:R-:W4:Y:S01]  /*29880*/  LDL.LU.64 R24, [R1+0x580] ;  /* 0x0005800001187983 */ /* 0x001f220000300a00 */
[----:B------:R-:W4:Y:S02]  /*29890*/  LDL.LU.64 R26, [R1+0x588] ;  /* 0x00058800011a7983 */ /* 0x000f240000300a00 */
[----:B------:R-:W2:Y:S02]  /*298a0*/  LDL.LU.64 R4, [R1+0x330] ;  /* 0x0003300001047983 */ /* 0x000ea40000300a00 */
[----:B------:R-:W2:Y:S01]  /*298b0*/  LDL.LU.64 R6, [R1+0x338] ;  /* 0x0003380001067983 */ /* 0x000ea20000300a00 */
[C---:B----4-:R-:W-:Y:S01]  /*298c0*/  HMMA.16816.F32.BF16 R8, R16.reuse, R8, R24 ;  /* 0x000000081008723c */ /* 0x050fe20000041818 */
[----:B--2---:R-:W-:Y:S01]  /*298d0*/  STL.64 [R1+0x33b8], R6 ;  /* 0x0033b80601007387 */ /* 0x004fe20000100a00 */
[----:B------:R0:W-:Y:S03]  /*298e0*/  STL.64 [R1+0x33b0], R4 ;  /* 0x0033b00401007387 */ /* 0x0001e60000100a00 */
[----:B0-----:R-:W2:Y:S01]  /*298f0*/  LDL.LU.64 R4, [R1+0x220] ;  /* 0x0002200001047983 */ /* 0x001ea20000300a00 */
[----:B------:R-:W2:Y:S02]  /*29900*/  LDL.LU.64 R6, [R1+0x228] ;  /* 0x0002280001067983 */ /* 0x000ea40000300a00 */
[----:B------:R-:W4:Y:S02]  /*29910*/  LDL.LU.64 R20, [R1+0x450] ;  /* 0x0004500001147983 */ /* 0x000f240000300a00 */
[----:B------:R-:W4:Y:S01]  /*29920*/  LDL.LU.64 R22, [R1+0x458] ;  /* 0x0004580001167983 */ /* 0x000f220000300a00 */
[----:B------:R-:W-:Y:S01]  /*29930*/  STL.64 [R1+0x3338], R14 ;  /* 0x0033380e01007387 */ /* 0x000fe20000100a00 */
[----:B------:R0:W-:Y:S03]  /*29940*/  STL.64 [R1+0x3330], R12 ;  /* 0x0033300c01007387 */ /* 0x0001e60000100a00 */
[----:B0-----:R-:W2:Y:S01]  /*29950*/  LDL.LU.64 R12, [R1+0x10] ;  /* 0x00001000010c7983 */ /* 0x001ea20000300a00 */
[----:B------:R-:W2:Y:S02]  /*29960*/  LDL.64 R14, [R1+0x18] ;  /* 0x00001800010e7983 */ /* 0x000ea40000100a00 */
[----:B------:R-:W2:Y:S02]  /*29970*/  LDL.LU.64 R26, [R1+0x3408] ;  /* 0x00340800011a7983 */ /* 0x000ea40000300a00 */
[----:B------:R-:W2:Y:S03]  /*29980*/  LDL.LU.64 R24, [R1+0x3400] ;  /* 0x0034000001187983 */ /* 0x000ea60000300a00 */
[----:B------:R-:W-:Y:S01]  /*29990*/  STL.64 [R1+0xa0], R8 ;  /* 0x0000a00801007387 */ /* 0x000fe20000100a00 */
[----:B------:R0:W-:Y:S03]  /*299a0*/  STL.64 [R1+0xa8], R10 ;  /* 0x0000a80a01007387 */ /* 0x0001e60000100a00 */
[----:B0-----:R-:W2:Y:S01]  /*299b0*/  LDL.LU.64 R10, [R1+0x33f8] ;  /* 0x0033f800010a7983 */ /* 0x001ea20000300a00 */
[----:B------:R-:W2:Y:S02]  /*299c0*/  LDL.LU.64 R8, [R1+0x33f0] ;  /* 0x0033f00001087983 */ /* 0x000ea40000300a00 */
[C---:B--2---:R-:W-:Y:S11]  /*299d0*/  HMMA.16816.F32.BF16 R8, R16.reuse, R12, R8 ;  /* 0x0000000c1008723c */ /* 0x044ff60000041808 */
[----:B------:R-:W-:Y:S11]  /*299e0*/  @!UPT UIADD3 URZ, URZ, URZ, URZ ;  /* 0x0000003f3f3ff290 */ /* 0x000ff6000fffe03f */
[----:B------:R-:W-:Y:S01]  /*299f0*/  @!UPT UIADD3 URZ, URZ, URZ, URZ ;  /* 0x0000003f3f3ff290 */ /* 0x000fe2000fffe03f */
[----:B------:R0:W-:Y:S01]  /*29a00*/  STL.64 [R1+0x90], R8 ;  /* 0x0000900801007387 */ /* 0x0001e20000100a00 */
[----:B------:R-:W-:Y:S03]  /*29a10*/  STL.64 [R1+0x98], R10 ;  /* 0x0000980a01007387 */ /* 0x000fe60000100a00 */
[----:B0-----:R-:W2:Y:S01]  /*29a20*/  LDL.LU.64 R8, [R1+0x33e8] ;  /* 0x0033e80001087983 */ /* 0x001ea20000300a00 */
[----:B------:R0:W-:Y:S03]  /*29a30*/  STL.64 [R1+0x3348], R14 ;  /* 0x0033480e01007387 */ /* 0x0001e60000100a00 */
[----:B0-----:R-:W3:Y:S04]  /*29a40*/  LDL R14, [R1+0x28] ;  /* 0x00002800010e7983 */ /* 0x001ee80000100800 */
[----:B------:R-:W3:Y:S01]  /*29a50*/  LDL R15, [R1+0x2c] ;  /* 0x00002c00010f7983 */ /* 0x000ee20000100800 */
[C---:B--2---:R-:W-:Y:S03]  /*29a60*/  HMMA.16816.F32.BF16 R8, R16.reuse, R8, R24 ;  /* 0x000000081008723c */ /* 0x044fe60000041818 */
[----:B------:R-:W2:Y:S01]  /*29a70*/  LDL.LU.64 R26, [R1+0x33e0] ;  /* 0x0033e000011a7983 */ /* 0x000ea20000300a00 */
[----:B------:R-:W2:Y:S11]  /*29a80*/  LDL.LU.64 R24, [R1+0x33d8] ;  /* 0x0033d80001187983 */ /* 0x000eb60000300a00 */
[----:B------:R-:W-:Y:S08]  /*29a90*/  @!UPT UIADD3 URZ, URZ, URZ, URZ ;  /* 0x0000003f3f3ff290 */ /* 0x000ff0000fffe03f */
        /* <DEDUP_REMOVED lines=8> */
[----:B------:R1:W-:Y:S03]  /*29b20*/  STL.64 [R1+0x48], R26 ;  /* 0x0000481a01007387 */ /* 0x0003e60000100a00 */
[----:B0-----:R-:W1:Y:S01]  /*29b30*/  LDL.LU.64 R24, [R1+0x33c0] ;  /* 0x0033c00001187983 */ /* 0x001e620000300a00 */
[----:B------:R-:W2:Y:S01]  /*29b40*/  LDL R9, [R1+0x5d4] ;  /* 0x0005d40001097983 */ /* 0x000ea20000100800 */
[----:B-1----:R-:W-:Y:S02]  /*29b50*/  HMMA.16816.F32.BF16 R24, R16, R24, R4 ;  /* 0x000000181018723c */ /* 0x002fe40000041804 */
[----:B------:R-:W2:Y:S01]  /*29b60*/  LDL.LU.64 R6, [R1+0x33b8] ;  /* 0x0033b80001067983 */ /* 0x000ea20000300a00 */
[----:B------:R-:W2:Y:S11]  /*29b70*/  LDL.LU.64 R4, [R1+0x33b0] ;  /* 0x0033b00001047983 */ /* 0x000eb60000300a00 */
[----:B------:R-:W-:Y:S09]  /*29b80*/  @!UPT UIADD3 URZ, URZ, URZ, URZ ;  /* 0x0000003f3f3ff290 */ /* 0x000ff2000fffe03f */
[----:B------:R0:W-:Y:S01]  /*29b90*/  STL.64 [R1+0x220], R24 ;  /* 0x0002201801007387 */ /* 0x0001e20000100a00 */
[----:B------:R2:W-:Y:S03]  /*29ba0*/  STL [R1+0x228], R26 ;  /* 0x0002281a01007387 */ /* 0x0005e60000100800 */
[----:B0-----:R-:W2:Y:S01]  /*29bb0*/  LDL.LU.64 R24, [R1+0x33a8] ;  /* 0x0033a80001187983 */ /* 0x001ea20000300a00 */
[----:B------:R-:W-:-:S05]  /*29bc0*/  IMAD.MOV.U32 R8, RZ, RZ, R27 ;  /* 0x000000ffff087224 */ /* 0x000fca00078e001b */
[----:B------:R-:W-:Y:S01]  /*29bd0*/  STL [R1+0x3010], R8 ;  /* 0x0030100801007387 */ /* 0x000fe20000100800 */
[C---:B--2---:R-:W-:Y:S03]  /*29be0*/  HMMA.16816.F32.BF16 R24, R16.reuse, R24, R4 ;  /* 0x000000181018723c */ /* 0x044fe60000041804 */
[----:B------:R-:W2:Y:S01]  /*29bf0*/  LDL.LU.64 R6, [R1+0x33a0] ;  /* 0x0033a00001067983 */ /* 0x000ea20000300a00 */
[----:B------:R-:W2:Y:S11]  /*29c00*/  LDL.LU.64 R4, [R1+0x3398] ;  /* 0x0033980001047983 */ /* 0x000eb60000300a00 */
[----:B------:R-:W-:Y:S08]  /*29c10*/  @!UPT UIADD3 URZ, URZ, URZ, URZ ;  /* 0x0000003f3f3ff290 */ /* 0x000ff0000fffe03f */
[----:B------:R-:W-:Y:S01]  /*29c20*/  STL.64 [R1+0x330], R24 ;  /* 0x0003301801007387 */ /* 0x000fe20000100a00 */
[----:B------:R0:W-:Y:S03]  /*29c30*/  STL.64 [R1+0x338], R26 ;  /* 0x0003381a01007387 */ /* 0x0001e60000100a00 */
[----:B0-----:R-:W2:Y:S01]  /*29c40*/  LDL.LU.64 R26, [R1+0x3390] ;  /* 0x00339000011a7983 */ /* 0x001ea20000300a00 */
[----:B------:R-:W4:Y:S02]  /*29c50*/  LDL.LU.64 R24, [R1+0x3388] ;  /* 0x0033880001187983 */ /* 0x000f240000300a00 */
[----:B----4-:R-:W-:Y:S11]  /*29c60*/  HMMA.16816.F32.BF16 R20, R16, R24, R20 ;  /* 0x000000181014723c */ /* 0x010ff60000041814 */
[----:B------:R-:W-:Y:S11]  /*29c70*/  @!UPT UIADD3 URZ, URZ, URZ, URZ ;  /* 0x0000003f3f3ff290 */ /* 0x000ff6000fffe03f */
[----:B------:R-:W-:Y:S01]  /*29c80*/  @!UPT UIADD3 URZ, URZ, URZ, URZ ;  /* 0x0000003f3f3ff290 */ /* 0x000fe2000fffe03f */
[----:B------:R0:W-:Y:S01]  /*29c90*/  STL.64 [R1+0x450], R20 ;  /* 0x0004501401007387 */ /* 0x0001e20000100a00 */
[----:B------:R1:W-:Y:S02]  /*29ca0*/  STL [R1+0x45c], R23 ;  /* 0x00045c1701007387 */ /* 0x0003e40000100800 */
[----:B------:R-:W-:Y:S01]  /*29cb0*/  IMAD.MOV.U32 R8, RZ, RZ, R22 ;  /* 0x000000ffff087224 */ /* 0x000fe200078e0016 */
[----:B0-----:R-:W4:Y:S01]  /*29cc0*/  LDL.LU.64 R20, [R1+0x460] ;  /* 0x0004600001147983 */ /* 0x001f220000300a00 */
[----:B-1----:R-:W4:Y:S02]  /*29cd0*/  LDL.LU.64 R22, [R1+0x468] ;  /* 0x0004680001167983 */ /* 0x002f240000300a00 */
[----:B--2---:R0:W-:Y:S02]  /*29ce0*/  STL.64 [R1+0x3308], R26 ;  /* 0x0033081a01007387 */ /* 0x0041e40000100a00 */
[----:B0-----:R-:W2:Y:S04]  /*29cf0*/  LDL R26, [R1+0x8] ;  /* 0x00000800011a7983 */ /* 0x001ea80000100800 */
[----:B------:R-:W2:Y:S01]  /*29d00*/  LDL R27, [R1+0xc] ;  /* 0x00000c00011b7983 */ /* 0x000ea20000100800 */
[----:B------:R-:W-:-:S03]  /*29d10*/  IMAD.MOV.U32 R25, RZ, RZ, R3 ;  /* 0x000000ffff197224 */ /* 0x000fc600078e0003 */
[----:B--2---:R3:W-:Y:S01]  /*29d20*/  STL.64 [R1+0x3340], R26 ;  /* 0x0033401a01007387 */ /* 0x0047e20000100a00 */
[----:B------:R-:W2:Y:S02]  /*29d30*/  LDL.LU R24, [R1+0x310] ;  /* 0x0003100001187983 */ /* 0x000ea40000300800 */
[----:B------:R-:W2:Y:S02]  /*29d40*/  LDL.LU R3, [R1+0x3384] ;  /* 0x0033840001037983 */ /* 0x000ea40000300800 */
[----:B---3--:R-:W-:Y:S02]  /*29d50*/  IMAD.MOV.U32 R26, RZ, RZ, R29 ;  /* 0x000000ffff1a7224 */ /* 0x008fe400078e001d */
[----:B------:R-:W3:Y:S01]  /*29d60*/  LDL.LU R29, [R1+0x3380] ;  /* 0x00338000011d7983 */ /* 0x000ee20000300800 */
[----:B------:R-:W2:Y:S01]  /*29d70*/  LDL.LU R27, [R1+0x31c] ;  /* 0x00031c00011b7983 */ /* 0x000ea20000300800 */
[----:B----4-:R-:W-:Y:S02]  /*29d80*/  HMMA.16816.F32.BF16 R16, R16, R4, R20 ;  /* 0x000000041010723c */ /* 0x010fe40000041814 */
[----:B--2---:R0:W-:Y:S01]  /*29d90*/  STL.64 [R1+0x3358], R26 ;  /* 0x0033581a01007387 */ /* 0x0041e20000100a00 */
[----:B------:R1:W-:Y:S02]  /*29da0*/  STL.64 [R1+0x3350], R24 ;  /* 0x0033501801007387 */ /* 0x0003e40000100a00 */
[----:B0-----:R-:W-:Y:S01]  /*29db0*/  IMAD.MOV.U32 R26, RZ, RZ, R3 ;  /* 0x000000ffff1a7224 */ /* 0x001fe200078e0003 */
[----:B-1----:R-:W2:Y:S01]  /*29dc0*/  LDL.LU R24, [R1+0x320] ;  /* 0x0003200001187983 */ /* 0x002ea20000300800 */
[----:B------:R-:W2:Y:S02]  /*29dd0*/  LDL.LU R25, [R1+0x324] ;  /* 0x0003240001197983 */ /* 0x000ea40000300800 */
[----:B------:R-:W4:Y:S02]  /*29de0*/  LDL.LU R3, [R1+0x337c] ;  /* 0x00337c0001037983 */ /* 0x000f240000300800 */
[----:B---3--:R-:W-:-:S02]  /*29df0*/  IMAD.MOV.U32 R27, RZ, RZ, R29 ;  /* 0x000000ffff1b7224 */ /* 0x008fc400078e001d */
[----:B------:R-:W3:Y:S01]  /*29e00*/  LDL.LU R29, [R1+0x3378] ;  /* 0x00337800011d7983 */ /* 0x000ee20000300800 */
[----:B------:R-:W-:Y:S02]  /*29e10*/  STL [R1+0x3014], R8 ;  /* 0x0030140801007387 */ /* 0x000fe40000100800 */
[----:B------:R-:W2:Y:S02]  /*29e20*/  LDL.LU.64 R22, [R1+0x3370] ;  /* 0x0033700001167983 */ /* 0x000ea40000300a00 */
[----:B------:R-:W2:Y:S01]  /*29e30*/  LDL.LU.64 R20, [R1+0x3368] ;  /* 0x0033680001147983 */ /* 0x000ea20000300a00 */
[----:B------:R0:W-:Y:S01]  /*29e40*/  STL.64 [R1+0x3300], R6 ;  /* 0x0033000601007387 */ /* 0x0001e20000100a00 */
[----:B------:R-:W3:Y:S03]  /*29e50*/  LDL.LU R4, [R1+0x300] ;  /* 0x0003000001047983 */ /* 0x000ee60000300800 */
[----:B------:R-:W-:Y:S02]  /*29e60*/  STL.64 [R1+0x460], R16 ;  /* 0x0004601001007387 */ /* 0x000fe40000100a00 */
[----:B------:R-:W-:Y:S02]  /*29e70*/  STL.64 [R1+0x468], R18 ;  /* 0x0004681201007387 */ /* 0x000fe40000100a00 */
[----:B------:R-:W-:-:S02]  /*29e80*/  IMAD.MOV.U32 R5, RZ, RZ, R10 ;  /* 0x000000ffff057224 */ /* 0x000fc400078e000a */
[----:B------:R-:W3:Y:S01]  /*29e90*/  LDL.LU R10, [R1+0x3364] ;  /* 0x00336400010a7983 */ /* 0x000ee20000300800 */
[----:B0-----:R-:W-:-:S03]  /*29ea0*/  IMAD.MOV.U32 R6, RZ, RZ, R11 ;  /* 0x000000ffff067224 */ /* 0x001fc600078e000b */
[----:B------:R-:W3:Y:S01]  /*29eb0*/  LDL.LU R11, [R1+0x3360] ;  /* 0x00336000010b7983 */ /* 0x000ee20000300800 */
[C---:B--2---:R-:W-:Y:S03]  /*29ec0*/  HMMA.16816.F32.BF16 R12, R20.reuse, R14, R24 ;  /* 0x0000000e140c723c */ /* 0x044fe60000041818 */
[----:B------:R-:W2:Y:S01]  /*29ed0*/  LDL.LU.64 R26, [R1+0x3358] ;  /* 0x00335800011a7983 */ /* 0x000ea20000300a00 */
[----:B------:R-:W2:Y:S11]  /*29ee0*/  LDL.LU.64 R24, [R1+0x3350] ;  /* 0x0033500001187983 */ /* 0x000eb60000300a00 */
[----:B------:R-:W-:Y:S08]  /*29ef0*/  @!UPT UIADD3 URZ, URZ, URZ, URZ ;  /* 0x0000003f3f3ff290 */ /* 0x000ff0000fffe03f */
[----:B------:R-:W-:Y:S01]  /*29f00*/  STL.64 [R1+0x320], R12 ;  /* 0x0003200c01007387 */ /* 0x000fe20000100a00 */
[----:B------:R0:W-:Y:S03]  /*29f10*/  STL.64 [R1+0x328], R14 ;  /* 0x0003280e01007387 */ /* 0x0001e60000100a00 */
[----:B0-----:R-:W2:Y:S02]  /*29f20*/  LDL.LU.64 R14, [R1+0x3348] ;  /* 0x00334800010e7983 */ /* 0x001ea40000300a00 */
[----:B--2---:R-:W-:Y:S01]  /*29f30*/  HMMA.16816.F32.BF16 R24, R20, R14, R24 ;  /* 0x0000000e1418723c */ /* 0x004fe20000041818 */
[----:B------:R-:W-:Y:S02]  /*29f40*/  IMAD.MOV.U32 R0, RZ, RZ, R14 ;  /* 0x000000ffff007224 */ /* 0x000fe400078e000e */
[----:B------:R-:W-:Y:S11]  /*29f50*/  IMAD.MOV.U32 R2, RZ, RZ, R15 ;  /* 0x000000ffff027224 */ /* 0x000ff600078e000f */
[----:B------:R-:W-:Y:S09]  /*29f60*/  @!UPT UIADD3 URZ, URZ, URZ, URZ ;  /* 0x0000003f3f3ff290 */ /* 0x000ff2000fffe03f */
[----:B------:R-:W-:Y:S01]  /*29f70*/  STL.64 [R1+0x310], R24 ;  /* 0x0003101801007387 */ /* 0x000fe20000100a00 */
[----:B------:R0:W-:Y:S03]  /*29f80*/  STL.64 [R1+0x318], R26 ;  /* 0x0003181a01007387 */ /* 0x0001e60000100a00 */
[----:B0-----:R-:W2:Y:S01]  /*29f90*/  LDL.LU.64 R26, [R1+0x3340] ;  /* 0x00334000011a7983 */ /* 0x001ea20000300a00 */
[----:B------:R-:W2:Y:S02]  /*29fa0*/  LDL.LU.64 R14, [R1+0x3338] ;  /* 0x00333800010e7983 */ /* 0x000ea40000300a00 */
[----:B------:R-:W2:Y:S02]  /*29fb0*/  LDL.LU.64 R12, [R1+0x3330] ;  /* 0x00333000010c7983 */ /* 0x000ea40000300a00 */
[----:B------:R-:W-:Y:S02]  /*29fc0*/  IMAD.MOV.U32 R7, RZ, RZ, R28 ;  /* 0x000000ffff077224 */ /* 0x000fe400078e001c */
[----:B----4-:R-:W-:-:S02]  /*29fd0*/  IMAD.MOV.U32 R19, RZ, RZ, R3 ;  /* 0x000000ffff137224 */ /* 0x010fc400078e0003 */
[----:B---3--:R-:W-:Y:S01]  /*29fe0*/  IMAD.MOV.U32 R18, RZ, RZ, R29 ;  /* 0x000000ffff127224 */ /* 0x008fe200078e001d */
[----:B------:R-:W3:Y:S02]  /*29ff0*/  LDL R8, [R1+0x13dc] ;  /* 0x0013dc0001087983 */ /* 0x000ee40000100800 */
[C---:B--2---:R-:W-:Y:S08]  /*2a000*/  HMMA.16816.F32.BF16 R4, R20.reuse, R26, R4 ;  /* 0x0000001a1404723c */ /* 0x044ff00000041804 */
[C---:B------:R-:W-:Y:S11]  /*2a010*/  HMMA.16816.F32.BF16 R12, R20.reuse, R10, R12 ;  /* 0x0000000a140c723c */ /* 0x040ff6000004180c */
[----:B------:R-:W-:Y:S05]  /*2a020*/  @!UPT UIADD3 URZ, URZ, URZ, URZ ;  /* 0x0000003f3f3ff290 */ /* 0x000fea000fffe03f */
[----:B------:R-:W-:Y:S02]  /*2a030*/  IMAD.MOV.U32 R3, RZ, RZ, R7 ;  /* 0x000000ffff037224 */ /* 0x000fe400078e0007 */
[----:B------:R-:W-:Y:S02]  /*2a040*/  IMAD.MOV.U32 R28, RZ, RZ, R6 ;  /* 0x000000ffff1c7224 */ /* 0x000fe400078e0006 */
[----:B------:R-:W-:Y:S01]  /*2a050*/  IMAD.MOV.U32 R29, RZ, RZ, R5 ;  /* 0x000000ffff1d7224 */ /* 0x000fe200078e0005 */
[----:B------:R0:W-:Y:S01]  /*2a060*/  STL [R1+0x300], R4 ;  /* 0x0003000401007387 */ /* 0x0001e20000100800 */
[----:B------:R-:W-:Y:S02]  /*2a070*/  STL [R1+0x2f88], R3 ;  /* 0x002f880301007387 */ /* 0x000fe40000100800 */
[----:B------:R-:W-:Y:S01]  /*2a080*/  STL [R1+0x2f84], R28 ;  /* 0x002f841c01007387 */ /* 0x000fe20000100800 */
[----:B------:R-:W-:Y:S04]  /*2a090*/  STL [R1+0x2f80], R29 ;  /* 0x002f801d01007387 */ /* 0x000fe80000100800 */
[----:B0-----:R-:W2:Y:S01]  /*2a0a0*/  LDL.LU R4, [R1+0x2c0] ;  /* 0x0002c00001047983 */ /* 0x001ea20000300800 */
[----:B------:R-:W-:Y:S02]  /*2a0b0*/  STL.64 [R1+0x2f0], R12 ;  /* 0x0002f00c01007387 */ /* 0x000fe40000100a00 */
[----:B------:R-:W-:Y:S02]  /*2a0c0*/  STL.64 [R1+0x2f8], R14 ;  /* 0x0002f80e01007387 */ /* 0x000fe40000100a00 */
[----:B------:R-:W2:Y:S01]  /*2a0d0*/  LDL.LU R5, [R1+0x2c4] ;  /* 0x0002c40001057983 */ /* 0x000ea20000300800 */
[----:B------:R-:W4:Y:S01]  /*2a0e0*/  LDL.LU R6, [R1+0x2c8] ;  /* 0x0002c80001067983 */ /* 0x000f220000300800 */
[----:B------:R-:W4:Y:S03]  /*2a0f0*/  LDL.LU R7, [R1+0x2cc] ;  /* 0x0002cc0001077983 */ /* 0x000f260000300800 */
[----:B----4-:R-:W-:Y:S01]  /*2a100*/  STL.64 [R1+0x3318], R6 ;  /* 0x0033180601007387 */ /* 0x010fe20000100a00 */
[----:B--2---:R0:W-:Y:S03]  /*2a110*/  STL.64 [R1+0x3310], R4 ;  /* 0x0033100401007387 */ /* 0x0041e60000100a00 */
[----:B0-----:R-:W2:Y:S01]  /*2a120*/  LDL.LU R4, [R1+0x2d0] ;  /* 0x0002d00001047983 */ /* 0x001ea20000300800 */
[----:B------:R-:W2:Y:S02]  /*2a130*/  LDL.LU R5, [R1+0x2d4] ;  /* 0x0002d40001057983 */ /* 0x000ea40000300800 */
[----:B------:R-:W4:Y:S02]  /*2a140*/  LDL.LU R6, [R1+0x2d8] ;  /* 0x0002d80001067983 */ /* 0x000f240000300800 */
[----:B------:R-:W4:Y:S02]  /*2a150*/  LDL.LU R7, [R1+0x2dc] ;  /* 0x0002dc0001077983 */ /* 0x000f240000300800 */
[----:B----4-:R-:W-:Y:S01]  /*2a160*/  STL.64 [R1+0x3328], R6 ;  /* 0x0033280601007387 */ /* 0x010fe20000100a00 */
[----:B--2---:R0:W-:Y:S03]  /*2a170*/  STL.64 [R1+0x3320], R4 ;  /* 0x0033200401007387 */ /* 0x0041e60000100a00 */
[----:B0-----:R-:W2:Y:S01]  /*2a180*/  LDL.LU R4, [R1+0x2e0] ;  /* 0x0002e00001047983 */ /* 0x001ea20000300800 */
[----:B------:R-:W2:Y:S02]  /*2a190*/  LDL.LU R5, [R1+0x2e4] ;  /* 0x0002e40001057983 */ /* 0x000ea40000300800 */
[----:B------:R-:W2:Y:S02]  /*2a1a0*/  LDL.LU R6, [R1+0x2e8] ;  /* 0x0002e80001067983 */ /* 0x000ea40000300800 */
[----:B------:R-:W2:Y:S01]  /*2a1b0*/  LDL.LU R7, [R1+0x2ec] ;  /* 0x0002ec0001077983 */ /* 0x000ea20000300800 */
[----:B------:R-:W4:Y:S01]  /*2a1c0*/  LDL.64 R26, [R1+0x58] ;  /* 0x00005800011a7983 */ /* 0x000f220000100a00 */
[----:B------:R-:W-:Y:S02]  /*2a1d0*/  STL.64 [R1+0x32c8], R10 ;  /* 0x0032c80a01007387 */ /* 0x000fe40000100a00 */
[----:B---3--:R0:W-:Y:S02]  /*2a1e0*/  STL.64 [R1+0x32c0], R8 ;  /* 0x0032c00801007387 */ /* 0x0081e40000100a00 */
[----:B------:R-:W3:Y:S01]  /*2a1f0*/  LDL.LU R12, [R1+0xc0] ;  /* 0x0000c000010c7983 */ /* 0x000ee20000300800 */
[----:B------:R-:W3:Y:S01]  /*2a200*/  LDL.LU R13, [R1+0xc4] ;  /* 0x0000c400010d7983 */ /* 0x000ee20000300800 */
[----:B------:R-:W2:Y:S02]  /*2a210*/  LDL.LU R14, [R1+0xc8] ;  /* 0x0000c800010e7983 */ /* 0x000ea40000300800 */
[----:B------:R-:W2:Y:S01]  /*2a220*/  LDL.LU R15, [R1+0xcc] ;  /* 0x0000cc00010f7983 */ /* 0x000ea20000300800 */
[----:B0-----:R-:W2:Y:S01]  /*2a230*/  LDL.LU R8, [R1+0x1f0] ;  /* 0x0001f00001087983 */ /* 0x001ea20000300800 */
[----:B------:R-:W2:Y:S02]  /*2a240*/  LDL.LU R9, [R1+0x1f4] ;  /* 0x0001f40001097983 */ /* 0x000ea40000300800 */
[----:B------:R-:W2:Y:S02]  /*2a250*/  LDL.LU R10, [R1+0x1f8] ;  /* 0x0001f800010a7983 */ /* 0x000ea40000300800 */
[----:B------:R-:W2:Y:S02]  /*2a260*/  LDL.LU R11, [R1+0x1fc] ;  /* 0x0001fc00010b7983 */ /* 0x000ea40000300800 */
[----:B--2---:R0:W-:Y:S01]  /*2a270*/  STL.64 [R1+0x32d8], R10 ;  /* 0x0032d80a01007387 */ /* 0x0041e20000100a00 */
[----:B------:R-:W-:Y:S03]  /*2a280*/  STL.64 [R1+0x32d0], R8 ;  /* 0x0032d00801007387 */ /* 0x000fe60000100a00 */
[----:B0-----:R-:W2:Y:S01]  /*2a290*/  LDL.64 R10, [R1+0x28] ;  /* 0x00002800010a7983 */ /* 0x001ea20000100a00 */
[----:B------:R0:W-:Y:S02]  /*2a2a0*/  STL.64 [R1+0x3240], R14 ;  /* 0x0032400e01007387 */ /* 0x0001e40000100a00 */
[----:B---3--:R1:W-:Y:S01]  /*2a2b0*/  STL.64 [R1+0x3238], R12 ;  /* 0x0032380c01007387 */ /* 0x0083e20000100a00 */
[----:B0-----:R-:W3:Y:S01]  /*2a2c0*/  LDL.64 R14, [R1+0x8] ;  /* 0x00000800010e7983 */ /* 0x001ee20000100a00 */
[C---:B------:R-:W-:Y:S11]  /*2a2d0*/  HMMA.16816.F32.BF16 R4, R20.reuse, R18, R4 ;  /* 0x000000121404723c */ /* 0x040ff60000041804 */
[----:B------:R-:W-:Y:S11]  /*2a2e0*/  @!UPT UIADD3 URZ, URZ, URZ, URZ ;  /* 0x0000003f3f3ff290 */ /* 0x000ff6000fffe03f */
[----:B------:R-:W-:Y:S02]  /*2a2f0*/  @!UPT UIADD3 URZ, URZ, URZ, URZ ;  /* 0x0000003f3f3ff290 */ /* 0x000fe4000fffe03f */
[----:B------:R-:W-:Y:S02]  /*2a300*/  IMAD.MOV.U32 R28, RZ, RZ, R6 ;  /* 0x000000ffff1c7224 */ /* 0x000fe400078e0006 */
[----:B------:R-:W-:Y:S02]  /*2a310*/  IMAD.MOV.U32 R29, RZ, RZ, R7 ;  /* 0x000000ffff1d7224 */ /* 0x000fe400078e0007 */
[----:B------:R-:W-:Y:S01]  /*2a320*/  IMAD.MOV.U32 R3, RZ, RZ, R5 ;  /* 0x000000ffff037224 */ /* 0x000fe200078e0005 */
[----:B---3--:R0:W-:Y:S01]  /*2a330*/  STL.64 [R1+0x32e0], R14 ;  /* 0x0032e00e01007387 */ /* 0x0081e20000100a00 */
[----:B-1----:R-:W2:Y:S02]  /*2a340*/  LDL.LU R12, [R1+0x200] ;  /* 0x00020000010c7983 */ /* 0x002ea40000300800 */
[----:B------:R-:W2:Y:S01]  /*2a350*/  LDL.LU R13, [R1+0x204] ;  /* 0x00020400010d7983 */ /* 0x000ea20000300800 */
[----:B0-----:R-:W2:Y:S01]  /*2a360*/  LDL.LU R14, [R1+0x208] ;  /* 0x00020800010e7983 */ /* 0x001ea20000300800 */
[----:B------:R-:W2:Y:S02]  /*2a370*/  LDL.LU R15, [R1+0x20c] ;  /* 0x00020c00010f7983 */ /* 0x000ea40000300800 */
[----:B------:R0:W-:Y:S02]  /*2a380*/  STL [R1+0x2e0], R4 ;  /* 0x0002e00401007387 */ /* 0x0001e40000100800 */
[----:B------:R-:W3:Y:S01]  /*2a390*/  LDL.LU.64 R6, [R1+0x3328] ;  /* 0x0033280001067983 */ /* 0x000ee20000300a00 */
[----:B0-----:R-:W3:Y:S01]  /*2a3a0*/  LDL.LU.64 R4, [R1+0x3320] ;  /* 0x0033200001047983 */ /* 0x001ee20000300a00 */
[----:B------:R0:W-:Y:S02]  /*2a3b0*/  STL.64 [R1+0x32b8], R18 ;  /* 0x0032b81201007387 */ /* 0x0001e40000100a00 */
[----:B------:R-:W2:Y:S02]  /*2a3c0*/  LDL.LU R16, [R1+0x210] ;  /* 0x0002100001107983 */ /* 0x000ea40000300800 */
[----:B------:R-:W2:Y:S02]  /*2a3d0*/  LDL.LU R17, [R1+0x214] ;  /* 0x0002140001117983 */ /* 0x000ea40000300800 */
[----:B----4-:R-:W-:Y:S01]  /*2a3e0*/  IMAD.MOV.U32 R8, RZ, RZ, R26 ;  /* 0x000000ffff087224 */ /* 0x010fe200078e001a */
[----:B0-----:R-:W2:Y:S01]  /*2a3f0*/  LDL.LU R18, [R1+0x218] ;  /* 0x0002180001127983 */ /* 0x001ea20000300800 */
[----:B------:R-:W2:Y:S02]  /*2a400*/  LDL.LU R19, [R1+0x21c] ;  /* 0x00021c0001137983 */ /* 0x000ea40000300800 */
[----:B------:R-:W-:Y:S02]  /*2a410*/  STL [R1+0x301c], R28 ;  /* 0x00301c1c01007387 */ /* 0x000fe40000100800 */
[----:B------:R0:W-:Y:S02]  /*2a420*/  STL [R1+0x3018], R3 ;  /* 0x0030180301007387 */ /* 0x0001e40000100800 */
[----:B0-----:R-:W-:Y:S01]  /*2a430*/  IMAD.MOV.U32 R3, RZ, RZ, R27 ;  /* 0x000000ffff037224 */ /* 0x001fe200078e001b */
[C---:B---3--:R-:W-:Y:S11]  /*2a440*/  HMMA.16816.F32.BF16 R4, R20.reuse, R26, R4 ;  /* 0x0000001a1404723c */ /* 0x048ff60000041804 */
[----:B------:R-:W-:Y:S11]  /*2a450*/  @!UPT UIADD3 URZ, URZ, URZ, URZ ;  /* 0x0000003f3f3ff290 */ /* 0x000ff6000fffe03f */
[----:B------:R-:W-:Y:S01]  /*2a460*/  @!UPT UIADD3 URZ, URZ, URZ, URZ ;  /* 0x0000003f3f3ff290 */ /* 0x000fe2000fffe03f */
[----:B------:R-:W-:Y:S01]  /*2a470*/  STL.64 [R1+0x2d0], R4 ;  /* 0x0002d00401007387 */ /* 0x000fe20000100a00 */
[----:B------:R0:W-:Y:S03]  /*2a480*/  STL.64 [R1+0x2d8], R6 ;  /* 0x0002d80601007387 */ /* 0x0001e60000100a00 */
[----:B0-----:R-:W3:Y:S01]  /*2a490*/  LDL.LU.64 R6, [R1+0x3318] ;  /* 0x0033180001067983 */ /* 0x001ee20000300a00 */
[----:B------:R-:W3:Y:S02]  /*2a4a0*/  LDL.LU.64 R4, [R1+0x3310] ;  /* 0x0033100001047983 */ /* 0x000ee40000300a00 */
[----:B------:R-:W3:Y:S02]  /*2a4b0*/  LDL.LU.64 R26, [R1+0x3308] ;  /* 0x00330800011a7983 */ /* 0x000ee40000300a00 */
[C---:B---3--:R-:W-:Y:S01]  /*2a4c0*/  HMMA.16816.F32.BF16 R24, R20.reuse, R26, R4 ;  /* 0x0000001a1418723c */ /* 0x048fe20000041804 */
[----:B------:R-:W2:Y:S11]  /*2a4d0*/  LDL.LU.64 R6, [R1+0x3300] ;  /* 0x0033000001067983 */ /* 0x000eb60000300a00 */
[----:B------:R-:W-:Y:S11]  /*2a4e0*/  @!UPT UIADD3 URZ, URZ, URZ, URZ ;  /* 0x0000003f3f3ff290 */ /* 0x000ff6000fffe03f */
[----:B------:R-:W-:Y:S01]  /*2a4f0*/  STL.64 [R1+0x2c0], R24 ;  /* 0x0002c01801007387 */ /* 0x000fe20000100a00 */
[----:B------:R0:W-:Y:S03]  /*2a500*/  STL.64 [R1+0x2c8], R26 ;  /* 0x0002c81a01007387 */ /* 0x0001e60000100a00 */
[----:B0-----:R-:W3:Y:S01]  /*2a510*/  LDL.LU.64 R26, [R1+0x32f8] ;  /* 0x0032f800011a7983 */ /* 0x001ee20000300a00 */
[----:B------:R-:W3:Y:S01]  /*2a520*/  LDL.LU.64 R24, [R1+0x32f0] ;  /* 0x0032f00001187983 */ /* 0x000ee20000300a00 */
[----:B--2---:R-:W-:Y:S02]  /*2a530*/  HMMA.16816.F32.BF16 R16, R20, R6, R16 ;  /* 0x000000061410723c */ /* 0x004fe40000041810 */
[----:B------:R0:W-:Y:S01]  /*2a540*/  STL.64 [R1+0x3290], R6 ;  /* 0x0032900601007387 */ /* 0x0001e20000100a00 */
[----:B------:R-:W2:Y:S04]  /*2a550*/  LDL.LU R4, [R1+0x1e0] ;  /* 0x0001e00001047983 */ /* 0x000ea80000300800 */
[----:B------:R-:W-:-:S02]  /*2a560*/  IMAD.MOV.U32 R22, RZ, RZ, R8 ;  /* 0x000000ffff167224 */ /* 0x000fc400078e0008 */
[----:B------:R-:W-:Y:S11]  /*2a570*/  IMAD.MOV.U32 R23, RZ, RZ, R3 ;  /* 0x000000ffff177224 */ /* 0x000ff600078e0003 */
[----:B------:R-:W-:Y:S03]  /*2a580*/  @!UPT UIADD3 URZ, URZ, URZ, URZ ;  /* 0x0000003f3f3ff290 */ /* 0x000fe6000fffe03f */
[----:B------:R1:W-:Y:S01]  /*2a590*/  STL.64 [R1+0x210], R16 ;  /* 0x0002101001007387 */ /* 0x0003e20000100a00 */
[----:B------:R4:W-:Y:S02]  /*2a5a0*/  STL.64 [R1+0x218], R18 ;  /* 0x0002181201007387 */ /* 0x0009e40000100a00 */
[----:B------:R-:W2:Y:S02]  /*2a5b0*/  LDL.LU R5, [R1+0x1e4] ;  /* 0x0001e40001057983 */ /* 0x000ea40000300800 */
[----:B0-----:R-:W2:Y:S01]  /*2a5c0*/  LDL.LU R6, [R1+0x1e8] ;  /* 0x0001e80001067983 */ /* 0x001ea20000300800 */
[----:B------:R-:W2:Y:S04]  /*2a5d0*/  LDL.LU R7, [R1+0x1ec] ;  /* 0x0001ec0001077983 */ /* 0x000ea80000300800 */
[----:B-1----:R-:W2:Y:S01]  /*2a5e0*/  LDL.LU R16, [R1+0x1d0] ;  /* 0x0001d00001107983 */ /* 0x002ea20000300800 */
[----:B---3--:R-:W-:Y:S01]  /*2a5f0*/  HMMA.16816.F32.BF16 R12, R24, R10, R12 ;  /* 0x0000000a180c723c */ /* 0x008fe2000004180c */
[----:B------:R-:W3:Y:S02]  /*2a600*/  LDL.LU R17, [R1+0x1d4] ;  /* 0x0001d40001117983 */ /* 0x000ee40000300800 */
[----:B----4-:R-:W3:Y:S01]  /*2a610*/  LDL.LU R18, [R1+0x1d8] ;  /* 0x0001d80001127983 */ /* 0x010ee20000300800 */
[----:B------:R-:W3:Y:S01]  /*2a620*/  LDL.LU R19, [R1+0x1dc] ;  /* 0x0001dc0001137983 */ /* 0x000ee20000300800 */
[----:B------:R0:W-:Y:S02]  /*2a630*/  STL.64 [R1+0x32b0], R22 ;  /* 0x0032b01601007387 */ /* 0x0001e40000100a00 */
[----:B------:R-:W-:-:S02]  /*2a640*/  IMAD.MOV.U32 R3, RZ, RZ, R11 ;  /* 0x000000ffff037224 */ /* 0x000fc400078e000b */
[----:B0-----:R-:W-:Y:S02]  /*2a650*/  IMAD.MOV.U32 R22, RZ, RZ, R0 ;  /* 0x000000ffff167224 */ /* 0x001fe400078e0000 */
[----:B------:R-:W-:Y:S01]  /*2a660*/  IMAD.MOV.U32 R23, RZ, RZ, R2 ;  /* 0x000000ffff177224 */ /* 0x000fe200078e0002 */
[----:B------:R-:W4:Y:S01]  /*2a670*/  LDL.LU R0, [R1+0x32ec] ;  /* 0x0032ec0001007983 */ /* 0x000f220000300800 */
[----:B------:R-:W2:Y:S10]  /*2a680*/  LDL.LU R2, [R1+0x32e8] ;  /* 0x0032e80001027983 */ /* 0x000eb40000300800 */
[----:B------:R0:W-:Y:S01]  /*2a690*/  STL.64 [R1+0x200], R12 ;  /* 0x0002000c01007387 */ /* 0x0001e20000100a00 */
[----:B------:R1:W-:Y:S02]  /*2a6a0*/  STL.64 [R1+0x208], R14 ;  /* 0x0002080e01007387 */ /* 0x0003e40000100a00 */
[----:B0-----:R-:W-:Y:S01]  /*2a6b0*/  IMAD.MOV.U32 R12, RZ, RZ, R10 ;  /* 0x000000ffff0c7224 */ /* 0x001fe200078e000a */
[----:B-1----:R-:W2:Y:S01]  /*2a6c0*/  LDL.LU.64 R14, [R1+0x32e0] ;  /* 0x0032e000010e7983 */ /* 0x002ea20000300a00 */
[----:B------:R-:W2:Y:S02]  /*2a6d0*/  LDL.LU.64 R10, [R1+0x32d8] ;  /* 0x0032d800010a7983 */ /* 0x000ea40000300a00 */
[----:B------:R-:W2:Y:S02]  /*2a6e0*/  LDL.LU.64 R8, [R1+0x32d0] ;  /* 0x0032d00001087983 */ /* 0x000ea40000300a00 */
[C---:B--2---:R-:W-:Y:S08]  /*2a6f0*/  HMMA.16816.F32.BF16 R20, R24.reuse, R22, R8 ;  /* 0x000000161814723c */ /* 0x044ff00000041808 */
[C---:B------:R-:W-:Y:S01]  /*2a700*/  HMMA.16816.F32.BF16 R4, R24.reuse, R14, R4 ;  /* 0x0000000e1804723c */ /* 0x040fe20000041804 */
[----:B------:R-:W3:Y:S01]  /*2a710*/  LDL.LU.64 R10, [R1+0x32c8] ;  /* 0x0032c800010a7983 */ /* 0x000ee20000300a00 */
[----:B------:R-:W2:Y:S11]  /*2a720*/  LDL.LU.64 R8, [R1+0x32c0] ;  /* 0x0032c00001087983 */ /* 0x000eb60000300a00 */
[----:B------:R-:W-:Y:S02]  /*2a730*/  @!UPT UIADD3 URZ, URZ, URZ, URZ ;  /* 0x0000003f3f3ff290 */ /* 0x000fe4000fffe03f */
[----:B------:R0:W-:Y:S01]  /*2a740*/  STL.64 [R1+0x1f0], R20 ;  /* 0x0001f01401007387 */ /* 0x0001e20000100a00 */
[----:B------:R1:W-:Y:S03]  /*2a750*/  STL.64 [R1+0x1f8], R22 ;  /* 0x0001f81601007387 */ /* 0x0003e60000100a00 */
[----:B0-----:R-:W2:Y:S04]  /*2a760*/  LDL.LU R20, [R1+0x1c0] ;  /* 0x0001c00001147983 */ /* 0x001ea80000300800 */
[----:B------:R-:W-:Y:S02]  /*2a770*/  STL.64 [R1+0x1e0], R4 ;  /* 0x0001e00401007387 */ /* 0x000fe40000100a00 */
[----:B------:R0:W-:Y:S02]  /*2a780*/  STL.64 [R1+0x1e8], R6 ;  /* 0x0001e80601007387 */ /* 0x0001e40000100a00 */
[----:B------:R-:W2:Y:S01]  /*2a790*/  LDL.LU R21, [R1+0x1c4] ;  /* 0x0001c40001157983 */ /* 0x000ea20000300800 */
[----:B-1----:R-:W2:Y:S01]  /*2a7a0*/  LDL.LU R22, [R1+0x1c8] ;  /* 0x0001c80001167983 */ /* 0x002ea20000300800 */
[----:B------:R-:W2:Y:S03]  /*2a7b0*/  LDL.LU R23, [R1+0x1cc] ;  /* 0x0001cc0001177983 */ /* 0x000ea60000300800 */
[----:B0-----:R-:W2:Y:S04]  /*2a7c0*/  LDL.64 R6, [R1+0x68] ;  /* 0x0000680001067983 */ /* 0x001ea80000100a00 */
[----:B--2---:R0:W-:Y:S01]  /*2a7d0*/  STL.64 [R1+0x32a8], R6 ;  /* 0x0032a80601007387 */ /* 0x0041e20000100a00 */
[----:B------:R-:W2:Y:S02]  /*2a7e0*/  LDL.LU R4, [R1+0x1b0] ;  /* 0x0001b00001047983 */ /* 0x000ea40000300800 */
[----:B------:R-:W2:Y:S01]  /*2a7f0*/  LDL.LU R5, [R1+0x1b4] ;  /* 0x0001b40001057983 */ /* 0x000ea20000300800 */
[----:B0-----:R-:W2:Y:S01]  /*2a800*/  LDL.LU R6, [R1+0x1b8] ;  /* 0x0001b80001067983 */ /* 0x001ea20000300800 */
[----:B------:R-:W2:Y:S02]  /*2a810*/  LDL.LU R7, [R1+0x1bc] ;  /* 0x0001bc0001077983 */ /* 0x000ea40000300800 */
[----:B------:R0:W-:Y:S02]  /*2a820*/  STL.64 [R1+0x3258], R14 ;  /* 0x0032580e01007387 */ /* 0x0001e40000100a00 */
[----:B0-----:R-:W2:Y:S01]  /*2a830*/  LDL.64 R14, [R1+0x18] ;  /* 0x00001800010e7983 */ /* 0x001ea20000100a00 */
[----:B---3--:R-:W-:Y:S03]  /*2a840*/  HMMA.16816.F32.BF16 R16, R24, R10, R16 ;  /* 0x0000000a1810723c */ /* 0x008fe60000041810 */
[----:B--2---:R0:W-:Y:S02]  /*2a850*/  STL.64 [R1+0x3260], R14 ;  /* 0x0032600e01007387 */ /* 0x0041e40000100a00 */
[----:B0-----:R-:W-:-:S02]  /*2a860*/  IMAD.MOV.U32 R14, RZ, RZ, R12 ;  /* 0x000000ffff0e7224 */ /* 0x001fc400078e000c */
[----:B------:R-:W-:-:S05]  /*2a870*/  IMAD.MOV.U32 R15, RZ, RZ, R3 ;  /* 0x000000ffff0f7224 */ /* 0x000fca00078e0003 */
[----:B------:R0:W-:Y:S01]  /*2a880*/  STL.64 [R1+0x3288], R14 ;  /* 0x0032880e01007387 */ /* 0x0001e20000100a00 */
[----:B------:R-:W2:Y:S02]  /*2a890*/  LDL.LU R12, [R1+0x100] ;  /* 0x00010000010c7983 */ /* 0x000ea40000300800 */
[----:B------:R-:W2:Y:S01]  /*2a8a0*/  LDL.LU R13, [R1+0x104] ;  /* 0x00010400010d7983 */ /* 0x000ea20000300800 */
[----:B0-----:R-:W3:Y:S01]  /*2a8b0*/  LDL.LU R14, [R1+0x108] ;  /* 0x00010800010e7983 */ /* 0x001ee20000300800 */
[----:B------:R-:W3:Y:S03]  /*2a8c0*/  LDL.LU R15, [R1+0x10c] ;  /* 0x00010c00010f7983 */ /* 0x000ee60000300800 */
[----:B---3--:R-:W-:Y:S01]  /*2a8d0*/  STL.64 [R1+0x32a0], R14 ;  /* 0x0032a00e01007387 */ /* 0x008fe20000100a00 */
[----:B--2---:R0:W-:Y:S03]  /*2a8e0*/  STL.64 [R1+0x3298], R12 ;  /* 0x0032980c01007387 */ /* 0x0041e60000100a00 */
[----:B0-----:R-:W2:Y:S01]  /*2a8f0*/  LDL.LU R12, [R1+0x1a0] ;  /* 0x0001a000010c7983 */ /* 0x001ea20000300800 */
[----:B------:R-:W2:Y:S02]  /*2a900*/  LDL.LU R13, [R1+0x1a4] ;  /* 0x0001a400010d7983 */ /* 0x000ea40000300800 */
[----:B------:R-:W2:Y:S02]  /*2a910*/  LDL.LU R14, [R1+0x1a8] ;  /* 0x0001a800010e7983 */ /* 0x000ea40000300800 */
[----:B------:R-:W2:Y:S01]  /*2a920*/  LDL.LU R15, [R1+0x1ac] ;  /* 0x0001ac00010f7983 */ /* 0x000ea20000300800 */
[----:B------:R-:W-:Y:S01]  /*2a930*/  STL.64 [R1+0x1d0], R16 ;  /* 0x0001d01001007387 */ /* 0x000fe20000100a00 */
[----:B------:R0:W-:Y:S03]  /*2a940*/  STL.64 [R1+0x1d8], R18 ;  /* 0x0001d81201007387 */ /* 0x0001e60000100a00 */
[----:B0-----:R-:W3:Y:S01]  /*2a950*/  LDL.LU.64 R18, [R1+0x32b8] ;  /* 0x0032b80001127983 */ /* 0x001ee20000300a00 */
[----:B------:R-:W-:Y:S02]  /*2a960*/  STL.64 [R1+0x3250], R10 ;  /* 0x0032500a01007387 */ /* 0x000fe40000100a00 */
[----:B------:R0:W-:Y:S02]  /*2a970*/  STL.64 [R1+0x3248], R8 ;  /* 0x0032480801007387 */ /* 0x0001e40000100a00 */
[----:B0-----:R-:W2:Y:S01]  /*2a980*/  LDL.LU R8, [R1+0xd0] ;  /* 0x0000d00001087983 */ /* 0x001ea20000300800 */
[----:B------:R-:W2:Y:S02]  /*2a990*/  LDL.LU R9, [R1+0xd4] ;  /* 0x0000d40001097983 */ /* 0x000ea40000300800 */
[----:B------:R-:W2:Y:S02]  /*2a9a0*/  LDL.LU R10, [R1+0xd8] ;  /* 0x0000d800010a7983 */ /* 0x000ea40000300800 */
[----:B------:R-:W2:Y:S01]  /*2a9b0*/  LDL.LU R11, [R1+0xdc] ;  /* 0x0000dc00010b7983 */ /* 0x000ea20000300800 */
[C---:B---3--:R-:W-:Y:S01]  /*2a9c0*/  HMMA.16816.F32.BF16 R20, R24.reuse, R18, R20 ;  /* 0x000000121814723c */ /* 0x048fe20000041814 */
[----:B--2---:R-:W-:Y:S01]  /*2a9d0*/  STL.64 [R1+0x3270], R10 ;  /* 0x0032700a01007387 */ /* 0x004fe20000100a00 */
[----:B------:R0:W-:Y:S03]  /*2a9e0*/  STL.64 [R1+0x3268], R8 ;  /* 0x0032680801007387 */ /* 0x0001e60000100a00 */
[----:B0-----:R-:W2:Y:S01]  /*2a9f0*/  LDL.LU R8, [R1+0xf0] ;  /* 0x0000f00001087983 */ /* 0x001ea20000300800 */
[----:B------:R-:W2:Y:S02]  /*2aa00*/  LDL.LU R9, [R1+0xf4] ;  /* 0x0000f40001097983 */ /* 0x000ea40000300800 */
[----:B------:R-:W2:Y:S02]  /*2aa10*/  LDL.LU R10, [R1+0xf8] ;  /* 0x0000f800010a7983 */ /* 0x000ea40000300800 */
[----:B------:R-:W2:Y:S11]  /*2aa20*/  LDL.LU R11, [R1+0xfc] ;  /* 0x0000fc00010b7983 */ /* 0x000eb60000300800 */
[----:B------:R-:W-:Y:S02]  /*2aa30*/  @!UPT UIADD3 URZ, URZ, URZ, URZ ;  /* 0x0000003f3f3ff290 */ /* 0x000fe4000fffe03f */
[----:B------:R-:W-:Y:S01]  /*2aa40*/  STL.64 [R1+0x1c0], R20 ;  /* 0x0001c01401007387 */ /* 0x000fe20000100a00 */
[----:B------:R0:W-:Y:S03]  /*2aa50*/  STL.64 [R1+0x1c8], R22 ;  /* 0x0001c81601007387 */ /* 0x0001e60000100a00 */
[----:B0-----:R-:W3:Y:S02]  /*2aa60*/  LDL.LU.64 R22, [R1+0x32b0] ;  /* 0x0032b00001167983 */ /* 0x001ee40000300a00 */
[C---:B---3--:R-:W-:Y:S11]  /*2aa70*/  HMMA.16816.F32.BF16 R4, R24.reuse, R22, R4 ;  /* 0x000000161804723c */ /* 0x048ff60000041804 */
[----:B------:R-:W-:Y:S11]  /*2aa80*/  @!UPT UIADD3 URZ, URZ, URZ, URZ ;  /* 0x0000003f3f3ff290 */ /* 0x000ff6000fffe03f */
[----:B------:R-:W-:Y:S01]  /*2aa90*/  @!UPT UIADD3 URZ, URZ, URZ, URZ ;  /* 0x0000003f3f3ff290 */ /* 0x000fe2000fffe03f */
[----:B------:R-:W-:Y:S01]  /*2aaa0*/  STL.64 [R1+0x1b0], R4 ;  /* 0x0001b00401007387 */ /* 0x000fe20000100a00 */
[----:B------:R0:W-:Y:S03]  /*2aab0*/  STL.64 [R1+0x1b8], R6 ;  /* 0x0001b80601007387 */ /* 0x0001e60000100a00 */
[----:B0-----:R-:W3:Y:S01]  /*2aac0*/  LDL.LU.64 R6, [R1+0x32a8] ;  /* 0x0032a80001067983 */ /* 0x001ee20000300a00 */
[----:B------:R0:W-:Y:S02]  /*2aad0*/  STL.64 [R1+0x3230], R22 ;  /* 0x0032301601007387 */ /* 0x0001e40000100a00 */
[----:B------:R-:W2:Y:S02]  /*2aae0*/  LDL.LU R20, [R1+0x180] ;  /* 0x0001800001147983 */ /* 0x000ea40000300800 */
[----:B------:R-:W2:Y:S01]  /*2aaf0*/  LDL.LU R21, [R1+0x184] ;  /* 0x0001840001157983 */ /* 0x000ea20000300800 */
[----:B0-----:R-:W2:Y:S01]  /*2ab00*/  LDL.LU R22, [R1+0x188] ;  /* 0x0001880001167983 */ /* 0x001ea20000300800 */
[----:B------:R-:W2:Y:S01]  /*2ab10*/  LDL.LU R23, [R1+0x18c] ;  /* 0x00018c0001177983 */ /* 0x000ea20000300800 */
[----:B---3--:R-:W-:Y:S01]  /*2ab20*/  HMMA.16816.F32.BF16 R12, R24, R6, R12 ;  /* 0x00000006180c723c */ /* 0x008fe2000004180c */
[----:B------:R-:W-:-:S02]  /*2ab30*/  IMAD.MOV.U32 R17, RZ, RZ, R6 ;  /* 0x000000ffff117224 */ /* 0x000fc400078e0006 */
[----:B------:R-:W-:Y:S11]  /*2ab40*/  IMAD.MOV.U32 R16, RZ, RZ, R7 ;  /* 0x000000ffff107224 */ /* 0x000ff600078e0007 */
[----:B------:R-:W-:Y:S09]  /*2ab50*/  @!UPT UIADD3 URZ, URZ, URZ, URZ ;  /* 0x0000003f3f3ff290 */ /* 0x000ff2000fffe03f */
[----:B------:R-:W-:Y:S01]  /*2ab60*/  STL.64 [R1+0x1a0], R12 ;  /* 0x0001a00c01007387 */ /* 0x000fe20000100a00 */
[----:B------:R0:W-:Y:S03]  /*2ab70*/  STL.64 [R1+0x1a8], R14 ;  /* 0x0001a80e01007387 */ /* 0x0001e60000100a00 */
[----:B0-----:R-:W3:Y:S01]  /*2ab80*/  LDL.LU.64 R14, [R1+0x32a0] ;  /* 0x0032a000010e7983 */ /* 0x001ee20000300a00 */
[----:B------:R-:W3:Y:S02]  /*2ab90*/  LDL.LU.64 R12, [R1+0x3298] ;  /* 0x00329800010c7983 */ /* 0x000ee40000300a00 */
[----:B------:R-:W3:Y:S02]  /*2aba0*/  LDL.LU.64 R6, [R1+0x3290] ;  /* 0x0032900001067983 */ /* 0x000ee40000300a00 */
[----:B---3--:R-:W-:Y:S01]  /*2abb0*/  HMMA.16816.F32.BF16 R24, R24, R6, R12 ;  /* 0x000000061818723c */ /* 0x008fe2000004180c */
[----:B------:R-:W2:Y:S01]  /*2abc0*/  LDL.LU.64 R14, [R1+0x3288] ;  /* 0x00328800010e7983 */ /* 0x000ea20000300a00 */
[----:B------:R-:W2:Y:S02]  /*2abd0*/  LDL.LU.64 R6, [R1+0x3280] ;  /* 0x0032800001067983 */ /* 0x000ea40000300a00 */
[----:B------:R-:W2:Y:S11]  /*2abe0*/  LDL.LU.64 R4, [R1+0x3278] ;  /* 0x0032780001047983 */ /* 0x000eb60000300a00 */
[----:B------:R-:W-:Y:S08]  /*2abf0*/  @!UPT UIADD3 URZ, URZ, URZ, URZ ;  /* 0x0000003f3f3ff290 */ /* 0x000ff0000fffe03f */
[----:B------:R0:W-:Y:S01]  /*2ac00*/  STL.64 [R1+0x100], R24 ;  /* 0x0001001801007387 */ /* 0x0001e20000100a00 */
[----:B------:R1:W-:Y:S03]  /*2ac10*/  STL.64 [R1+0x108], R26 ;  /* 0x0001081a01007387 */ /* 0x0003e60000100a00 */
[----:B0-----:R-:W3:Y:S01]  /*2ac20*/  LDL.LU R24, [R1+0xe0] ;  /* 0x0000e00001187983 */ /* 0x001ee20000300800 */
[----:B------:R-:W3:Y:S02]  /*2ac30*/  LDL.LU R25, [R1+0xe4] ;  /* 0x0000e40001197983 */ /* 0x000ee40000300800 */
[----:B-1----:R-:W3:Y:S02]  /*2ac40*/  LDL.LU R26, [R1+0xe8] ;  /* 0x0000e800011a7983 */ /* 0x002ee40000300800 */
[----:B------:R-:W3:Y:S01]  /*2ac50*/  LDL.LU R27, [R1+0xec] ;  /* 0x0000ec00011b7983 */ /* 0x000ee20000300800 */
[C---:B--2---:R-:W-:Y:S01]  /*2ac60*/  HMMA.16816.F32.BF16 R12, R4.reuse, R14, R8 ;  /* 0x0000000e040c723c */ /* 0x044fe20000041808 */
[----:B------:R-:W2:Y:S01]  /*2ac70*/  LDL.LU.64 R10, [R1+0x3270] ;  /* 0x00327000010a7983 */ /* 0x000ea20000300a00 */
[----:B------:R-:W2:Y:S11]  /*2ac80*/  LDL.LU.64 R8, [R1+0x3268] ;  /* 0x0032680001087983 */ /* 0x000eb60000300a00 */
[----:B------:R-:W-:Y:S10]  /*2ac90*/  @!UPT UIADD3 URZ, URZ, URZ, URZ ;  /* 0x0000003f3f3ff290 */ /* 0x000ff4000fffe03f */
[----:B------:R-:W-:Y:S01]  /*2aca0*/  STL.64 [R1+0xf0], R12 ;  /* 0x0000f00c01007387 */ /* 0x000fe20000100a00 */
[----:B------:R0:W-:Y:S03]  /*2acb0*/  STL.64 [R1+0xf8], R14 ;  /* 0x0000f80e01007387 */ /* 0x0001e60000100a00 */
        /* <DEDUP_REMOVED lines=16> */
[----:B------:R-:W3:Y:S02]  /*2adc0*/  LDL.LU.64 R8, [R1+0x3248] ;  /* 0x0032480001087983 */ /* 0x000ee40000300a00 */
[----:B------:R-:W2:Y:S02]  /*2add0*/  LDL.LU.64 R14, [R1+0x3240] ;  /* 0x00324000010e7983 */ /* 0x000ea40000300a00 */
[----:B------:R-:W2:Y:S02]  /*2ade0*/  LDL.LU.64 R12, [R1+0x3238] ;  /* 0x00323800010c7983 */ /* 0x000ea40000300a00 */
[C---:B--2---:R-:W-:Y:S11]  /*2adf0*/  HMMA.16816.F32.BF16 R12, R4.reuse, R10, R12 ;  /* 0x0000000a040c723c */ /* 0x044ff6000004180c */
[----:B------:R-:W-:Y:S11]  /*2ae00*/  @!UPT UIADD3 URZ, URZ, URZ, URZ ;  /* 0x0000003f3f3ff290 */ /* 0x000ff6000fffe03f */
[----:B------:R-:W-:Y:S01]  /*2ae10*/  @!UPT UIADD3 URZ, URZ, URZ, URZ ;  /* 0x0000003f3f3ff290 */ /* 0x000fe2000fffe03f */
[----:B------:R-:W-:Y:S01]  /*2ae20*/  STL.64 [R1+0xc0], R12 ;  /* 0x0000c00c01007387 */ /* 0x000fe20000100a00 */
[----:B------:R-:W-:Y:S02]  /*2ae30*/  STL.64 [R1+0xc8], R14 ;  /* 0x0000c80e01007387 */ /* 0x000fe40000100a00 */
[----:B---3--:R-:W0:Y:S02]  /*2ae40*/  LDSM.16.MT88.4 R12, [R9+0x2180] ;  /* 0x00218000090c783b */ /* 0x008e240000004200 */
[----:B0-----:R0:W-:Y:S02]  /*2ae50*/  STL.64 [R1+0x3228], R14 ;  /* 0x0032280e01007387 */ /* 0x0011e40000100a00 */
[----:B0-----:R-:W-:Y:S02]  /*2ae60*/  IMAD.MOV.U32 R14, RZ, RZ, R17 ;  /* 0x000000ffff0e7224 */ /* 0x001fe400078e0011 */
[----:B------:R-:W-:Y:S02]  /*2ae70*/  IMAD.MOV.U32 R15, RZ, RZ, R16 ;  /* 0x000000ffff0f7224 */ /* 0x000fe400078e0010 */
[C---:B------:R-:W-:Y:S01]  /*2ae80*/  HMMA.16816.F32.BF16 R16, R4.reuse, R18, R20 ;  /* 0x000000120410723c */ /* 0x040fe20000041814 */
[----:B------:R-:W-:Y:S01]  /*2ae90*/  STL.64 [R1+0x3220], R12 ;  /* 0x0032200c01007387 */ /* 0x000fe20000100a00 */
[----:B------:R-:W-:Y:S02]  /*2aea0*/  STL.64 [R1+0x31f0], R10 ;  /* 0x0031f00a01007387 */ /* 0x000fe40000100a00 */
[----:B------:R-:W-:Y:S02]  /*2aeb0*/  STL [R1+0x31e8], R9 ;  /* 0x0031e80901007387 */ /* 0x000fe40000100800 */
[----:B------:R-:W2:Y:S11]  /*2aec0*/  LDL.LU.64 R22, [R1+0x3230] ;  /* 0x0032300001167983 */ /* 0x000eb60000300a00 */
[----:B------:R-:W-:Y:S06]  /*2aed0*/  @!UPT UIADD3 URZ, URZ, URZ, URZ ;  /* 0x0000003f3f3ff290 */ /* 0x000fec000fffe03f */
[----:B------:R-:W-:Y:S01]  /*2aee0*/  STL.64 [R1+0x180], R16 ;  /* 0x0001801001007387 */ /* 0x000fe20000100a00 */
[----:B------:R-:W-:Y:S02]  /*2aef0*/  STL.64 [R1+0x188], R18 ;  /* 0x0001881201007387 */ /* 0x000fe40000100a00 */
[----:B------:R-:W0:Y:S02]  /*2af00*/  LDSM.16.MT88.4 R16, [R8+0x2000] ;  /* 0x002000000810783b */ /* 0x000e240000004200 */
[----:B0-----:R-:W-:Y:S02]  /*2af10*/  STL.64 [R1+0x31b8], R18 ;  /* 0x0031b81201007387 */ /* 0x001fe40000100a00 */
[----:B------:R0:W-:Y:S02]  /*2af20*/  STL.64 [R1+0x31b0], R16 ;  /* 0x0031b01001007387 */ /* 0x0001e40000100a00 */
[----:B0-----:R-:W2:Y:S01]  /*2af30*/  LDL.LU R16, [R1+0x230] ;  /* 0x0002300001107983 */ /* 0x001ea20000300800 */
[----:B------:R-:W2:Y:S02]  /*2af40*/  LDL.LU R17, [R1+0x234] ;  /* 0x0002340001117983 */ /* 0x000ea40000300800 */
[----:B------:R-:W2:Y:S02]  /*2af50*/  LDL.LU R18, [R1+0x238] ;  /* 0x0002380001127983 */ /* 0x000ea40000300800 */
[----:B------:R-:W2:Y:S02]  /*2af60*/  LDL.LU R19, [R1+0x23c] ;  /* 0x00023c0001137983 */ /* 0x000ea40000300800 */
[----:B--2---:R-:W-:Y:S01]  /*2af70*/  HMMA.16816.F32.BF16 R20, R4, R22, R16 ;  /* 0x000000160414723c */ /* 0x004fe20000041810 */
[----:B------:R-:W2:Y:S11]  /*2af80*/  LDL.LU R16, [R1+0x410] ;  /* 0x0004100001107983 */ /* 0x000eb60000300800 */
[----:B------:R-:W-:Y:S11]  /*2af90*/  @!UPT UIADD3 URZ, URZ, URZ, URZ ;  /* 0x0000003f3f3ff290 */ /* 0x000ff6000fffe03f */
[----:B------:R-:W-:Y:S01]  /*2afa0*/  STL.64 [R1+0x230], R20 ;  /* 0x0002301401007387 */ /* 0x000fe20000100a00 */
[----:B------:R-:W-:Y:S02]  /*2afb0*/  STL.64 [R1+0x238], R22 ;  /* 0x0002381601007387 */ /* 0x000fe40000100a00 */
[----:B------:R-:W2:Y:S02]  /*2afc0*/  LDL.LU R17, [R1+0x414] ;  /* 0x0004140001117983 */ /* 0x000ea40000300800 */
[----:B------:R-:W3:Y:S01]  /*2afd0*/  LDL.LU R18, [R1+0x418] ;  /* 0x0004180001127983 */ /* 0x000ee20000300800 */
[----:B------:R-:W3:Y:S04]  /*2afe0*/  LDL.LU R19, [R1+0x41c] ;  /* 0x00041c0001137983 */ /* 0x000ee80000300800 */
[----:B------:R-:W0:Y:S04]  /*2aff0*/  LDSM.16.MT88.4 R20, [R8+0x2080] ;  /* 0x002080000814783b */ /* 0x000e280000004200 */
[----:B---3--:R-:W-:Y:S01]  /*2b000*/  STL.64 [R1+0x3200], R18 ;  /* 0x0032001201007387 */ /* 0x008fe20000100a00 */
[----:B--2---:R1:W-:Y:S03]  /*2b010*/  STL.64 [R1+0x31f8], R16 ;  /* 0x0031f81001007387 */ /* 0x0043e60000100a00 */
[----:B-1----:R-:W2:Y:S01]  /*2b020*/  LDL.LU R16, [R1+0x360] ;  /* 0x0003600001107983 */ /* 0x002ea20000300800 */
[----:B------:R-:W2:Y:S02]  /*2b030*/  LDL.LU R17, [R1+0x364] ;  /* 0x0003640001117983 */ /* 0x000ea40000300800 */
[----:B------:R-:W2:Y:S02]  /*2b040*/  LDL.LU R18, [R1+0x368] ;  /* 0x0003680001127983 */ /* 0x000ea40000300800 */
[----:B------:R-:W2:Y:S01]  /*2b050*/  LDL.LU R19, [R1+0x36c] ;  /* 0x00036c0001137983 */ /* 0x000ea20000300800 */
[----:B0-----:R0:W-:Y:S01]  /*2b060*/  STL.64 [R1+0x3130], R22 ;  /* 0x0031301601007387 */ /* 0x0011e20000100a00 */
[----:B------:R-:W-:Y:S02]  /*2b070*/  STL.64 [R1+0x3128], R20 ;  /* 0x0031281401007387 */ /* 0x000fe40000100a00 */
[----:B------:R-:W-:-:S02]  /*2b080*/  IMAD.MOV.U32 R10, RZ, RZ, R25 ;  /* 0x000000ffff0a7224 */ /* 0x000fc400078e0019 */
[----:B------:R-:W-:Y:S02]  /*2b090*/  IMAD.MOV.U32 R11, RZ, RZ, R24 ;  /* 0x000000ffff0b7224 */ /* 0x000fe400078e0018 */
[----:B------:R-:W1:Y:S04]  /*2b0a0*/  LDSM.16.MT88.4 R24, [R8+0x2100] ;  /* 0x002100000818783b */ /* 0x000e680000004200 */
[----:B0-----:R-:W3:Y:S01]  /*2b0b0*/  LDL.LU.64 R22, [R1+0x78] ;  /* 0x0000780001167983 */ /* 0x001ee20000300a00 */
[----:B------:R-:W3:Y:S01]  /*2b0c0*/  LDL.LU R12, [R1+0x350] ;  /* 0x00035000010c7983 */ /* 0x000ee20000300800 */
[C---:B--2---:R-:W-:Y:S11]  /*2b0d0*/  HMMA.16816.F32.BF16 R16, R4.reuse, R14, R16 ;  /* 0x0000000e0410723c */ /* 0x044ff60000041810 */
[----:B------:R-:W-:Y:S11]  /*2b0e0*/  @!UPT UIADD3 URZ, URZ, URZ, URZ ;  /* 0x0000003f3f3ff290 */ /* 0x000ff6000fffe03f */
[----:B------:R-:W-:Y:S01]  /*2b0f0*/  @!UPT UIADD3 URZ, URZ, URZ, URZ ;  /* 0x0000003f3f3ff290 */ /* 0x000fe2000fffe03f */
[----:B------:R-:W-:Y:S01]  /*2b100*/  STL.64 [R1+0x4b0], R16 ;  /* 0x0004b01001007387 */ /* 0x000fe20000100a00 */
[----:B------:R-:W-:Y:S02]  /*2b110*/  STL.64 [R1+0x4b8], R18 ;  /* 0x0004b81201007387 */ /* 0x000fe40000100a00 */
[----:B------:R-:W3:Y:S02]  /*2b120*/  LDL.LU R13, [R1+0x354] ;  /* 0x00035400010d7983 */ /* 0x000ee40000300800 */
[----:B------:R-:W3:Y:S01]  /*2b130*/  LDL.LU R14, [R1+0x358] ;  /* 0x00035800010e7983 */ /* 0x000ee20000300800 */
[----:B------:R-:W3:Y:S01]  /*2b140*/  LDL.LU R15, [R1+0x35c] ;  /* 0x00035c00010f7983 */ /* 0x000ee20000300800 */
[----:B------:R0:W-:Y:S03]  /*2b150*/  STL.64 [R1+0x3208], R10 ;  /* 0x0032080a01007387 */ /* 0x0001e60000100a00 */
[----:B0-----:R-:W2:Y:S01]  /*2b160*/  LDL.64 R10, [R1+0x28] ;  /* 0x00002800010a7983 */ /* 0x001ea20000100a00 */
[----:B------:R-:W2:Y:S02]  /*2b170*/  LDL.LU R16, [R1+0x430] ;  /* 0x0004300001107983 */ /* 0x000ea40000300800 */
[----:B------:R-:W2:Y:S02]  /*2b180*/  LDL.LU R17, [R1+0x434] ;  /* 0x0004340001117983 */ /* 0x000ea40000300800 */
[----:B------:R-:W2:Y:S01]  /*2b190*/  LDL.LU R18, [R1+0x438] ;  /* 0x0004380001127983 */ /* 0x000ea20000300800 */
[----:B------:R-:W2:Y:S04]  /*2b1a0*/  LDL.LU R19, [R1+0x43c] ;  /* 0x00043c0001137983 */ /* 0x000ea80000300800 */
[----:B--2---:R-:W-:Y:S01]  /*2b1b0*/  STL.64 [R1+0x3218], R18 ;  /* 0x0032181201007387 */ /* 0x004fe20000100a00 */
[----:B------:R0:W-:Y:S03]  /*2b1c0*/  STL.64 [R1+0x3210], R16 ;  /* 0x0032101001007387 */ /* 0x0001e60000100a00 */
[----:B0-----:R-:W2:Y:S01]  /*2b1d0*/  LDL.LU R16, [R1+0x440] ;  /* 0x0004400001107983 */ /* 0x001ea20000300800 */
[----:B------:R-:W2:Y:S02]  /*2b1e0*/  LDL.LU R17, [R1+0x444] ;  /* 0x0004440001117983 */ /* 0x000ea40000300800 */
[----:B------:R-:W2:Y:S02]  /*2b1f0*/  LDL.LU R18, [R1+0x448] ;  /* 0x0004480001127983 */ /* 0x000ea40000300800 */
[----:B------:R-:W2:Y:S01]  /*2b200*/  LDL.LU R19, [R1+0x44c] ;  /* 0x00044c0001137983 */ /* 0x000ea20000300800 */
[----:B-1----:R-:W-:Y:S01]  /*2b210*/  STL.64 [R1+0x30c0], R26 ;  /* 0x0030c01a01007387 */ /* 0x002fe20000100a00 */
[----:B------:R0:W-:Y:S03]  /*2b220*/  STL.64 [R1+0x30b8], R24 ;  /* 0x0030b81801007387 */ /* 0x0001e60000100a00 */
[----:B0-----:R-:W2:Y:S01]  /*2b230*/  LDL.LU R24, [R1+0x370] ;  /* 0x0003700001187983 */ /* 0x001ea20000300800 */
[----:B------:R-:W2:Y:S02]  /*2b240*/  LDL.LU R25, [R1+0x374] ;  /* 0x0003740001197983 */ /* 0x000ea40000300800 */
[----:B------:R-:W2:Y:S02]  /*2b250*/  LDL.LU R26, [R1+0x378] ;  /* 0x00037800011a7983 */ /* 0x000ea40000300800 */
[----:B------:R-:W2:Y:S02]  /*2b260*/  LDL.LU R27, [R1+0x37c] ;  /* 0x00037c00011b7983 */ /* 0x000ea40000300800 */
[----:B--2---:R-:W-:Y:S01]  /*2b270*/  STL.64 [R1+0x3140], R26 ;  /* 0x0031401a01007387 */ /* 0x004fe20000100a00 */
[----:B------:R0:W-:Y:S03]  /*2b280*/  STL.64 [R1+0x3138], R24 ;  /* 0x0031381801007387 */ /* 0x0001e60000100a00 */
[----:B0-----:R-:W2:Y:S01]  /*2b290*/  LDL.LU R24, [R1+0x380] ;  /* 0x0003800001187983 */ /* 0x001ea20000300800 */
[----:B------:R-:W2:Y:S02]  /*2b2a0*/  LDL.LU R25, [R1+0x384] ;  /* 0x0003840001197983 */ /* 0x000ea40000300800 */
[----:B------:R-:W2:Y:S02]  /*2b2b0*/  LDL.LU R26, [R1+0x388] ;  /* 0x00038800011a7983 */ /* 0x000ea40000300800 */
[----:B------:R-:W2:Y:S01]  /*2b2c0*/  LDL.LU R27, [R1+0x38c] ;  /* 0x00038c00011b7983 */ /* 0x000ea20000300800 */
[----:B---3--:R-:W-:Y:S01]  /*2b2d0*/  HMMA.16816.F32.BF16 R4, R4, R22, R12 ;  /* 0x000000160404723c */ /* 0x008fe2000004180c */
[----:B--2---:R0:W-:Y:S01]  /*2b2e0*/  STL.64 [R1+0x3150], R26 ;  /* 0x0031501a01007387 */ /* 0x0041e20000100a00 */
[----:B------:R-:W-:Y:S03]  /*2b2f0*/  STL.64 [R1+0x3148], R24 ;  /* 0x0031481801007387 */ /* 0x000fe60000100a00 */
[----:B0-----:R-:W2:Y:S01]  /*2b300*/  LDL.64 R26, [R1+0x38] ;  /* 0x00003800011a7983 */ /* 0x001ea20000100a00 */
[----:B------:R-:W3:Y:S02]  /*2b310*/  LDL.LU.64 R14, [R1+0x3228] ;  /* 0x00322800010e7983 */ /* 0x000ee40000300a00 */
[----:B------:R-:W3:Y:S02]  /*2b320*/  LDL.LU.64 R12, [R1+0x3220] ;  /* 0x00322000010c7983 */ /* 0x000ee40000300a00 */
[----:B------:R0:W-:Y:S11]  /*2b330*/  STL.64 [R1+0x31e0], R22 ;  /* 0x0031e01601007387 */ /* 0x0001f60000100a00 */
[----:B------:R-:W-:Y:S02]  /*2b340*/  @!UPT UIADD3 URZ, URZ, URZ, URZ ;  /* 0x0000003f3f3ff290 */ /* 0x000fe4000fffe03f */
[----:B------:R-:W-:Y:S01]  /*2b350*/  STL.64 [R1+0x4a0], R4 ;  /* 0x0004a00401007387 */ /* 0x000fe20000100a00 */
[----:B------:R-:W-:Y:S02]  /*2b360*/  STL.64 [R1+0x4a8], R6 ;  /* 0x0004a80601007387 */ /* 0x000fe40000100a00 */
[----:B------:R-:W1:Y:S04]  /*2b370*/  LDSM.16.MT88.4 R4, [R8+0x2180] ;  /* 0x002180000804783b */ /* 0x000e680000004200 */
[----:B0-----:R-:W-:Y:S02]  /*2b380*/  IMAD.MOV.U32 R23, RZ, RZ, R3 ;  /* 0x000000ffff177224 */ /* 0x001fe400078e0003 */
[----:B------:R-:W-:Y:S01]  /*2b390*/  IMAD.MOV.U32 R3, RZ, RZ, R11 ;  /* 0x000000ffff037224 */ /* 0x000fe200078e000b */
[----:B-1----:R0:W-:Y:S01]  /*2b3a0*/  STL.64 [R1+0x3028], R6 ;  /* 0x0030280601007387 */ /* 0x0021e20000100a00 */
[----:B------:R1:W-:Y:S03]  /*2b3b0*/  STL.64 [R1+0x3020], R4 ;  /* 0x0030200401007387 */ /* 0x0003e60000100a00 */
[----:B0-----:R-:W2:Y:S01]  /*2b3c0*/  LDL.LU.64 R6, [R1+0x68] ;  /* 0x0000680001067983 */ /* 0x001ea20000300a00 */
[----:B-1----:R-:W-:Y:S01]  /*2b3d0*/  IMAD.MOV.U32 R4, RZ, RZ, R10 ;  /* 0x000000ffff047224 */ /* 0x002fe200078e000a */
[C---:B---3--:R-:W-:Y:S11]  /*2b3e0*/  HMMA.16816.F32.BF16 R16, R12.reuse, R10, R16 ;  /* 0x0000000a0c10723c */ /* 0x048ff60000041810 */
[----:B------:R-:W-:Y:S11]  /*2b3f0*/  @!UPT UIADD3 URZ, URZ, URZ, URZ ;  /* 0x0000003f3f3ff290 */ /* 0x000ff6000fffe03f */
[----:B------:R-:W-:Y:S01]  /*2b400*/  @!UPT UIADD3 URZ, URZ, URZ, URZ ;  /* 0x0000003f3f3ff290 */ /* 0x000fe2000fffe03f */
[----:B------:R-:W-:Y:S01]  /*2b410*/  STL.64 [R1+0x490], R16 ;  /* 0x0004901001007387 */ /* 0x000fe20000100a00 */
[----:B------:R0:W-:Y:S03]  /*2b420*/  STL.64 [R1+0x498], R18 ;  /* 0x0004981201007387 */ /* 0x0001e60000100a00 */
[----:B0-----:R-:W3:Y:S01]  /*2b430*/  LDL.LU.64 R18, [R1+0x3218] ;  /* 0x0032180001127983 */ /* 0x001ee20000300a00 */
[----:B------:R-:W3:Y:S02]  /*2b440*/  LDL.LU.64 R16, [R1+0x3210] ;  /* 0x0032100001107983 */ /* 0x000ee40000300a00 */
[----:B------:R-:W3:Y:S01]  /*2b450*/  LDL.LU.64 R10, [R1+0x3208] ;  /* 0x00320800010a7983 */ /* 0x000ee20000300a00 */
[----:B--2---:R-:W-:Y:S01]  /*2b460*/  STL.64 [R1+0x31d8], R6 ;  /* 0x0031d80601007387 */ /* 0x004fe20000100a00 */
[----:B------:R0:W-:Y:S03]  /*2b470*/  STL [R1+0x31d0], R4 ;  /* 0x0031d00401007387 */ /* 0x0001e60000100800 */
[----:B0-----:R-:W2:Y:S01]  /*2b480*/  LDL.LU R4, [R1+0x420] ;  /* 0x0004200001047983 */ /* 0x001ea20000300800 */
[----:B------:R-:W2:Y:S02]  /*2b490*/  LDL.LU R5, [R1+0x424] ;  /* 0x0004240001057983 */ /* 0x000ea40000300800 */
[----:B------:R-:W2:Y:S02]  /*2b4a0*/  LDL.LU R6, [R1+0x428] ;  /* 0x0004280001067983 */ /* 0x000ea40000300800 */
[----:B------:R-:W2:Y:S01]  /*2b4b0*/  LDL.LU R7, [R1+0x42c] ;  /* 0x00042c0001077983 */ /* 0x000ea20000300800 */
[C---:B---3--:R-:W-:Y:S01]  /*2b4c0*/  HMMA.16816.F32.BF16 R8, R12.reuse, R10, R16 ;  /* 0x0000000a0c08723c */ /* 0x048fe20000041810 */
[----:B------:R-:W3:Y:S01]  /*2b4d0*/  LDL.LU.64 R18, [R1+0x3200] ;  /* 0x0032000001127983 */ /* 0x000ee20000300a00 */
[----:B------:R-:W3:Y:S11]  /*2b4e0*/  LDL.LU.64 R16, [R1+0x31f8] ;  /* 0x0031f80001107983 */ /* 0x000ef60000300a00 */
[----:B------:R-:W-:Y:S10]  /*2b4f0*/  @!UPT UIADD3 URZ, URZ, URZ, URZ ;  /* 0x0000003f3f3ff290 */ /* 0x000ff4000fffe03f */
[----:B------:R-:W-:Y:S01]  /*2b500*/  STL.64 [R1+0x480], R8 ;  /* 0x0004800801007387 */ /* 0x000fe20000100a00 */
[----:B------:R0:W-:Y:S03]  /*2b510*/  STL.64 [R1+0x488], R10 ;  /* 0x0004880a01007387 */ /* 0x0001e60000100a00 */
[----:B0-----:R-:W3:Y:S01]  /*2b520*/  LDL.LU.64 R10, [R1+0x31f0] ;  /* 0x0031f000010a7983 */ /* 0x001ee20000300a00 */
[----:B------:R-:W-:Y:S02]  /*2b530*/  IMAD.MOV.U32 R22, RZ, RZ, R28 ;  /* 0x000000ffff167224 */ /* 0x000fe400078e001c */
[----:B------:R-:W4:Y:S05]  /*2b540*/  LDL.LU R9, [R1+0x31e8] ;  /* 0x0031e80001097983 */ /* 0x000f2a0000300800 */
[C---:B--2---:R-:W-:Y:S08]  /*2b550*/  HMMA.16816.F32.BF16 R20, R12.reuse, R22, R4 ;  /* 0x000000160c14723c */ /* 0x044ff00000041804 */
[C---:B---3--:R-:W-:Y:S01]  /*2b560*/  HMMA.16816.F32.BF16 R4, R12.reuse, R10, R16 ;  /* 0x0000000a0c04723c */ /* 0x048fe20000041810 */
[----:B------:R-:W2:Y:S11]  /*2b570*/  LDL.LU R16, [R1+0x340] ;  /* 0x0003400001107983 */ /* 0x000eb60000300800 */
[----:B------:R-:W-:Y:S03]  /*2b580*/  @!UPT UIADD3 URZ, URZ, URZ, URZ ;  /* 0x0000003f3f3ff290 */ /* 0x000fe6000fffe03f */
[----:B------:R0:W-:Y:S02]  /*2b590*/  STL.64 [R1+0x440], R20 ;  /* 0x0004401401007387 */ /* 0x0001e40000100a00 */
[----:B------:R1:W-:Y:S06]  /*2b5a0*/  STL.64 [R1+0x448], R22 ;  /* 0x0004481601007387 */ /* 0x0003ec0000100a00 */
[----:B------:R-:W-:Y:S01]  /*2b5b0*/  STL.64 [R1+0x430], R4 ;  /* 0x0004300401007387 */ /* 0x000fe20000100a00 */
[----:B------:R3:W-:Y:S02]  /*2b5c0*/  STL.64 [R1+0x438], R6 ;  /* 0x0004380601007387 */ /* 0x0007e40000100a00 */
[----:B------:R-:W2:Y:S02]  /*2b5d0*/  LDL.LU R17, [R1+0x344] ;  /* 0x0003440001117983 */ /* 0x000ea40000300800 */
[----:B------:R-:W2:Y:S01]  /*2b5e0*/  LDL.LU R18, [R1+0x348] ;  /* 0x0003480001127983 */ /* 0x000ea20000300800 */
[----:B------:R-:W2:Y:S01]  /*2b5f0*/  LDL.LU R19, [R1+0x34c] ;  /* 0x00034c0001137983 */ /* 0x000ea20000300800 */
[----:B0-----:R-:W4:Y:S02]  /*2b600*/  LDL.LU R20, [R1+0x3f0] ;  /* 0x0003f00001147983 */ /* 0x001f240000300800 */
[----:B------:R-:W4:Y:S02]  /*2b610*/  LDL.LU R21, [R1+0x3f4] ;  /* 0x0003f40001157983 */ /* 0x000f240000300800 */
[----:B-1----:R-:W4:Y:S01]  /*2b620*/  LDL.LU R22, [R1+0x3f8] ;  /* 0x0003f80001167983 */ /* 0x002f220000300800 */
[----:B------:R-:W4:Y:S04]  /*2b630*/  LDL.LU R23, [R1+0x3fc] ;  /* 0x0003fc0001177983 */ /* 0x000f280000300800 */
[----:B---3--:R-:W3:Y:S04]  /*2b640*/  LDL.64 R6, [R1+0x58] ;  /* 0x0000580001067983 */ /* 0x008ee80000100a00 */
[----:B--2---:R-:W-:Y:S01]  /*2b650*/  STL.64 [R1+0x31c8], R18 ;  /* 0x0031c81201007387 */ /* 0x004fe20000100a00 */
[----:B------:R0:W-:Y:S03]  /*2b660*/  STL.64 [R1+0x31c0], R16 ;  /* 0x0031c01001007387 */ /* 0x0001e60000100a00 */
[----:B0-----:R-:W2:Y:S01]  /*2b670*/  LDL.LU R16, [R1+0x3e0] ;  /* 0x0003e00001107983 */ /* 0x001ea20000300800 */
[----:B------:R-:W2:Y:S02]  /*2b680*/  LDL.LU R17, [R1+0x3e4] ;  /* 0x0003e40001117983 */ /* 0x000ea40000300800 */
[----:B------:R-:W2:Y:S02]  /*2b690*/  LDL.LU R18, [R1+0x3e8] ;  /* 0x0003e80001127983 */ /* 0x000ea40000300800 */
[----:B------:R-:W2:Y:S01]  /*2b6a0*/  LDL.LU R19, [R1+0x3ec] ;  /* 0x0003ec0001137983 */ /* 0x000ea20000300800 */
[----:B------:R0:W-:Y:S01]  /*2b6b0*/  STL.64 [R1+0x3178], R10 ;  /* 0x0031780a01007387 */ /* 0x0001e20000100a00 */
[----:B----4-:R-:W-:Y:S03]  /*2b6c0*/  STL [R1+0x3170], R9 ;  /* 0x0031700901007387 */ /* 0x010fe60000100800 */
[----:B0-----:R-:W4:Y:S04]  /*2b6d0*/  LDL.64 R10, [R1+0x8] ;  /* 0x00000800010a7983 */ /* 0x001f280000100a00 */
[----:B----4-:R0:W-:Y:S04]  /*2b6e0*/  STL.64 [R1+0x3190], R10 ;  /* 0x0031900a01007387 */ /* 0x0101e80000100a00 */
[----:B0-----:R-:W4:Y:S04]  /*2b6f0*/  LDL.64 R10, [R1+0x18] ;  /* 0x00001800010a7983 */ /* 0x001f280000100a00 */
[----:B----4-:R0:W-:Y:S01]  /*2b700*/  STL.64 [R1+0x31a8], R10 ;  /* 0x0031a80a01007387 */ /* 0x0101e20000100a00 */
[----:B------:R-:W4:Y:S02]  /*2b710*/  LDL.LU R8, [R1+0x400] ;  /* 0x0004000001087983 */ /* 0x000f240000300800 */
[----:B------:R-:W4:Y:S01]  /*2b720*/  LDL.LU R9, [R1+0x404] ;  /* 0x0004040001097983 */ /* 0x000f220000300800 */
[----:B0-----:R-:W4:Y:S01]  /*2b730*/  LDL.LU R10, [R1+0x408] ;  /* 0x00040800010a7983 */ /* 0x001f220000300800 */
[----:B------:R-:W4:Y:S02]  /*2b740*/  LDL.LU R11, [R1+0x40c] ;  /* 0x00040c00010b7983 */ /* 0x000f240000300800 */
[C---:B----4-:R-:W-:Y:S11]  /*2b750*/  HMMA.16816.F32.BF16 R8, R12.reuse, R26, R8 ;  /* 0x0000001a0c08723c */ /* 0x050ff60000041808 */
[----:B------:R-:W-:Y:S11]  /*2b760*/  @!UPT UIADD3 URZ, URZ, URZ, URZ ;  /* 0x0000003f3f3ff290 */ /* 0x000ff6000fffe03f */
[----:B------:R-:W-:Y:S01]  /*2b770*/  @!UPT UIADD3 URZ, URZ, URZ, URZ ;  /* 0x0000003f3f3ff290 */ /* 0x000fe2000fffe03f */
[----:B------:R0:W-:Y:S01]  /*2b780*/  STL.64 [R1+0x420], R8 ;  /* 0x0004200801007387 */ /* 0x0001e20000100a00 */
[----:B------:R1:W-:Y:S03]  /*2b790*/  STL.64 [R1+0x428], R10 ;  /* 0x0004280a01007387 */ /* 0x0003e60000100a00 */
[----:B0-----:R-:W4:Y:S01]  /*2b7a0*/  LDL.LU R8, [R1+0x3d0] ;  /* 0x0003d00001087983 */ /* 0x001f220000300800 */
[----:B------:R-:W4:Y:S02]  /*2b7b0*/  LDL.LU R9, [R1+0x3d4] ;  /* 0x0003d40001097983 */ /* 0x000f240000300800 */
[----:B-1----:R-:W4:Y:S02]  /*2b7c0*/  LDL.LU R10, [R1+0x3d8] ;  /* 0x0003d800010a7983 */ /* 0x002f240000300800 */
[----:B------:R-:W4:Y:S01]  /*2b7d0*/  LDL.LU R11, [R1+0x3dc] ;  /* 0x0003dc00010b7983 */ /* 0x000f220000300800 */
[----:B------:R0:W-:Y:S01]  /*2b7e0*/  STL.64 [R1+0x3168], R26 ;  /* 0x0031681a01007387 */ /* 0x0001e20000100a00 */
[----:B------:R-:W2:Y:S02]  /*2b7f0*/  LDL.LU R24, [R1+0x3a0] ;  /* 0x0003a00001187983 */ /* 0x000ea40000300800 */
[----:B------:R-:W2:Y:S01]  /*2b800*/  LDL.LU R25, [R1+0x3a4] ;  /* 0x0003a40001197983 */ /* 0x000ea20000300800 */
[----:B0-----:R-:W2:Y:S01]  /*2b810*/  LDL.LU R26, [R1+0x3a8] ;  /* 0x0003a800011a7983 */ /* 0x001ea20000300800 */
[----:B------:R-:W2:Y:S01]  /*2b820*/  LDL.LU R27, [R1+0x3ac] ;  /* 0x0003ac00011b7983 */ /* 0x000ea20000300800 */
[----:B---3--:R-:W-:Y:S02]  /*2b830*/  HMMA.16816.F32.BF16 R20, R12, R6, R20 ;  /* 0x000000060c14723c */ /* 0x008fe40000041814 */
[----:B--2---:R-:W-:Y:S01]  /*2b840*/  STL.64 [R1+0x3188], R26 ;  /* 0x0031881a01007387 */ /* 0x004fe20000100a00 */
[----:B------:R0:W-:Y:S03]  /*2b850*/  STL.64 [R1+0x3180], R24 ;  /* 0x0031801801007387 */ /* 0x0001e60000100a00 */
[----:B0-----:R-:W2:Y:S01]  /*2b860*/  LDL.LU R24, [R1+0x3b0] ;  /* 0x0003b00001187983 */ /* 0x001ea20000300800 */
[----:B------:R-:W2:Y:S02]  /*2b870*/  LDL.LU R25, [R1+0x3b4] ;  /* 0x0003b40001197983 */ /* 0x000ea40000300800 */
[----:B------:R-:W3:Y:S02]  /*2b880*/  LDL.LU R26, [R1+0x3b8] ;  /* 0x0003b800011a7983 */ /* 0x000ee40000300800 */
[----:B------:R-:W3:Y:S02]  /*2b890*/  LDL.LU R27, [R1+0x3bc] ;  /* 0x0003bc00011b7983 */ /* 0x000ee40000300800 */
[----:B---3--:R-:W-:Y:S01]  /*2b8a0*/  STL.64 [R1+0x31a0], R26 ;  /* 0x0031a01a01007387 */ /* 0x008fe20000100a00 */
[----:B--2---:R0:W-:Y:S03]  /*2b8b0*/  STL.64 [R1+0x3198], R24 ;  /* 0x0031981801007387 */ /* 0x0041e60000100a00 */
[----:B0-----:R-:W2:Y:S01]  /*2b8c0*/  LDL.LU R24, [R1+0x3c0] ;  /* 0x0003c00001187983 */ /* 0x001ea20000300800 */
[----:B------:R-:W2:Y:S02]  /*2b8d0*/  LDL.LU R25, [R1+0x3c4] ;  /* 0x0003c40001197983 */ /* 0x000ea40000300800 */
[----:B------:R-:W2:Y:S02]  /*2b8e0*/  LDL.LU R26, [R1+0x3c8] ;  /* 0x0003c800011a7983 */ /* 0x000ea40000300800 */
[----:B------:R-:W2:Y:S01]  /*2b8f0*/  LDL.LU R27, [R1+0x3cc] ;  /* 0x0003cc00011b7983 */ /* 0x000ea20000300800 */
[----:B------:R0:W-:Y:S01]  /*2b900*/  STL.64 [R1+0x410], R20 ;  /* 0x0004101401007387 */ /* 0x0001e20000100a00 */
[----:B------:R1:W-:Y:S02]  /*2b910*/  STL.64 [R1+0x418], R22 ;  /* 0x0004181601007387 */ /* 0x0003e40000100a00 */
[----:B0-----:R-:W-:Y:S01]  /*2b920*/  IMAD.MOV.U32 R21, RZ, RZ, R6 ;  /* 0x000000ffff157224 */ /* 0x001fe200078e0006 */
[----:B-1----:R-:W3:Y:S01]  /*2b930*/  LDL.LU.64 R22, [R1+0x31e0] ;  /* 0x0031e00001167983 */ /* 0x002ee20000300a00 */
[----:B------:R-:W-:-:S02]  /*2b940*/  IMAD.MOV.U32 R20, RZ, RZ, R7 ;  /* 0x000000ffff147224 */ /* 0x000fc400078e0007 */
[----:B------:R-:W2:Y:S02]  /*2b950*/  LDL.LU.64 R6, [R1+0x31d8] ;  /* 0x0031d80001067983 */ /* 0x000ea40000300a00 */
[----:B------:R-:W3:Y:S01]  /*2b960*/  LDL.LU R4, [R1+0x31d0] ;  /* 0x0031d00001047983 */ /* 0x000ee20000300800 */
[C---:B--2---:R-:W-:Y:S11]  /*2b970*/  HMMA.16816.F32.BF16 R16, R12.reuse, R6, R16 ;  /* 0x000000060c10723c */ /* 0x044ff60000041810 */
[----:B------:R-:W-:Y:S11]  /*2b980*/  @!UPT UIADD3 URZ, URZ, URZ, URZ ;  /* 0x0000003f3f3ff290 */ /* 0x000ff6000fffe03f */
[----:B------:R-:W-:Y:S01]  /*2b990*/  @!UPT UIADD3 URZ, URZ, URZ, URZ ;  /* 0x0000003f3f3ff290 */ /* 0x000fe2000fffe03f */
[----:B------:R-:W-:Y:S01]  /*2b9a0*/  STL.64 [R1+0x400], R16 ;  /* 0x0004001001007387 */ /* 0x000fe20000100a00 */
[----:B------:R0:W-:Y:S03]  /*2b9b0*/  STL.64 [R1+0x408], R18 ;  /* 0x0004081201007387 */ /* 0x0001e60000100a00 */
[----:B0-----:R-:W3:Y:S01]  /*2b9c0*/  LDL.LU.64 R18, [R1+0x31c8] ;  /* 0x0031c80001127983 */ /* 0x001ee20000300a00 */
[----:B------:R-:W3:Y:S02]  /*2b9d0*/  LDL.LU.64 R16, [R1+0x31c0] ;  /* 0x0031c00001107983 */ /* 0x000ee40000300a00 */
[----:B---3--:R-:W-:Y:S01]  /*2b9e0*/  HMMA.16816.F32.BF16 R12, R12, R22, R16 ;  /* 0x000000160c0c723c */ /* 0x008fe20000041810 */
[----:B------:R-:W4:Y:S01]  /*2b9f0*/  LDL.LU.64 R18, [R1+0x31b8] ;  /* 0x0031b80001127983 */ /* 0x000f220000300a00 */
[----:B------:R-:W4:Y:S02]  /*2ba00*/  LDL.LU.64 R16, [R1+0x31b0] ;  /* 0x0031b00001107983 */ /* 0x000f240000300a00 */
[----:B------:R-:W-:Y:S02]  /*2ba10*/  STL.64 [R1+0x3160], R22 ;  /* 0x0031601601007387 */ /* 0x000fe40000100a00 */
[----:B------:R0:W-:Y:S11]  /*2ba20*/  STL.64 [R1+0x3158], R20 ;  /* 0x0031581401007387 */ /* 0x0001f60000100a00 */
[----:B------:R-:W-:Y:S06]  /*2ba30*/  @!UPT UIADD3 URZ, URZ, URZ, URZ ;  /* 0x0000003f3f3ff290 */ /* 0x000fec000fffe03f */
[----:B------:R-:W-:Y:S01]  /*2ba40*/  STL.64 [R1+0x360], R12 ;  /* 0x0003600c01007387 */ /* 0x000fe20000100a00 */
[----:B------:R1:W-:Y:S02]  /*2ba50*/  STL.64 [R1+0x368], R14 ;  /* 0x0003680e01007387 */ /* 0x0003e40000100a00 */
[----:B0-----:R-:W2:Y:S02]  /*2ba60*/  LDL.LU R20, [R1+0x390] ;  /* 0x0003900001147983 */ /* 0x001ea40000300800 */
[----:B------:R-:W2:Y:S01]  /*2ba70*/  LDL.LU R21, [R1+0x394] ;  /* 0x0003940001157983 */ /* 0x000ea20000300800 */
[----:B------:R-:W2:Y:S01]  /*2ba80*/  LDL.LU R22, [R1+0x398] ;  /* 0x0003980001167983 */ /* 0x000ea20000300800 */
[----:B------:R-:W2:Y:S02]  /*2ba90*/  LDL.LU R23, [R1+0x39c] ;  /* 0x00039c0001177983 */ /* 0x000ea40000300800 */
[----:B-1----:R-:W-:Y:S02]  /*2baa0*/  IMAD.MOV.U32 R14, RZ, RZ, R4 ;  /* 0x000000ffff0e7224 */ /* 0x002fe400078e0004 */
[----:B------:R-:W-:-:S07]  /*2bab0*/  IMAD.MOV.U32 R15, RZ, RZ, R3 ;  /* 0x000000ffff0f7224 */ /* 0x000fce00078e0003 */
[C---:B----4-:R-:W-:Y:S11]  /*2bac0*/  HMMA.16816.F32.BF16 R8, R16.reuse, R14, R8 ;  /* 0x0000000e1008723c */ /* 0x050ff60000041808 */
[----:B------:R-:W-:Y:S11]  /*2bad0*/  @!UPT UIADD3 URZ, URZ, URZ, URZ ;  /* 0x0000003f3f3ff290 */ /* 0x000ff6000fffe03f */
[----:B------:R-:W-:Y:S01]  /*2bae0*/  @!UPT UIADD3 URZ, URZ, URZ, URZ ;  /* 0x0000003f3f3ff290 */ /* 0x000fe2000fffe03f */
[----:B------:R-:W-:Y:S01]  /*2baf0*/  STL.64 [R1+0x3f0], R8 ;  /* 0x0003f00801007387 */ /* 0x000fe20000100a00 */
[----:B------:R0:W-:Y:S03]  /*2bb00*/  STL.64 [R1+0x3f8], R10 ;  /* 0x0003f80a01007387 */ /* 0x0001e60000100a00 */
[----:B0-----:R-:W3:Y:S02]  /*2bb10*/  LDL.LU.64 R10, [R1+0x31a8] ;  /* 0x0031a800010a7983 */ /* 0x001ee40000300a00 */
[C---:B---3--:R-:W-:Y:S01]  /*2bb20*/  HMMA.16816.F32.BF16 R24, R16.reuse, R10, R24 ;  /* 0x0000000a1018723c */ /* 0x048fe20000041818 */
[----:B------:R-:W-:Y:S02]  /*2bb30*/  IMAD.MOV.U32 R13, RZ, RZ, R10 ;  /* 0x000000ffff0d7224 */ /* 0x000fe400078e000a */
        /* <DEDUP_REMOVED lines=16> */
[----:B------:R-:W4:Y:S01]  /*2bc40*/  LDL.LU R9, [R1+0x3170] ;  /* 0x0031700001097983 */ /* 0x000f220000300800 */
[C---:B---3--:R-:W-:Y:S11]  /*2bc50*/  HMMA.16816.F32.BF16 R24, R16.reuse, R10, R24 ;  /* 0x0000000a1018723c */ /* 0x048ff60000041818 */
[----:B------:R-:W-:Y:S11]  /*2bc60*/  @!UPT UIADD3 URZ, URZ, URZ, URZ ;  /* 0x0000003f3f3ff290 */ /* 0x000ff6000fffe03f */
[----:B------:R-:W-:Y:S01]  /*2bc70*/  @!UPT UIADD3 URZ, URZ, URZ, URZ ;  /* 0x0000003f3f3ff290 */ /* 0x000fe2000fffe03f */
        /* <DEDUP_REMOVED lines=10> */
[----:B------:R-:W3:Y:S02]  /*2bd20*/  LDL.LU.64 R20, [R1+0x3158] ;  /* 0x0031580001147983 */ /* 0x000ee40000300a00 */
[----:B------:R-:W2:Y:S02]  /*2bd30*/  LDL.LU.64 R26, [R1+0x3150] ;  /* 0x00315000011a7983 */ /* 0x000ea40000300a00 */
[----:B------:R-:W2:Y:S01]  /*2bd40*/  LDL.LU.64 R24, [R1+0x3148] ;  /* 0x0031480001187983 */ /* 0x000ea20000300a00 */
[----:B------:R3:W-:Y:S01]  /*2bd50*/  STL.64 [R1+0x30e8], R10 ;  /* 0x0030e80a01007387 */ /* 0x0007e20000100a00 */
[----:B----4-:R2:W-:Y:S02]  /*2bd60*/  STL.64 [R1+0x30e0], R8 ;  /* 0x0030e00801007387 */ /* 0x0105e40000100a00 */
[----:B---3--:R-:W-:-:S02]  /*2bd70*/  IMAD.MOV.U32 R10, RZ, RZ, R21 ;  /* 0x000000ffff0a7224 */ /* 0x008fc400078e0015 */
[----:B------:R-:W-:-:S07]  /*2bd80*/  IMAD.MOV.U32 R11, RZ, RZ, R20 ;  /* 0x000000ffff0b7224 */ /* 0x000fce00078e0014 */
[C---:B--2---:R-:W-:Y:S01]  /*2bd90*/  HMMA.16816.F32.BF16 R8, R16.reuse, R10, R24 ;  /* 0x0000000a1008723c */ /* 0x044fe20000041818 */
[----:B------:R-:W2:Y:S01]  /*2bda0*/  LDL.LU.64 R26, [R1+0x3140] ;  /* 0x00314000011a7983 */ /* 0x000ea20000300a00 */
[----:B------:R-:W2:Y:S11]  /*2bdb0*/  LDL.LU.64 R24, [R1+0x3138] ;  /* 0x0031380001187983 */ /* 0x000eb60000300a00 */
[----:B------:R-:W-:Y:S10]  /*2bdc0*/  @!UPT UIADD3 URZ, URZ, URZ, URZ ;  /* 0x0000003f3f3ff290 */ /* 0x000ff4000fffe03f */
[----:B------:R-:W-:Y:S01]  /*2bdd0*/  STL.64 [R1+0x3a0], R8 ;  /* 0x0003a00801007387 */ /* 0x000fe20000100a00 */
[----:B------:R0:W-:Y:S02]  /*2bde0*/  STL.64 [R1+0x3a8], R10 ;  /* 0x0003a80a01007387 */ /* 0x0001e40000100a00 */
[----:B0-----:R-:W-:Y:S02]  /*2bdf0*/  IMAD.MOV.U32 R10, RZ, RZ, R5 ;  /* 0x000000ffff0a7224 */ /* 0x001fe400078e0005 */
[----:B------:R-:W-:Y:S01]  /*2be00*/  IMAD.MOV.U32 R11, RZ, RZ, R4 ;  /* 0x000000ffff0b7224 */ /* 0x000fe200078e0004 */
[----:B--2---:R-:W-:Y:S11]  /*2be10*/  HMMA.16816.F32.BF16 R24, R16, R6, R24 ;  /* 0x000000061018723c */ /* 0x004ff60000041818 */
[----:B------:R-:W-:Y:S11]  /*2be20*/  @!UPT UIADD3 URZ, URZ, URZ, URZ ;  /* 0x0000003f3f3ff290 */ /* 0x000ff6000fffe03f */
[----:B------:R-:W-:Y:S01]  /*2be30*/  @!UPT UIADD3 URZ, URZ, URZ, URZ ;  /* 0x0000003f3f3ff290 */ /* 0x000fe2000fffe03f */
[----:B------:R-:W-:Y:S01]  /*2be40*/  STL.64 [R1+0x390], R24 ;  /* 0x0003901801007387 */ /* 0x000fe20000100a00 */
[----:B------:R-:W-:Y:S02]  /*2be50*/  STL.64 [R1+0x398], R26 ;  /* 0x0003981a01007387 */ /* 0x000fe40000100a00 */
[----:B------:R-:W-:Y:S02]  /*2be60*/  STL.64 [R1+0x3100], R10 ;  /* 0x0031000a01007387 */ /* 0x000fe40000100a00 */
[----:B------:R0:W-:Y:S01]  /*2be70*/  STL.64 [R1+0x30d8], R6 ;  /* 0x0030d80601007387 */ /* 0x0001e20000100a00 */
[----:B------:R-:W2:Y:S01]  /*2be80*/  LDL.LU R4, [R1+0x2b0] ;  /* 0x0002b00001047983 */ /* 0x000ea20000300800 */
[----:B------:R-:W2:Y:S03]  /*2be90*/  LDL.LU R5, [R1+0x2b4] ;  /* 0x0002b40001057983 */ /* 0x000ea60000300800 */
[----:B0-----:R-:W2:Y:S01]  /*2bea0*/  LDL.LU R6, [R1+0x2b8] ;  /* 0x0002b80001067983 */ /* 0x001ea20000300800 */
[----:B------:R-:W2:Y:S02]  /*2beb0*/  LDL.LU R7, [R1+0x2bc] ;  /* 0x0002bc0001077983 */ /* 0x000ea40000300800 */
[----:B------:R-:W3:Y:S02]  /*2bec0*/  LDL.LU R24, [R1+0x250] ;  /* 0x0002500001187983 */ /* 0x000ee40000300800 */
[----:B------:R-:W3:Y:S01]  /*2bed0*/  LDL.LU R25, [R1+0x254] ;  /* 0x0002540001197983 */ /* 0x000ee20000300800 */
[----:B------:R-:W4:Y:S01]  /*2bee0*/  LDL.LU R26, [R1+0x258] ;  /* 0x00025800011a7983 */ /* 0x000f220000300800 */
[----:B------:R-:W4:Y:S02]  /*2bef0*/  LDL.LU R27, [R1+0x25c] ;  /* 0x00025c00011b7983 */ /* 0x000f240000300800 */
[----:B------:R-:W-:-:S02]  /*2bf00*/  IMAD.MOV.U32 R10, RZ, RZ, R13 ;  /* 0x000000ffff0a7224 */ /* 0x000fc400078e000d */
[----:B------:R-:W-:-:S05]  /*2bf10*/  IMAD.MOV.U32 R11, RZ, RZ, R12 ;  /* 0x000000ffff0b7224 */ /* 0x000fca00078e000c */
[----:B------:R0:W-:Y:S01]  /*2bf20*/  STL.64 [R1+0x3120], R10 ;  /* 0x0031200a01007387 */ /* 0x0001e20000100a00 */
[----:B------:R-:W2:Y:S02]  /*2bf30*/  LDL.LU R8, [R1+0x2a0] ;  /* 0x0002a00001087983 */ /* 0x000ea40000300800 */
[----:B------:R-:W2:Y:S01]  /*2bf40*/  LDL.LU R9, [R1+0x2a4] ;  /* 0x0002a40001097983 */ /* 0x000ea20000300800 */
[----:B0-----:R-:W2:Y:S01]  /*2bf50*/  LDL.LU R10, [R1+0x2a8] ;  /* 0x0002a800010a7983 */ /* 0x001ea20000300800 */
[----:B------:R-:W2:Y:S03]  /*2bf60*/  LDL.LU R11, [R1+0x2ac] ;  /* 0x0002ac00010b7983 */ /* 0x000ea60000300800 */
[----:B----4-:R-:W-:Y:S01]  /*2bf70*/  STL.64 [R1+0x30f8], R26 ;  /* 0x0030f81a01007387 */ /* 0x010fe20000100a00 */
[----:B---3--:R0:W-:Y:S03]  /*2bf80*/  STL.64 [R1+0x30f0], R24 ;  /* 0x0030f01801007387 */ /* 0x0081e60000100a00 */
[----:B0-----:R-:W3:Y:S01]  /*2bf90*/  LDL.LU R24, [R1+0x280] ;  /* 0x0002800001187983 */ /* 0x001ee20000300800 */
[----:B------:R-:W3:Y:S02]  /*2bfa0*/  LDL.LU R25, [R1+0x284] ;  /* 0x0002840001197983 */ /* 0x000ee40000300800 */
[----:B------:R-:W4:Y:S02]  /*2bfb0*/  LDL.LU R26, [R1+0x288] ;  /* 0x00028800011a7983 */ /* 0x000f240000300800 */
[----:B------:R-:W4:Y:S01]  /*2bfc0*/  LDL.LU R27, [R1+0x28c] ;  /* 0x00028c00011b7983 */ /* 0x000f220000300800 */
[----:B--2---:R-:W-:Y:S01]  /*2bfd0*/  HMMA.16816.F32.BF16 R4, R16, R22, R4 ;  /* 0x000000161004723c */ /* 0x004fe20000041804 */
[----:B------:R-:W-:-:S02]  /*2bfe0*/  IMAD.MOV.U32 R13, RZ, RZ, R22 ;  /* 0x000000ffff0d7224 */ /* 0x000fc400078e0016 */
[----:B------:R-:W-:Y:S01]  /*2bff0*/  IMAD.MOV.U32 R12, RZ, RZ, R23 ;  /* 0x000000ffff0c7224 */ /* 0x000fe200078e0017 */
[----:B----4-:R-:W-:Y:S01]  /*2c000*/  STL.64 [R1+0x3110], R26 ;  /* 0x0031101a01007387 */ /* 0x010fe20000100a00 */
[----:B---3--:R0:W-:Y:S03]  /*2c010*/  STL.64 [R1+0x3108], R24 ;  /* 0x0031081801007387 */ /* 0x0081e60000100a00 */
[----:B0-----:R-:W2:Y:S01]  /*2c020*/  LDL.LU R24, [R1+0x290] ;  /* 0x0002900001187983 */ /* 0x001ea20000300800 */
[----:B------:R-:W2:Y:S02]  /*2c030*/  LDL.LU R25, [R1+0x294] ;  /* 0x0002940001197983 */ /* 0x000ea40000300800 */
[----:B------:R-:W2:Y:S02]  /*2c040*/  LDL.LU R26, [R1+0x298] ;  /* 0x00029800011a7983 */ /* 0x000ea40000300800 */
[----:B------:R-:W2:Y:S10]  /*2c050*/  LDL.LU R27, [R1+0x29c] ;  /* 0x00029c00011b7983 */ /* 0x000eb40000300800 */
[----:B------:R0:W-:Y:S01]  /*2c060*/  STL.64 [R1+0x2b0], R4 ;  /* 0x0002b00401007387 */ /* 0x0001e20000100a00 */
[----:B------:R1:W-:Y:S02]  /*2c070*/  STL.64 [R1+0x2b8], R6 ;  /* 0x0002b80601007387 */ /* 0x0003e40000100a00 */
[----:B------:R-:W3:Y:S02]  /*2c080*/  LDL.LU.64 R22, [R1+0x3130] ;  /* 0x0031300001167983 */ /* 0x000ee40000300a00 */
[----:B------:R-:W3:Y:S02]  /*2c090*/  LDL.LU.64 R20, [R1+0x3128] ;  /* 0x0031280001147983 */ /* 0x000ee40000300a00 */
[----:B------:R-:W-:-:S02]  /*2c0a0*/  IMAD.MOV.U32 R18, RZ, RZ, R13 ;  /* 0x000000ffff127224 */ /* 0x000fc400078e000d */
[----:B------:R-:W-:Y:S01]  /*2c0b0*/  IMAD.MOV.U32 R19, RZ, RZ, R12 ;  /* 0x000000ffff137224 */ /* 0x000fe200078e000c */
        /* <DEDUP_REMOVED lines=9> */
[C---:B---3--:R-:W-:Y:S02]  /*2c150*/  HMMA.16816.F32.BF16 R12, R20.reuse, R14, R8 ;  /* 0x0000000e140c723c */ /* 0x048fe40000041808 */
[----:B------:R-:W2:Y:S11]  /*2c160*/  LDL.LU.64 R10, [R1+0x3120] ;  /* 0x00312000010a7983 */ /* 0x000eb60000300a00 */
[----:B------:R-:W-:Y:S10]  /*2c170*/  @!UPT UIADD3 URZ, URZ, URZ, URZ ;  /* 0x0000003f3f3ff290 */ /* 0x000ff4000fffe03f */
[----:B------:R0:W-:Y:S01]  /*2c180*/  STL.64 [R1+0x2a0], R12 ;  /* 0x0002a00c01007387 */ /* 0x0001e20000100a00 */
[----:B------:R1:W-:Y:S03]  /*2c190*/  STL.64 [R1+0x2a8], R14 ;  /* 0x0002a80e01007387 */ /* 0x0003e60000100a00 */
[----:B0-----:R-:W3:Y:S01]  /*2c1a0*/  LDL.LU R12, [R1+0xb0] ;  /* 0x0000b000010c7983 */ /* 0x001ee20000300800 */
[----:B------:R-:W3:Y:S02]  /*2c1b0*/  LDL.LU R13, [R1+0xb4] ;  /* 0x0000b400010d7983 */ /* 0x000ee40000300800 */
[----:B-1----:R-:W2:Y:S02]  /*2c1c0*/  LDL.LU R14, [R1+0xb8] ;  /* 0x0000b800010e7983 */ /* 0x002ea40000300800 */
[----:B------:R-:W2:Y:S02]  /*2c1d0*/  LDL.LU R15, [R1+0xbc] ;  /* 0x0000bc00010f7983 */ /* 0x000ea40000300800 */
[----:B--2---:R-:W-:Y:S01]  /*2c1e0*/  STL.64 [R1+0x3038], R14 ;  /* 0x0030380e01007387 */ /* 0x004fe20000100a00 */
[----:B---3--:R0:W-:Y:S03]  /*2c1f0*/  STL.64 [R1+0x3030], R12 ;  /* 0x0030300c01007387 */ /* 0x0081e60000100a00 */
[----:B0-----:R-:W2:Y:S01]  /*2c200*/  LDL.LU R12, [R1+0x110] ;  /* 0x00011000010c7983 */ /* 0x001ea20000300800 */
[----:B------:R-:W2:Y:S01]  /*2c210*/  LDL.LU R13, [R1+0x114] ;  /* 0x00011400010d7983 */ /* 0x000ea20000300800 */
[----:B------:R-:W-:Y:S01]  /*2c220*/  HMMA.16816.F32.BF16 R8, R20, R10, R24 ;  /* 0x0000000a1408723c */ /* 0x000fe20000041818 */
[----:B------:R-:W-:-:S02]  /*2c230*/  IMAD.MOV.U32 R14, RZ, RZ, R2 ;  /* 0x000000ffff0e7224 */ /* 0x000fc400078e0002 */
[----:B------:R-:W-:Y:S01]  /*2c240*/  IMAD.MOV.U32 R15, RZ, RZ, R0 ;  /* 0x000000ffff0f7224 */ /* 0x000fe200078e0000 */
[----:B------:R-:W3:Y:S01]  /*2c250*/  LDL.LU R2, [R1+0x311c] ;  /* 0x00311c0001027983 */ /* 0x000ee20000300800 */
[----:B------:R-:W3:Y:S03]  /*2c260*/  LDL.LU R0, [R1+0x3118] ;  /* 0x0031180001007983 */ /* 0x000ee60000300800 */
[----:B------:R0:W-:Y:S04]  /*2c270*/  STL.64 [R1+0x3048], R14 ;  /* 0x0030480e01007387 */ /* 0x0001e80000100a00 */
[----:B--2---:R-:W-:Y:S01]  /*2c280*/  STL.64 [R1+0x3040], R12 ;  /* 0x0030400c01007387 */ /* 0x004fe20000100a00 */
[----:B0-----:R-:W2:Y:S02]  /*2c290*/  LDL.LU.64 R14, [R1+0x58] ;  /* 0x00005800010e7983 */ /* 0x001ea40000300a00 */
[----:B------:R-:W2:Y:S02]  /*2c2a0*/  LDL.LU.64 R26, [R1+0x3110] ;  /* 0x00311000011a7983 */ /* 0x000ea40000300a00 */
[----:B------:R-:W2:Y:S06]  /*2c2b0*/  LDL.LU.64 R24, [R1+0x3108] ;  /* 0x0031080001187983 */ /* 0x000eac0000300a00 */
[----:B------:R-:W-:Y:S01]  /*2c2c0*/  STL.64 [R1+0x290], R8 ;  /* 0x0002900801007387 */ /* 0x000fe20000100a00 */
[----:B------:R0:W-:Y:S03]  /*2c2d0*/  STL.64 [R1+0x298], R10 ;  /* 0x0002980a01007387 */ /* 0x0001e60000100a00 */
[----:B0-----:R-:W2:Y:S02]  /*2c2e0*/  LDL.LU.64 R10, [R1+0x3100] ;  /* 0x00310000010a7983 */ /* 0x001ea40000300a00 */
[C---:B--2---:R-:W-:Y:S02]  /*2c2f0*/  HMMA.16816.F32.BF16 R8, R20.reuse, R10, R24 ;  /* 0x0000000a1408723c */ /* 0x044fe40000041818 */
[----:B------:R-:W2:Y:S01]  /*2c300*/  LDL.LU.64 R26, [R1+0x30f8] ;  /* 0x0030f800011a7983 */ /* 0x000ea20000300a00 */
[----:B------:R-:W2:Y:S11]  /*2c310*/  LDL.LU.64 R24, [R1+0x30f0] ;  /* 0x0030f00001187983 */ /* 0x000eb60000300a00 */
[----:B------:R-:W-:Y:S09]  /*2c320*/  @!UPT UIADD3 URZ, URZ, URZ, URZ ;  /* 0x0000003f3f3ff290 */ /* 0x000ff2000fffe03f */
[----:B------:R-:W-:Y:S01]  /*2c330*/  STL.64 [R1+0x280], R8 ;  /* 0x0002800801007387 */ /* 0x000fe20000100a00 */
[----:B------:R0:W-:Y:S03]  /*2c340*/  STL.64 [R1+0x288], R10 ;  /* 0x0002880a01007387 */ /* 0x0001e60000100a00 */
[----:B0-----:R-:W2:Y:S01]  /*2c350*/  LDL.LU.64 R10, [R1+0x30e8] ;  /* 0x0030e800010a7983 */ /* 0x001ea20000300a00 */
[----:B------:R-:W3:Y:S01]  /*2c360*/  LDL.LU.64 R8, [R1+0x30e0] ;  /* 0x0030e00001087983 */ /* 0x000ee20000300a00 */
[----:B--2---:R-:W-:Y:S11]  /*2c370*/  HMMA.16816.F32.BF16 R16, R20, R10, R16 ;  /* 0x0000000a1410723c */ /* 0x004ff60000041810 */
[----:B------:R-:W-:Y:S11]  /*2c380*/  @!UPT UIADD3 URZ, URZ, URZ, URZ ;  /* 0x0000003f3f3ff290 */ /* 0x000ff6000fffe03f */
[----:B------:R-:W-:Y:S01]  /*2c390*/  @!UPT UIADD3 URZ, URZ, URZ, URZ ;  /* 0x0000003f3f3ff290 */ /* 0x000fe2000fffe03f */
[----:B------:R0:W-:Y:S01]  /*2c3a0*/  STL.64 [R1+0x270], R16 ;  /* 0x0002701001007387 */ /* 0x0001e20000100a00 */
[----:B------:R1:W-:Y:S03]  /*2c3b0*/  STL.64 [R1+0x278], R18 ;  /* 0x0002781201007387 */ /* 0x0003e60000100a00 */
[----:B0-----:R-:W2:Y:S01]  /*2c3c0*/  LDL.LU R16, [R1+0x240] ;  /* 0x0002400001107983 */ /* 0x001ea20000300800 */
[----:B------:R-:W2:Y:S02]  /*2c3d0*/  LDL.LU R17, [R1+0x244] ;  /* 0x0002440001117983 */ /* 0x000ea40000300800 */
[----:B-1----:R-:W2:Y:S02]  /*2c3e0*/  LDL.LU R18, [R1+0x248] ;  /* 0x0002480001127983 */ /* 0x002ea40000300800 */
[----:B------:R-:W2:Y:S01]  /*2c3f0*/  LDL.LU R19, [R1+0x24c] ;  /* 0x00024c0001137983 */ /* 0x000ea20000300800 */
[----:B------:R0:W-:Y:S01]  /*2c400*/  STL.64 [R1+0x3080], R10 ;  /* 0x0030800a01007387 */ /* 0x0001e20000100a00 */
[----:B---3--:R-:W-:Y:S03]  /*2c410*/  STL [R1+0x3078], R9 ;  /* 0x0030780901007387 */ /* 0x008fe60000100800 */
[----:B0-----:R-:W3:Y:S04]  /*2c420*/  LDL.LU.64 R10, [R1+0x8] ;  /* 0x00000800010a7983 */ /* 0x001ee80000300a00 */
[----:B---3--:R0:W-:Y:S02]  /*2c430*/  STL.64 [R1+0x3098], R10 ;  /* 0x0030980a01007387 */ /* 0x0081e40000100a00 */
[----:B0-----:R-:W-:-:S02]  /*2c440*/  IMAD.MOV.U32 R10, RZ, RZ, R8 ;  /* 0x000000ffff0a7224 */ /* 0x001fc400078e0008 */
[----:B------:R-:W-:-:S07]  /*2c450*/  IMAD.MOV.U32 R11, RZ, RZ, R3 ;  /* 0x000000ffff0b7224 */ /* 0x000fce00078e0003 */
[C---:B----4-:R-:W-:Y:S01]  /*2c460*/  HMMA.16816.F32.BF16 R8, R20.reuse, R10, R4 ;  /* 0x0000000a1408723c */ /* 0x050fe20000041804 */
[----:B------:R-:W2:Y:S11]  /*2c470*/  LDL.LU.64 R6, [R1+0x30d8] ;  /* 0x0030d80001067983 */ /* 0x000eb60000300a00 */
[----:B------:R-:W-:Y:S11]  /*2c480*/  @!UPT UIADD3 URZ, URZ, URZ, URZ ;  /* 0x0000003f3f3ff290 */ /* 0x000ff6000fffe03f */
[----:B------:R-:W-:Y:S01]  /*2c490*/  STL.64 [R1+0x260], R8 ;  /* 0x0002600801007387 */ /* 0x000fe20000100a00 */
[----:B------:R0:W-:Y:S02]  /*2c4a0*/  STL.64 [R1+0x268], R10 ;  /* 0x0002680a01007387 */ /* 0x0001e40000100a00 */
[C---:B0-----:R-:W-:Y:S01]  /*2c4b0*/  HMMA.16816.F32.BF16 R8, R20.reuse, R14, R24 ;  /* 0x0000000e1408723c */ /* 0x041fe20000041818 */
[----:B------:R-:W3:Y:S11]  /*2c4c0*/  LDL.LU R24, [R1+0x190] ;  /* 0x0001900001187983 */ /* 0x000ef60000300800 */
[----:B------:R-:W-:Y:S11]  /*2c4d0*/  @!UPT UIADD3 URZ, URZ, URZ, URZ ;  /* 0x0000003f3f3ff290 */ /* 0x000ff6000fffe03f */
[----:B------:R-:W-:Y:S01]  /*2c4e0*/  STL.64 [R1+0x250], R8 ;  /* 0x0002500801007387 */ /* 0x000fe20000100a00 */
[----:B------:R0:W-:Y:S02]  /*2c4f0*/  STL.64 [R1+0x258], R10 ;  /* 0x0002580a01007387 */ /* 0x0001e40000100a00 */
[----:B------:R-:W3:Y:S02]  /*2c500*/  LDL.LU R25, [R1+0x194] ;  /* 0x0001940001197983 */ /* 0x000ee40000300800 */
[----:B------:R-:W3:Y:S01]  /*2c510*/  LDL.LU R26, [R1+0x198] ;  /* 0x00019800011a7983 */ /* 0x000ee20000300800 */
[----:B------:R-:W3:Y:S04]  /*2c520*/  LDL.LU R27, [R1+0x19c] ;  /* 0x00019c00011b7983 */ /* 0x000ee80000300800 */
[----:B0-----:R-:W4:Y:S04]  /*2c530*/  LDL.LU.64 R10, [R1+0x18] ;  /* 0x00001800010a7983 */ /* 0x001f280000300a00 */
[----:B----4-:R0:W-:Y:S04]  /*2c540*/  STL.64 [R1+0x30a0], R10 ;  /* 0x0030a00a01007387 */ /* 0x0101e80000100a00 */
[----:B0-----:R-:W4:Y:S01]  /*2c550*/  LDL.LU.64 R10, [R1+0x28] ;  /* 0x00002800010a7983 */ /* 0x001f220000300a00 */
[----:B------:R0:W-:Y:S03]  /*2c560*/  STL.64 [R1+0x3058], R14 ;  /* 0x0030580e01007387 */ /* 0x0001e60000100a00 */
[----:B0-----:R-:W2:Y:S04]  /*2c570*/  LDL.LU.64 R14, [R1+0x38] ;  /* 0x00003800010e7983 */ /* 0x001ea80000300a00 */
[----:B--2---:R0:W-:Y:S01]  /*2c580*/  STL.64 [R1+0x3070], R14 ;  /* 0x0030700e01007387 */ /* 0x0041e20000100a00 */
[----:B------:R-:W2:Y:S02]  /*2c590*/  LDL.LU R12, [R1+0x140] ;  /* 0x00014000010c7983 */ /* 0x000ea40000300800 */
[----:B------:R-:W2:Y:S01]  /*2c5a0*/  LDL.LU R13, [R1+0x144] ;  /* 0x00014400010d7983 */ /* 0x000ea20000300800 */
[----:B0-----:R-:W2:Y:S01]  /*2c5b0*/  LDL.LU R14, [R1+0x148] ;  /* 0x00014800010e7983 */ /* 0x001ea20000300800 */
[----:B------:R-:W2:Y:S01]  /*2c5c0*/  LDL.LU R15, [R1+0x14c] ;  /* 0x00014c00010f7983 */ /* 0x000ea20000300800 */
[C---:B------:R-:W-:Y:S02]  /*2c5d0*/  HMMA.16816.F32.BF16 R16, R20.reuse, R6, R16 ;  /* 0x000000061410723c */ /* 0x040fe40000041810 */
[----:B--2---:R-:W-:Y:S01]  /*2c5e0*/  STL.64 [R1+0x3090], R14 ;  /* 0x0030900e01007387 */ /* 0x004fe20000100a00 */
        /* <DEDUP_REMOVED lines=19> */
[----:B---3--:R-:W-:Y:S02]  /*2c720*/  HMMA.16816.F32.BF16 R20, R20, R18, R24 ;  /* 0x000000121414723c */ /* 0x008fe40000041818 */
[----:B--2---:R0:W-:Y:S01]  /*2c730*/  STL.64 [R1+0x3068], R6 ;  /* 0x0030680601007387 */ /* 0x0041e20000100a00 */
[----:B------:R1:W-:Y:S02]  /*2c740*/  STL.64 [R1+0x3060], R4 ;  /* 0x0030600401007387 */ /* 0x0003e40000100a00 */
[----:B0-----:R-:W-:Y:S01]  /*2c750*/  IMAD.MOV.U32 R6, RZ, RZ, R0 ;  /* 0x000000ffff067224 */ /* 0x001fe200078e0000 */
[----:B-1----:R-:W2:Y:S01]  /*2c760*/  LDL.LU R4, [R1+0x130] ;  /* 0x0001300001047983 */ /* 0x002ea20000300800 */
[----:B------:R-:W2:Y:S02]  /*2c770*/  LDL.LU R5, [R1+0x134] ;  /* 0x0001340001057983 */ /* 0x000ea40000300800 */
[----:B------:R-:W3:Y:S02]  /*2c780*/  LDL.LU R0, [R1+0x30cc] ;  /* 0x0030cc0001007983 */ /* 0x000ee40000300800 */
[----:B------:R-:W-:-:S02]  /*2c790*/  IMAD.MOV.U32 R7, RZ, RZ, R2 ;  /* 0x000000ffff077224 */ /* 0x000fc400078e0002 */
[----:B------:R-:W2:Y:S01]  /*2c7a0*/  LDL.LU R2, [R1+0x30c8] ;  /* 0x0030c80001027983 */ /* 0x000ea20000300800 */
[----:B------:R-:W2:Y:S02]  /*2c7b0*/  LDL.LU.64 R26, [R1+0x30c0] ;  /* 0x0030c000011a7983 */ /* 0x000ea40000300a00 */
[----:B------:R-:W2:Y:S07]  /*2c7c0*/  LDL.LU.64 R24, [R1+0x30b8] ;  /* 0x0030b80001187983 */ /* 0x000eae0000300a00 */
[----:B------:R-:W-:Y:S01]  /*2c7d0*/  STL.64 [R1+0x190], R20 ;  /* 0x0001901401007387 */ /* 0x000fe20000100a00 */
[----:B------:R0:W-:Y:S04]  /*2c7e0*/  STL.64 [R1+0x198], R22 ;  /* 0x0001981601007387 */ /* 0x0001e80000100a00 */
[----:B0-----:R-:W3:Y:S01]  /*2c7f0*/  LDL R23, [R1+0x770] ;  /* 0x0007700001177983 */ /* 0x001ee20000100800 */
[----:B----4-:R-:W-:-:S02]  /*2c800*/  IMAD.MOV.U32 R17, RZ, RZ, R10 ;  /* 0x000000ffff117224 */ /* 0x010fc400078e000a */
[----:B------:R-:W-:Y:S01]  /*2c810*/  IMAD.MOV.U32 R16, RZ, RZ, R11 ;  /* 0x000000ffff107224 */ /* 0x000fe200078e000b */
[----:B--2---:R-:W-:Y:S01]  /*2c820*/  HMMA.16816.F32.BF16 R12, R24, R10, R12 ;  /* 0x0000000a180c723c */ /* 0x004fe2000004180c */
[----:B---3--:R-:W-:Y:S01]  /*2c830*/  STL [R1+0x2fd8], R23 ;  /* 0x002fd81701007387 */ /* 0x008fe20000100800 */
[----:B------:R-:W2:Y:S02]  /*2c840*/  LDL.LU R20, [R1+0x160] ;  /* 0x0001600001147983 */ /* 0x000ea40000300800 */
[----:B------:R-:W2:Y:S11]  /*2c850*/  LDL.LU R21, [R1+0x164] ;  /* 0x0001640001157983 */ /* 0x000eb60000300800 */
[----:B------:R-:W-:Y:S08]  /*2c860*/  @!UPT UIADD3 URZ, URZ, URZ, URZ ;  /* 0x0000003f3f3ff290 */ /* 0x000ff0000fffe03f */
[----:B------:R-:W-:Y:S01]  /*2c870*/  STL.64 [R1+0x170], R12 ;  /* 0x0001700c01007387 */ /* 0x000fe20000100a00 */
[----:B------:R0:W-:Y:S03]  /*2c880*/  STL.64 [R1+0x178], R14 ;  /* 0x0001780e01007387 */ /* 0x0001e60000100a00 */
[----:B0-----:R-:W3:Y:S01]  /*2c890*/  LDL.LU.64 R14, [R1+0x30b0] ;  /* 0x0030b000010e7983 */ /* 0x001ee20000300a00 */
[----:B------:R-:W3:Y:S02]  /*2c8a0*/  LDL.LU.64 R12, [R1+0x30a8] ;  /* 0x0030a800010c7983 */ /* 0x000ee40000300a00 */
[----:B------:R-:W2:Y:S02]  /*2c8b0*/  LDL.LU.64 R10, [R1+0x30a0] ;  /* 0x0030a000010a7983 */ /* 0x000ea40000300a00 */
[----:B------:R-:W-:Y:S02]  /*2c8c0*/  IMAD.MOV.U32 R22, RZ, RZ, R2 ;  /* 0x000000ffff167224 */ /* 0x000fe400078e0002 */
[----:B------:R-:W-:-:S07]  /*2c8d0*/  IMAD.MOV.U32 R23, RZ, RZ, R0 ;  /* 0x000000ffff177224 */ /* 0x000fce00078e0000 */
[C---:B--2---:R-:W-:Y:S11]  /*2c8e0*/  HMMA.16816.F32.BF16 R20, R24.reuse, R10, R20 ;  /* 0x0000000a1814723c */ /* 0x044ff60000041814 */
[----:B------:R-:W-:Y:S11]  /*2c8f0*/  @!UPT UIADD3 URZ, URZ, URZ, URZ ;  /* 0x0000003f3f3ff290 */ /* 0x000ff6000fffe03f */
[----:B------:R-:W-:Y:S01]  /*2c900*/  @!UPT UIADD3 URZ, URZ, URZ, URZ ;  /* 0x0000003f3f3ff290 */ /* 0x000fe2000fffe03f */
[----:B------:R0:W-:Y:S01]  /*2c910*/  STL.64 [R1+0x160], R20 ;  /* 0x0001601401007387 */ /* 0x0001e20000100a00 */
[----:B------:R-:W-:Y:S02]  /*2c920*/  STL.64 [R1+0x168], R22 ;  /* 0x0001681601007387 */ /* 0x000fe40000100a00 */
[----:B0-----:R-:W-:Y:S02]  /*2c930*/  IMAD.MOV.U32 R21, RZ, RZ, R10 ;  /* 0x000000ffff157224 */ /* 0x001fe400078e000a */
[----:B------:R-:W-:Y:S02]  /*2c940*/  IMAD.MOV.U32 R20, RZ, RZ, R11 ;  /* 0x000000ffff147224 */ /* 0x000fe400078e000b */
[----:B------:R-:W3:Y:S02]  /*2c950*/  LDL.LU.64 R10, [R1+0x3098] ;  /* 0x00309800010a7983 */ /* 0x000ee40000300a00 */
[----:B---3--:R-:W-:Y:S01]  /*2c960*/  HMMA.16816.F32.BF16 R12, R24, R10, R12 ;  /* 0x0000000a180c723c */ /* 0x008fe2000004180c */
        /* <DEDUP_REMOVED lines=8> */
[----:B------:R-:W3:Y:S01]  /*2c9f0*/  LDL.LU R9, [R1+0x3078] ;  /* 0x0030780001097983 */ /* 0x000ee20000300800 */
[C---:B--2---:R-:W-:Y:S11]  /*2ca00*/  HMMA.16816.F32.BF16 R12, R24.reuse, R10, R12 ;  /* 0x0000000a180c723c */ /* 0x044ff6000004180c */
[----:B------:R-:W-:Y:S11]  /*2ca10*/  @!UPT UIADD3 URZ, URZ, URZ, URZ ;  /* 0x0000003f3f3ff290 */ /* 0x000ff6000fffe03f */
[----:B------:R-:W-:Y:S01]  /*2ca20*/  @!UPT UIADD3 URZ, URZ, URZ, URZ ;  /* 0x0000003f3f3ff290 */ /* 0x000fe2000fffe03f */
[----:B------:R-:W-:Y:S01]  /*2ca30*/  STL.64 [R1+0x140], R12 ;  /* 0x0001400c01007387 */ /* 0x000fe20000100a00 */
[----:B------:R0:W-:Y:S03]  /*2ca40*/  STL.64 [R1+0x148], R14 ;  /* 0x0001480e01007387 */ /* 0x0001e60000100a00 */
[----:B0-----:R-:W2:Y:S01]  /*2ca50*/  LDL.LU.64 R14, [R1+0x3070] ;  /* 0x00307000010e7983 */ /* 0x001ea20000300a00 */
[----:B------:R-:W-:Y:S02]  /*2ca60*/  STL.64 [R1+0x2fe0], R10 ;  /* 0x002fe00a01007387 */ /* 0x000fe40000100a00 */
[----:B---3--:R0:W-:Y:S01]  /*2ca70*/  STL [R1+0x2fdc], R9 ;  /* 0x002fdc0901007387 */ /* 0x0081e20000100800 */
[C---:B--2---:R-:W-:Y:S01]  /*2ca80*/  HMMA.16816.F32.BF16 R4, R24.reuse, R14, R4 ;  /* 0x0000000e1804723c */ /* 0x044fe20000041804 */
[----:B------:R-:W-:Y:S02]  /*2ca90*/  IMAD.MOV.U32 R28, RZ, RZ, R14 ;  /* 0x000000ffff1c7224 */ /* 0x000fe400078e000e */
[----:B0-----:R-:W-:Y:S11]  /*2caa0*/  IMAD.MOV.U32 R9, RZ, RZ, R15 ;  /* 0x000000ffff097224 */ /* 0x001ff600078e000f */
[----:B------:R-:W-:Y:S09]  /*2cab0*/  @!UPT UIADD3 URZ, URZ, URZ, URZ ;  /* 0x0000003f3f3ff290 */ /* 0x000ff2000fffe03f */
[----:B------:R-:W-:Y:S01]  /*2cac0*/  STL.64 [R1+0x130], R4 ;  /* 0x0001300401007387 */ /* 0x000fe20000100a00 */
[----:B------:R0:W-:Y:S03]  /*2cad0*/  STL.64 [R1+0x138], R6 ;  /* 0x0001380601007387 */ /* 0x0001e60000100a00 */
        /* <DEDUP_REMOVED lines=12> */
[C---:B--2---:R-:W-:Y:S11]  /*2cba0*/  HMMA.16816.F32.BF16 R12, R24.reuse, R6, R12 ;  /* 0x00000006180c723c */ /* 0x044ff6000004180c */
[----:B------:R-:W-:Y:S11]  /*2cbb0*/  @!UPT UIADD3 URZ, URZ, URZ, URZ ;  /* 0x0000003f3f3ff290 */ /* 0x000ff6000fffe03f */
[----:B------:R-:W-:Y:S01]  /*2cbc0*/  @!UPT UIADD3 URZ, URZ, URZ, URZ ;  /* 0x0000003f3f3ff290 */ /* 0x000fe2000fffe03f */
[----:B------:R-:W-:Y:S01]  /*2cbd0*/  STL.64 [R1+0x110], R12 ;  /* 0x0001100c01007387 */ /* 0x000fe20000100a00 */
[----:B------:R0:W-:Y:S03]  /*2cbe0*/  STL.64 [R1+0x118], R14 ;  /* 0x0001180e01007387 */ /* 0x0001e60000100a00 */
[----:B0-----:R-:W2:Y:S01]  /*2cbf0*/  LDL.LU.64 R14, [R1+0x3038] ;  /* 0x00303800010e7983 */ /* 0x001ea20000300a00 */
[----:B------:R-:W2:Y:S02]  /*2cc00*/  LDL.LU.64 R12, [R1+0x3030] ;  /* 0x00303000010c7983 */ /* 0x000ea40000300a00 */
[----:B------:R-:W-:Y:S02]  /*2cc10*/  IMAD.MOV.U32 R11, RZ, RZ, R6 ;  /* 0x000000ffff0b7224 */ /* 0x000fe400078e0006 */
[----:B------:R-:W-:Y:S02]  /*2cc20*/  IMAD.MOV.U32 R10, RZ, RZ, R7 ;  /* 0x000000ffff0a7224 */ /* 0x000fe400078e0007 */
[----:B------:R-:W3:Y:S01]  /*2cc30*/  LDL.LU.64 R6, [R1+0x3028] ;  /* 0x0030280001067983 */ /* 0x000ee20000300a00 */
[----:B------:R-:W3:Y:S01]  /*2cc40*/  LDL.LU.64 R4, [R1+0x3020] ;  /* 0x0030200001047983 */ /* 0x000ee20000300a00 */
[----:B--2---:R-:W-:Y:S02]  /*2cc50*/  HMMA.16816.F32.BF16 R24, R24, R18, R12 ;  /* 0x000000121818723c */ /* 0x004fe4000004180c */
[----:B------:R-:W2:Y:S11]  /*2cc60*/  LDL.LU R12, [R1+0x40] ;  /* 0x00004000010c7983 */ /* 0x000eb60000300800 */
[----:B------:R-:W-:Y:S10]  /*2cc70*/  @!UPT UIADD3 URZ, URZ, URZ, URZ ;  /* 0x0000003f3f3ff290 */ /* 0x000ff4000fffe03f */
[----:B------:R-:W-:Y:S01]  /*2cc80*/  STL.64 [R1+0xb0], R24 ;  /* 0x0000b01801007387 */ /* 0x000fe20000100a00 */
[----:B------:R-:W-:Y:S02]  /*2cc90*/  STL.64 [R1+0xb8], R26 ;  /* 0x0000b81a01007387 */ /* 0x000fe40000100a00 */
[----:B------:R-:W2:Y:S02]  /*2cca0*/  LDL.LU R13, [R1+0x44] ;  /* 0x00004400010d7983 */ /* 0x000ea40000300800 */
[----:B------:R-:W4:Y:S01]  /*2ccb0*/  LDL.LU R14, [R1+0x48] ;  /* 0x00004800010e7983 */ /* 0x000f220000300800 */
[----:B------:R-:W4:Y:S04]  /*2ccc0*/  LDL.LU R15, [R1+0x4c] ;  /* 0x00004c00010f7983 */ /* 0x000f280000300800 */
[----:B----4-:R-:W-:Y:S01]  /*2ccd0*/  STL.64 [R1+0x2ff0], R14 ;  /* 0x002ff00e01007387 */ /* 0x010fe20000100a00 */
[----:B--2---:R-:W-:Y:S02]  /*2cce0*/  STL.64 [R1+0x2fe8], R12 ;  /* 0x002fe80c01007387 */ /* 0x004fe40000100a00 */
[----:B------:R0:W-:Y:S02]  /*2ccf0*/  STL.64 [R1+0x2f90], R18 ;  /* 0x002f901201007387 */ /* 0x0001e40000100a00 */
[----:B0-----:R-:W-:-:S02]  /*2cd00*/  IMAD.MOV.U32 R18, RZ, RZ, R11 ;  /* 0x000000ffff127224 */ /* 0x001fc400078e000b */
[----:B------:R-:W-:Y:S02]  /*2cd10*/  IMAD.MOV.U32 R19, RZ, RZ, R10 ;  /* 0x000000ffff137224 */ /* 0x000fe400078e000a */
[----:B------:R-:W-:Y:S02]  /*2cd20*/  IMAD.MOV.U32 R10, RZ, RZ, R21 ;  /* 0x000000ffff0a7224 */ /* 0x000fe400078e0015 */
[----:B------:R-:W-:-:S05]  /*2cd30*/  IMAD.MOV.U32 R11, RZ, RZ, R20 ;  /* 0x000000ffff0b7224 */ /* 0x000fca00078e0014 */
[----:B------:R0:W-:Y:S01]  /*2cd40*/  STL.64 [R1+0x2ff8], R10 ;  /* 0x002ff80a01007387 */ /* 0x0001e20000100a00 */
[----:B------:R-:W2:Y:S02]  /*2cd50*/  LDL.LU R12, [R1+0x90] ;  /* 0x00009000010c7983 */ /* 0x000ea40000300800 */
[----:B------:R-:W2:Y:S02]  /*2cd60*/  LDL.LU R13, [R1+0x94] ;  /* 0x00009400010d7983 */ /* 0x000ea40000300800 */
[----:B------:R-:W4:Y:S01]  /*2cd70*/  LDL.LU R14, [R1+0x98] ;  /* 0x00009800010e7983 */ /* 0x000f220000300800 */
[----:B------:R-:W4:Y:S01]  /*2cd80*/  LDL.LU R15, [R1+0x9c] ;  /* 0x00009c00010f7983 */ /* 0x000f220000300800 */
[----:B0-----:R-:W-:Y:S02]  /*2cd90*/  IMAD.MOV.U32 R11, RZ, RZ, R16 ;  /* 0x000000ffff0b7224 */ /* 0x001fe400078e0010 */
[----:B------:R-:W-:Y:S01]  /*2cda0*/  IMAD.MOV.U32 R10, RZ, RZ, R17 ;  /* 0x000000ffff0a7224 */ /* 0x000fe200078e0011 */
[----:B----4-:R-:W-:Y:S01]  /*2cdb0*/  STL.64 [R1+0x3008], R14 ;  /* 0x0030080e01007387 */ /* 0x010fe20000100a00 */
[----:B--2---:R0:W-:Y:S03]  /*2cdc0*/  STL.64 [R1+0x3000], R12 ;  /* 0x0030000c01007387 */ /* 0x0041e60000100a00 */
[----:B0-----:R-:W3:Y:S01]  /*2cdd0*/  LDL.LU R12, [R1+0xa0] ;  /* 0x0000a000010c7983 */ /* 0x001ee20000300800 */
[----:B------:R-:W3:Y:S02]  /*2cde0*/  LDL.LU R13, [R1+0xa4] ;  /* 0x0000a400010d7983 */ /* 0x000ee40000300800 */
[----:B------:R-:W3:Y:S02]  /*2cdf0*/  LDL.LU R14, [R1+0xa8] ;  /* 0x0000a800010e7983 */ /* 0x000ee40000300800 */
[----:B------:R-:W3:Y:S01]  /*2ce00*/  LDL.LU R15, [R1+0xac] ;  /* 0x0000ac00010f7983 */ /* 0x000ee20000300800 */
[----:B------:R-:W2:Y:S01]  /*2ce10*/  LDL.LU R20, [R1+0x80] ;  /* 0x0000800001147983 */ /* 0x000ea20000300800 */
[----:B------:R-:W2:Y:S02]  /*2ce20*/  LDL.LU R21, [R1+0x84] ;  /* 0x0000840001157983 */ /* 0x000ea40000300800 */
[----:B------:R-:W2:Y:S02]  /*2ce30*/  LDL.LU R22, [R1+0x88] ;  /* 0x0000880001167983 */ /* 0x000ea40000300800 */
[----:B------:R-:W2:Y:S01]  /*2ce40*/  LDL.LU R23, [R1+0x8c] ;  /* 0x00008c0001177983 */ /* 0x000ea20000300800 */
[----:B------:R0:W-:Y:S01]  /*2ce50*/  STL.64 [R1+0x2fa8], R18 ;  /* 0x002fa81201007387 */ /* 0x0001e20000100a00 */
[----:B------:R-:W4:Y:S02]  /*2ce60*/  LDL.LU R16, [R1+0x330] ;  /* 0x0003300001107983 */ /* 0x000f240000300800 */
[----:B------:R-:W4:Y:S01]  /*2ce70*/  LDL.LU R17, [R1+0x334] ;  /* 0x0003340001117983 */ /* 0x000f220000300800 */
[----:B0-----:R-:W2:Y:S01]  /*2ce80*/  LDL.LU R18, [R1+0x338] ;  /* 0x0003380001127983 */ /* 0x001ea20000300800 */
[----:B------:R-:W2:Y:S03]  /*2ce90*/  LDL.LU R19, [R1+0x33c] ;  /* 0x00033c0001137983 */ /* 0x000ea60000300800 */
[----:B--2---:R0:W-:Y:S01]  /*2cea0*/  STL.64 [R1+0x2fb8], R18 ;  /* 0x002fb81201007387 */ /* 0x0041e20000100a00 */
[----:B----4-:R-:W-:Y:S02]  /*2ceb0*/  STL.64 [R1+0x2fb0], R16 ;  /* 0x002fb01001007387 */ /* 0x010fe40000100a00 */
[----:B0-----:R-:W-:-:S02]  /*2cec0*/  IMAD.MOV.U32 R18, RZ, RZ, R28 ;  /* 0x000000ffff127224 */ /* 0x001fc400078e001c */
[----:B------:R-:W-:Y:S01]  /*2ced0*/  IMAD.MOV.U32 R19, RZ, RZ, R9 ;  /* 0x000000ffff137224 */ /* 0x000fe200078e0009 */
[----:B------:R-:W2:Y:S04]  /*2cee0*/  LDL.LU R28, [R1+0x301c] ;  /* 0x00301c00011c7983 */ /* 0x000ea80000300800 */
[----:B------:R0:W-:Y:S02]  /*2cef0*/  STL.64 [R1+0x2fd0], R18 ;  /* 0x002fd01201007387 */ /* 0x0001e40000100a00 */
[----:B0-----:R-:W-:Y:S02]  /*2cf00*/  IMAD.MOV.U32 R18, RZ, RZ, R3 ;  /* 0x000000ffff127224 */ /* 0x001fe400078e0003 */
[----:B------:R-:W-:Y:S01]  /*2cf10*/  IMAD.MOV.U32 R19, RZ, RZ, R8 ;  /* 0x000000ffff137224 */ /* 0x000fe200078e0008 */
[----:B------:R-:W4:Y:S01]  /*2cf20*/  LDL.LU R3, [R1+0x3018] ;  /* 0x0030180001037983 */ /* 0x000f220000300800 */
[----:B------:R-:W2:Y:S02]  /*2cf30*/  LDL.LU R8, [R1+0x3014] ;  /* 0x0030140001087983 */ /* 0x000ea40000300800 */
[----:B------:R-:W2:Y:S02]  /*2cf40*/  LDL.LU R24, [R1+0x460] ;  /* 0x0004600001187983 */ /* 0x000ea40000300800 */
[----:B------:R-:W2:Y:S01]  /*2cf50*/  LDL.LU R25, [R1+0x464] ;  /* 0x0004640001197983 */ /* 0x000ea20000300800 */
[----:B------:R-:W2:Y:S01]  /*2cf60*/  LDL.LU R26, [R1+0x468] ;  /* 0x00046800011a7983 */ /* 0x000ea20000300800 */
[----:B------:R-:W2:Y:S03]  /*2cf70*/  LDL.LU R27, [R1+0x46c] ;  /* 0x00046c00011b7983 */ /* 0x000ea60000300800 */
[----:B--2---:R0:W-:Y:S01]  /*2cf80*/  STL.64 [R1+0x2fa0], R26 ;  /* 0x002fa01a01007387 */ /* 0x0041e20000100a00 */
[----:B------:R1:W-:Y:S02]  /*2cf90*/  STL.64 [R1+0x2f98], R24 ;  /* 0x002f981801007387 */ /* 0x0003e40000100a00 */
[----:B0-----:R-:W-:Y:S01]  /*2cfa0*/  IMAD.MOV.U32 R26, RZ, RZ, R8 ;  /* 0x000000ffff1a7224 */ /* 0x001fe200078e0008 */
[----:B-1----:R-:W2:Y:S01]  /*2cfb0*/  LDL.LU R24, [R1+0x450] ;  /* 0x0004500001187983 */ /* 0x002ea20000300800 */
[----:B------:R-:W2:Y:S02]  /*2cfc0*/  LDL.LU R25, [R1+0x454] ;  /* 0x0004540001197983 */ /* 0x000ea40000300800 */
[----:B------:R-:W2:Y:S02]  /*2cfd0*/  LDL.LU R8, [R1+0x3010] ;  /* 0x0030100001087983 */ /* 0x000ea40000300800 */
[----:B------:R-:W2:Y:S02]  /*2cfe0*/  LDL.LU R27, [R1+0x45c] ;  /* 0x00045c00011b7983 */ /* 0x000ea40000300800 */
[----:B--2---:R0:W-:Y:S02]  /*2cff0*/  STL.64 [R1+0x2fc8], R26 ;  /* 0x002fc81a01007387 */ /* 0x0041e40000100a00 */
[----:B0-----:R-:W-:-:S02]  /*2d000*/  IMAD.MOV.U32 R27, RZ, RZ, R8 ;  /* 0x000000ffff1b7224 */ /* 0x001fc400078e0008 */
[C---:B---3--:R-:W-:Y:S01]  /*2d010*/  HMMA.16816.F32.BF16 R8, R4.reuse, R10, R12 ;  /* 0x0000000a0408723c */ /* 0x048fe2000004180c */
[----:B------:R0:W-:Y:S04]  /*2d020*/  STL.64 [R1+0x2fc0], R24 ;  /* 0x002fc01801007387 */ /* 0x0001e80000100a00 */
[----:B0-----:R-:W2:Y:S01]  /*2d030*/  LDL.LU R24, [R1+0x220] ;  /* 0x0002200001187983 */ /* 0x001ea20000300800 */
[----:B------:R-:W2:Y:S02]  /*2d040*/  LDL.LU R25, [R1+0x224] ;  /* 0x0002240001197983 */ /* 0x000ea40000300800 */
[----:B------:R-:W2:Y:S02]  /*2d050*/  LDL.LU R26, [R1+0x228] ;  /* 0x00022800011a7983 */ /* 0x000ea40000300800 */
[----:B------:R-:W3:Y:S01]  /*2d060*/  LDL.LU.64 R14, [R1+0x3008] ;  /* 0x00300800010e7983 */ /* 0x000ee20000300a00 */
[----:B------:R-:W3:Y:S11]  /*2d070*/  LDL.LU.64 R12, [R1+0x3000] ;  /* 0x00300000010c7983 */ /* 0x000ef60000300a00 */
[----:B------:R-:W-:Y:S01]  /*2d080*/  @!UPT UIADD3 URZ, URZ, URZ, URZ ;  /* 0x0000003f3f3ff290 */ /* 0x000fe2000fffe03f */
[----:B------:R-:W-:Y:S01]  /*2d090*/  STL.64 [R1+0xa0], R8 ;  /* 0x0000a00801007387 */ /* 0x000fe20000100a00 */
[----:B------:R0:W-:Y:S03]  /*2d0a0*/  STL.64 [R1+0xa8], R10 ;  /* 0x0000a80a01007387 */ /* 0x0001e60000100a00 */
[----:B0-----:R-:W3:Y:S01]  /*2d0b0*/  LDL.LU.64 R10, [R1+0x2ff8] ;  /* 0x002ff800010a7983 */ /* 0x001ee20000300a00 */
[C---:B------:R-:W-:Y:S08]  /*2d0c0*/  HMMA.16816.F32.BF16 R16, R4.reuse, R18, R20 ;  /* 0x000000120410723c */ /* 0x040ff00000041814 */
[C---:B---3--:R-:W-:Y:S01]  /*2d0d0*/  HMMA.16816.F32.BF16 R8, R4.reuse, R10, R12 ;  /* 0x0000000a0408723c */ /* 0x048fe2000004180c */
[----:B------:R-:W3:Y:S01]  /*2d0e0*/  LDL.LU.64 R14, [R1+0x2ff0] ;  /* 0x002ff000010e7983 */ /* 0x000ee20000300a00 */
[----:B------:R-:W3:Y:S11]  /*2d0f0*/  LDL.LU.64 R12, [R1+0x2fe8] ;  /* 0x002fe800010c7983 */ /* 0x000ef60000300a00 */
[----:B------:R-:W-:Y:S10]  /*2d100*/  @!UPT UIADD3 URZ, URZ, URZ, URZ ;  /* 0x0000003f3f3ff290 */ /* 0x000ff4000fffe03f */
[----:B------:R-:W-:Y:S01]  /*2d110*/  STL.64 [R1+0x90], R8 ;  /* 0x0000900801007387 */ /* 0x000fe20000100a00 */
[----:B------:R0:W-:Y:S03]  /*2d120*/  STL.64 [R1+0x98], R10 ;  /* 0x0000980a01007387 */ /* 0x0001e60000100a00 */
[----:B0-----:R-:W3:Y:S01]  /*2d130*/  LDL.LU.64 R10, [R1+0x2fe0] ;  /* 0x002fe000010a7983 */ /* 0x001ee20000300a00 */
[----:B------:R-:W2:Y:S02]  /*2d140*/  LDL.LU R9, [R1+0x2fdc] ;  /* 0x002fdc0001097983 */ /* 0x000ea40000300800 */
[----:B------:R-:W4:Y:S02]  /*2d150*/  LDL.LU R23, [R1+0x2fd8] ;  /* 0x002fd80001177983 */ /* 0x000f240000300800 */
[----:B------:R-:W-:Y:S01]  /*2d160*/  STL.64 [R1+0x80], R16 ;  /* 0x0000801001007387 */ /* 0x000fe20000100a00 */
[----:B------:R3:W-:Y:S02]  /*2d170*/  STL.64 [R1+0x88], R18 ;  /* 0x0000881201007387 */ /* 0x0007e40000100a00 */
[----:B---3--:R-:W-:Y:S02]  /*2d180*/  HMMA.16816.F32.BF16 R16, R4, R10, R12 ;  /* 0x0000000a0410723c */ /* 0x008fe4000004180c */
[----:B--2---:R-:W-:Y:S04]  /*2d190*/  STL [R1+0x2f28], R9 ;  /* 0x002f280901007387 */ /* 0x004fe80000100800 */
[----:B------:R-:W-:Y:S11]  /*2d1a0*/  LDSM.16.MT88.4 R12, [R9+0x4000] ;  /* 0x00400000090c783b */ /* 0x000ff60000004200 */
[----:B------:R-:W-:Y:S06]  /*2d1b0*/  @!UPT UIADD3 URZ, URZ, URZ, URZ ;  /* 0x0000003f3f3ff290 */ /* 0x000fec000fffe03f */
[----:B------:R-:W-:Y:S01]  /*2d1c0*/  STL.64 [R1+0x470], R16 ;  /* 0x0004701001007387 */ /* 0x000fe20000100a00 */
[----:B------:R-:W-:Y:S02]  /*2d1d0*/  STL.64 [R1+0x478], R18 ;  /* 0x0004781201007387 */ /* 0x000fe40000100a00 */
[----:B----4-:R-:W0:Y:S02]  /*2d1e0*/  LDSM.16.M88.4 R16, [R23+0x10000] ;  /* 0x010000001710783b */ /* 0x010e240000000200 */
[----:B0-----:R-:W-:Y:S02]  /*2d1f0*/  STL.64 [R1+0x40], R16 ;  /* 0x0000401001007387 */ /* 0x001fe40000100a00 */
[----:B------:R0:W-:Y:S02]  /*2d200*/  STL.64 [R1+0x48], R18 ;  /* 0x0000481201007387 */ /* 0x0001e40000100a00 */
[----:B0-----:R-:W2:Y:S01]  /*2d210*/  LDL.LU.64 R18, [R1+0x2fd0] ;  /* 0x002fd00001127983 */ /* 0x001ea20000300a00 */
[----:B------:R-:W-:-:S02]  /*2d220*/  IMAD.MOV.U32 R21, RZ, RZ, R16 ;  /* 0x000000ffff157224 */ /* 0x000fc400078e0010 */
[----:B------:R-:W-:Y:S02]  /*2d230*/  IMAD.MOV.U32 R20, RZ, RZ, R17 ;  /* 0x000000ffff147224 */ /* 0x000fe400078e0011 */
[----:B--2---:R-:W-:Y:S01]  /*2d240*/  HMMA.16816.F32.BF16 R16, R4, R18, R24 ;  /* 0x000000120410723c */ /* 0x004fe20000041818 */
[----:B------:R-:W2:Y:S01]  /*2d250*/  LDL.LU.64 R26, [R1+0x2fc8] ;  /* 0x002fc800011a7983 */ /* 0x000ea20000300a00 */
[----:B------:R-:W2:Y:S11]  /*2d260*/  LDL.LU.64 R24, [R1+0x2fc0] ;  /* 0x002fc00001187983 */ /* 0x000eb60000300a00 */
[----:B------:R-:W-:Y:S10]  /*2d270*/  @!UPT UIADD3 URZ, URZ, URZ, URZ ;  /* 0x0000003f3f3ff290 */ /* 0x000ff4000fffe03f */
[----:B------:R-:W-:Y:S01]  /*2d280*/  STL.64 [R1+0x220], R16 ;  /* 0x0002201001007387 */ /* 0x000fe20000100a00 */
[----:B------:R-:W-:Y:S02]  /*2d290*/  STL.64 [R1+0x228], R18 ;  /* 0x0002281201007387 */ /* 0x000fe40000100a00 */
[----:B------:R-:W0:Y:S02]  /*2d2a0*/  LDSM.16.M88.4 R16, [R23+0x11000] ;  /* 0x011000001710783b */ /* 0x000e240000000200 */
[----:B0-----:R-:W-:Y:S02]  /*2d2b0*/  STL.64 [R1+0x20], R16 ;  /* 0x0000201001007387 */ /* 0x001fe40000100a00 */
[----:B------:R0:W-:Y:S02]  /*2d2c0*/  STL.64 [R1+0x28], R18 ;  /* 0x0000281201007387 */ /* 0x0001e40000100a00 */
[----:B0-----:R-:W3:Y:S01]  /*2d2d0*/  LDL.LU.64 R18, [R1+0x2fb8] ;  /* 0x002fb80001127983 */ /* 0x001ee20000300a00 */
[----:B------:R-:W3:Y:S02]  /*2d2e0*/  LDL.LU.64 R16, [R1+0x2fb0] ;  /* 0x002fb00001107983 */ /* 0x000ee40000300a00 */
[----:B------:R-:W-:-:S02]  /*2d2f0*/  IMAD.MOV.U32 R10, RZ, RZ, R2 ;  /* 0x000000ffff0a7224 */ /* 0x000fc400078e0002 */
[----:B------:R-:W-:-:S07]  /*2d300*/  IMAD.MOV.U32 R11, RZ, RZ, R0 ;  /* 0x000000ffff0b7224 */ /* 0x000fce00078e0000 */
[C---:B---3--:R-:W-:Y:S01]  /*2d310*/  HMMA.16816.F32.BF16 R8, R4.reuse, R10, R16 ;  /* 0x0000000a0408723c */ /* 0x048fe20000041810 */
[----:B------:R-:W2:Y:S11]  /*2d320*/  LDL.LU.64 R18, [R1+0x2fa8] ;  /* 0x002fa80001127983 */ /* 0x000eb60000300a00 */
[----:B------:R-:W-:Y:S11]  /*2d330*/  @!UPT UIADD3 URZ, URZ, URZ, URZ ;  /* 0x0000003f3f3ff290 */ /* 0x000ff6000fffe03f */
[----:B------:R-:W-:Y:S01]  /*2d340*/  STL.64 [R1+0x340], R8 ;  /* 0x0003400801007387 */ /* 0x000fe20000100a00 */
[----:B------:R-:W-:Y:S02]  /*2d350*/  STL.64 [R1+0x348], R10 ;  /* 0x0003480a01007387 */ /* 0x000fe40000100a00 */
[----:B------:R-:W0:Y:S02]  /*2d360*/  LDSM.16.M88.4 R8, [R23+0x12000] ;  /* 0x012000001708783b */ /* 0x000e240000000200 */
[----:B0-----:R-:W-:Y:S02]  /*2d370*/  STL.64 [R1+0x10], R8 ;  /* 0x0000100801007387 */ /* 0x001fe40000100a00 */
[----:B------:R-:W-:Y:S02]  /*2d380*/  STL.64 [R1+0x18], R10 ;  /* 0x0000180a01007387 */ /* 0x000fe40000100a00 */
[----:B------:R-:W-:Y:S01]  /*2d390*/  LDSM.16.M88.4 R8, [R23+0x13000] ;  /* 0x013000001708783b */ /* 0x000fe20000000200 */
[----:B--2---:R-:W-:Y:S01]  /*2d3a0*/  HMMA.16816.F32.BF16 R16, R4, R18, R24 ;  /* 0x000000120410723c */ /* 0x004fe20000041818 */
[----:B------:R-:W2:Y:S02]  /*2d3b0*/  LDL.LU.64 R26, [R1+0x2fa0] ;  /* 0x002fa000011a7983 */ /* 0x000ea40000300a00 */
[----:B------:R-:W2:Y:S11]  /*2d3c0*/  LDL.LU.64 R24, [R1+0x2f98] ;  /* 0x002f980001187983 */ /* 0x000eb60000300a00 */
[----:B------:R-:W-:Y:S09]  /*2d3d0*/  @!UPT UIADD3 URZ, URZ, URZ, URZ ;  /* 0x0000003f3f3ff290 */ /* 0x000ff2000fffe03f */
[----:B------:R-:W-:Y:S01]  /*2d3e0*/  STL.64 [R1+0x350], R16 ;  /* 0x0003501001007387 */ /* 0x000fe20000100a00 */
[----:B------:R-:W-:Y:S02]  /*2d3f0*/  STL.64 [R1+0x358], R18 ;  /* 0x0003581201007387 */ /* 0x000fe40000100a00 */
[----:B------:R-:W0:Y:S02]  /*2d400*/  LDSM.16.M88.4 R16, [R23+0x14000] ;  /* 0x014000001710783b */ /* 0x000e240000000200 */
[----:B0-----:R-:W-:Y:S02]  /*2d410*/  STL.64 [R1+0x30], R16 ;  /* 0x0000301001007387 */ /* 0x001fe40000100a00 */
[----:B------:R-:W-:Y:S02]  /*2d420*/  IMAD.MOV.U32 R2, RZ, RZ, R18 ;  /* 0x000000ffff027224 */ /* 0x000fe400078e0012 */
[----:B------:R0:W-:Y:S02]  /*2d430*/  STL.64 [R1+0x38], R18 ;  /* 0x0000381201007387 */ /* 0x0001e40000100a00 */
[----:B------:R-:W-:-:S02]  /*2d440*/  IMAD.MOV.U32 R0, RZ, RZ, R19 ;  /* 0x000000ffff007224 */ /* 0x000fc400078e0013 */
[----:B0-----:R-:W2:Y:S01]  /*2d450*/  LDL.LU.64 R18, [R1+0x2f90] ;  /* 0x002f900001127983 */ /* 0x001ea20000300a00 */
[----:B------:R-:W-:Y:S02]  /*2d460*/  STL.64 [R1], R8 ;  /* 0x0000000801007387 */ /* 0x000fe40000100a00 */
[----:B------:R-:W-:Y:S02]  /*2d470*/  STL.64 [R1+0x8], R10 ;  /* 0x0000080a01007387 */ /* 0x000fe40000100a00 */
[----:B------:R-:W-:Y:S01]  /*2d480*/  STL.64 [R1+0x2f40], R8 ;  /* 0x002f400801007387 */ /* 0x000fe20000100a00 */
[----:B------:R-:W-:Y:S01]  /*2d490*/  STL [R1+0x2b7c], R0 ;  /* 0x002b7c0001007387 */ /* 0x000fe20000100800 */
[----:B------:R-:W-:Y:S02]  /*2d4a0*/  STL [R1+0x2b78], R2 ;  /* 0x002b780201007387 */ /* 0x000fe40000100800 */
[----:B------:R-:W3:Y:S02]  /*2d4b0*/  LDL.LU R16, [R1+0x2e0] ;  /* 0x0002e00001107983 */ /* 0x000ee40000300800 */
[----:B------:R-:W-:Y:S01]  /*2d4c0*/  IMAD.MOV.U32 R17, RZ, RZ, R3 ;  /* 0x000000ffff117224 */ /* 0x000fe200078e0003 */
[----:B--2---:R-:W-:Y:S07]  /*2d4d0*/  HMMA.16816.F32.BF16 R4, R4, R18, R24 ;  /* 0x000000120404723c */ /* 0x004fee0000041818 */
[----:B------:R-:W-:-:S02]  /*2d4e0*/  IMAD.MOV.U32 R18, RZ, RZ, R28 ;  /* 0x000000ffff127224 */ /* 0x000fc400078e001c */
[----:B------:R-:W-:Y:S11]  /*2d4f0*/  IMAD.MOV.U32 R19, RZ, RZ, R29 ;  /* 0x000000ffff137224 */ /* 0x000ff600078e001d */
[----:B------:R-:W-:Y:S03]  /*2d500*/  @!UPT UIADD3 URZ, URZ, URZ, URZ ;  /* 0x0000003f3f3ff290 */ /* 0x000fe6000fffe03f */
[----:B------:R-:W-:Y:S01]  /*2d510*/  STL.64 [R1+0x330], R4 ;  /* 0x0003300401007387 */ /* 0x000fe20000100a00 */
[----:B------:R-:W-:Y:S02]  /*2d520*/  STL.64 [R1+0x338], R6 ;  /* 0x0003380601007387 */ /* 0x000fe40000100a00 */
[----:B------:R-:W2:Y:S02]  /*2d530*/  LDL.LU R3, [R1+0x2f88] ;  /* 0x002f880001037983 */ /* 0x000ea40000300800 */
[----:B------:R-:W4:Y:S01]  /*2d540*/  LDL.LU R28, [R1+0x2f84] ;  /* 0x002f8400011c7983 */ /* 0x000f220000300800 */
[----:B------:R-:W2:Y:S01]  /*2d550*/  LDL.LU R29, [R1+0x2f80] ;  /* 0x002f8000011d7983 */ /* 0x000ea20000300800 */
[----:B------:R-:W2:Y:S02]  /*2d560*/  LDL.LU R24, [R1+0x310] ;  /* 0x0003100001187983 */ /* 0x000ea40000300800 */
[----:B------:R-:W2:Y:S02]  /*2d570*/  LDL.LU R25, [R1+0x314] ;  /* 0x0003140001197983 */ /* 0x000ea40000300800 */
[----:B------:R-:W2:Y:S01]  /*2d580*/  LDL.LU R26, [R1+0x318] ;  /* 0x00031800011a7983 */ /* 0x000ea20000300800 */
[----:B------:R-:W2:Y:S04]  /*2d590*/  LDL.LU R27, [R1+0x31c] ;  /* 0x00031c00011b7983 */ /* 0x000ea80000300800 */
[----:B------:R-:W0:Y:S04]  /*2d5a0*/  LDSM.16.M88.4 R4, [R23+0x15000] ;  /* 0x015000001704783b */ /* 0x000e280000000200 */
[----:B--2---:R-:W-:Y:S01]  /*2d5b0*/  STL.64 [R1+0x2f78], R26 ;  /* 0x002f781a01007387 */ /* 0x004fe20000100a00 */
[----:B------:R1:W-:Y:S03]  /*2d5c0*/  STL.64 [R1+0x2f70], R24 ;  /* 0x002f701801007387 */ /* 0x0003e60000100a00 */
[----:B-1----:R-:W2:Y:S01]  /*2d5d0*/  LDL.LU R24, [R1+0x320] ;  /* 0x0003200001187983 */ /* 0x002ea20000300800 */
[----:B------:R-:W2:Y:S02]  /*2d5e0*/  LDL.LU R25, [R1+0x324] ;  /* 0x0003240001197983 */ /* 0x000ea40000300800 */
[----:B------:R-:W2:Y:S02]  /*2d5f0*/  LDL.LU R26, [R1+0x328] ;  /* 0x00032800011a7983 */ /* 0x000ea40000300800 */
[----:B------:R-:W2:Y:S01]  /*2d600*/  LDL.LU R27, [R1+0x32c] ;  /* 0x00032c00011b7983 */ /* 0x000ea20000300800 */
[----:B------:R-:W2:Y:S04]  /*2d610*/  LDL.64 R8, [R1+0x10] ;  /* 0x0000100001087983 */ /* 0x000ea80000100a00 */
[----:B--2---:R-:W-:Y:S01]  /*2d620*/  STL.64 [R1+0x2f58], R8 ;  /* 0x002f580801007387 */ /* 0x004fe20000100a00 */
[----:B------:R-:W-:Y:S02]  /*2d630*/  STL.64 [R1+0x2f38], R18 ;  /* 0x002f381201007387 */ /* 0x000fe40000100a00 */
[----:B---3--:R1:W-:Y:S02]  /*2d640*/  STL.64 [R1+0x2f30], R16 ;  /* 0x002f301001007387 */ /* 0x0083e40000100a00 */
[----:B-1----:R-:W2:Y:S01]  /*2d650*/  LDL.LU R16, [R1+0x2f0] ;  /* 0x0002f00001107983 */ /* 0x002ea20000300800 */
[----:B------:R-:W2:Y:S02]  /*2d660*/  LDL.LU R17, [R1+0x2f4] ;  /* 0x0002f40001117983 */ /* 0x000ea40000300800 */
[----:B------:R-:W3:Y:S02]  /*2d670*/  LDL.LU R18, [R1+0x2f8] ;  /* 0x0002f80001127983 */ /* 0x000ee40000300800 */
[----:B------:R-:W3:Y:S02]  /*2d680*/  LDL.LU R19, [R1+0x2fc] ;  /* 0x0002fc0001137983 */ /* 0x000ee40000300800 */
[----:B------:R-:W-:Y:S01]  /*2d690*/  IMAD.MOV.U32 R8, RZ, RZ, R21 ;  /* 0x000000ffff087224 */ /* 0x000fe200078e0015 */
[----:B---3--:R-:W-:Y:S01]  /*2d6a0*/  STL.64 [R1+0x2f50], R18 ;  /* 0x002f501201007387 */ /* 0x008fe20000100a00 */
[----:B--2---:R1:W-:Y:S03]  /*2d6b0*/  STL.64 [R1+0x2f48], R16 ;  /* 0x002f481001007387 */ /* 0x0043e60000100a00 */
[----:B-1----:R-:W2:Y:S01]  /*2d6c0*/  LDL.LU R16, [R1+0x300] ;  /* 0x0003000001107983 */ /* 0x002ea20000300800 */
[----:B----4-:R-:W-:-:S02]  /*2d6d0*/  IMAD.MOV.U32 R18, RZ, RZ, R28 ;  /* 0x000000ffff127224 */ /* 0x010fc400078e001c */
[----:B------:R-:W-:Y:S02]  /*2d6e0*/  IMAD.MOV.U32 R19, RZ, RZ, R3 ;  /* 0x000000ffff137224 */ /* 0x000fe400078e0003 */
[----:B------:R-:W-:Y:S02]  /*2d6f0*/  IMAD.MOV.U32 R17, RZ, RZ, R29 ;  /* 0x000000ffff117224 */ /* 0x000fe400078e001d */
[----:B------:R-:W-:Y:S01]  /*2d700*/  IMAD.MOV.U32 R9, RZ, RZ, R20 ;  /* 0x000000ffff097224 */ /* 0x000fe200078e0014 */
[----:B------:R-:W-:Y:S06]  /*2d710*/  STL.64 [R1+0x2f68], R18 ;  /* 0x002f681201007387 */ /* 0x000fec0000100a00 */
[----:B------:R-:W-:Y:S11]  /*2d720*/  HMMA.16816.F32.BF16 R8, R12, R8, R24 ;  /* 0x000000080c08723c */ /* 0x000ff60000041818 */
[----:B------:R-:W-:Y:S11]  /*2d730*/  @!UPT UIADD3 URZ, URZ, URZ, URZ ;  /* 0x0000003f3f3ff290 */ /* 0x000ff6000fffe03f */
[----:B------:R-:W-:Y:S02]  /*2d740*/  @!UPT UIADD3 URZ, URZ, URZ, URZ ;  /* 0x0000003f3f3ff290 */ /* 0x000fe4000fffe03f */
[----:B------:R-:W-:Y:S02]  /*2d750*/  IMAD.MOV.U32 R2, RZ, RZ, R8 ;  /* 0x000000ffff027224 */ /* 0x000fe400078e0008 */
[----:B------:R-:W-:Y:S02]  /*2d760*/  IMAD.MOV.U32 R29, RZ, RZ, R9 ;  /* 0x000000ffff1d7224 */ /* 0x000fe400078e0009 */
[----:B------:R-:W-:Y:S01]  /*2d770*/  IMAD.MOV.U32 R28, RZ, RZ, R10 ;  /* 0x000000ffff1c7224 */ /* 0x000fe200078e000a */
[----:B--2---:R1:W-:Y:S04]  /*2d780*/  STL.64 [R1+0x2f60], R16 ;  /* 0x002f601001007387 */ /* 0x0043e80000100a00 */
[----:B-1----:R-:W2:Y:S01]  /*2d790*/  LDL.64 R16, [R1+0x20] ;  /* 0x0000200001107983 */ /* 0x002ea20000100a00 */
[----:B0-----:R-:W-:Y:S02]  /*2d7a0*/  STL.64 [R1+0x2f20], R6 ;  /* 0x002f200601007387 */ /* 0x001fe40000100a00 */
[----:B------:R0:W-:Y:S02]  /*2d7b0*/  STL.64 [R1+0x2f18], R4 ;  /* 0x002f180401007387 */ /* 0x0001e40000100a00 */
[----:B0-----:R-:W3:Y:S01]  /*2d7c0*/  LDL.64 R4, [R1+0x30] ;  /* 0x0000300001047983 */ /* 0x001ee20000100a00 */
[----:B------:R-:W2:Y:S02]  /*2d7d0*/  LDL.LU.64 R26, [R1+0x2f78] ;  /* 0x002f7800011a7983 */ /* 0x000ea40000300a00 */
[----:B------:R-:W2:Y:S02]  /*2d7e0*/  LDL.LU.64 R24, [R1+0x2f70] ;  /* 0x002f700001187983 */ /* 0x000ea40000300a00 */
[----:B------:R-:W-:-:S02]  /*2d7f0*/  IMAD.MOV.U32 R3, RZ, RZ, R11 ;  /* 0x000000ffff037224 */ /* 0x000fc400078e000b */
[----:B------:R-:W0:Y:S04]  /*2d800*/  LDSM.16.M88.4 R8, [R23+0x16000] ;  /* 0x016000001708783b */ /* 0x000e280000000200 */
[----:B------:R-:W-:Y:S01]  /*2d810*/  STL [R1+0x2bc4], R28 ;  /* 0x002bc41c01007387 */ /* 0x000fe20000100800 */
[----:B------:R-:W-:Y:S02]  /*2d820*/  STL [R1+0x2bc0], R2 ;  /* 0x002bc00201007387 */ /* 0x000fe40000100800 */
[----:B------:R-:W-:Y:S02]  /*2d830*/  STL [R1+0x2b84], R29 ;  /* 0x002b841d01007387 */ /* 0x000fe40000100800 */
[----:B------:R-:W-:Y:S01]  /*2d840*/  STL [R1+0x2b80], R3 ;  /* 0x002b800301007387 */ /* 0x000fe20000100800 */
[----:B0-----:R-:W-:Y:S01]  /*2d850*/  STL.64 [R1+0x50], R8 ;  /* 0x0000500801007387 */ /* 0x001fe20000100a00 */
[----:B------:R-:W-:-:S02]  /*2d860*/  IMAD.MOV.U32 R21, RZ, RZ, R8 ;  /* 0x000000ffff157224 */ /* 0x000fc400078e0008 */
[----:B------:R2:W-:Y:S02]  /*2d870*/  STL.64 [R1+0x58], R10 ;  /* 0x0000580a01007387 */ /* 0x0005e40000100a00 */
[----:B------:R-:W-:Y:S01]  /*2d880*/  IMAD.MOV.U32 R20, RZ, RZ, R9 ;  /* 0x000000ffff147224 */ /* 0x000fe200078e0009 */
[----:B------:R-:W4:Y:S01]  /*2d890*/  LDL.LU.64 R18, [R1+0x2f68] ;  /* 0x002f680001127983 */ /* 0x000f220000300a00 */
[----:B--2---:R-:W-:Y:S07]  /*2d8a0*/  HMMA.16816.F32.BF16 R8, R12, R16, R24 ;  /* 0x000000100c08723c */ /* 0x004fee0000041818 */
[----:B------:R-:W-:-:S02]  /*2d8b0*/  IMAD.MOV.U32 R26, RZ, RZ, R16 ;  /* 0x000000ffff1a7224 */ /* 0x000fc400078e0010 */
[----:B------:R-:W-:Y:S02]  /*2d8c0*/  IMAD.MOV.U32 R25, RZ, RZ, R17 ;  /* 0x000000ffff197224 */ /* 0x000fe400078e0011 */
[----:B------:R-:W4:Y:S11]  /*2d8d0*/  LDL.LU.64 R16, [R1+0x2f60] ;  /* 0x002f600001107983 */ /* 0x000f360000300a00 */
[----:B------:R-:W-:Y:S01]  /*2d8e0*/  @!UPT UIADD3 URZ, URZ, URZ, URZ ;  /* 0x0000003f3f3ff290 */ /* 0x000fe2000fffe03f */
[----:B------:R-:W-:Y:S01]  /*2d8f0*/  STL [R1+0x318], R10 ;  /* 0x0003180a01007387 */ /* 0x000fe20000100800 */
[----:B------:R-:W-:Y:S02]  /*2d900*/  IMAD.MOV.U32 R29, RZ, RZ, R8 ;  /* 0x000000ffff1d7224 */ /* 0x000fe400078e0008 */
[----:B------:R-:W-:Y:S02]  /*2d910*/  IMAD.MOV.U32 R3, RZ, RZ, R9 ;  /* 0x000000ffff037224 */ /* 0x000fe400078e0009 */
[----:B------:R-:W-:Y:S02]  /*2d920*/  IMAD.MOV.U32 R0, RZ, RZ, R11 ;  /* 0x000000ffff007224 */ /* 0x000fe400078e000b */
[----:B------:R-:W0:Y:S04]  /*2d930*/  LDSM.16.M88.4 R8, [R23+0x17000] ;  /* 0x017000001708783b */ /* 0x000e280000000200 */
[----:B------:R-:W-:Y:S01]  /*2d940*/  STL [R1+0x2bd0], R0 ;  /* 0x002bd00001007387 */ /* 0x000fe20000100800 */
[----:B------:R-:W-:Y:S02]  /*2d950*/  STL [R1+0x2bcc], R3 ;  /* 0x002bcc0301007387 */ /* 0x000fe40000100800 */
[----:B------:R-:W-:Y:S01]  /*2d960*/  STL [R1+0x2bc8], R29 ;  /* 0x002bc81d01007387 */ /* 0x000fe20000100800 */
[----:B0-----:R0:W-:Y:S01]  /*2d970*/  STL.64 [R1+0x60], R8 ;  /* 0x0000600801007387 */ /* 0x0011e20000100a00 */
[----:B------:R-:W-:Y:S03]  /*2d980*/  STL.64 [R1+0x68], R10 ;  /* 0x0000680a01007387 */ /* 0x000fe60000100a00 */
[----:B0-----:R-:W4:Y:S01]  /*2d990*/  LDL.LU.64 R8, [R1+0x2f58] ;  /* 0x002f580001087983 */ /* 0x001f220000300a00 */
[----:B------:R-:W-:-:S05]  /*2d9a0*/  IMAD.MOV.U32 R0, RZ, RZ, R11 ;  /* 0x000000ffff007224 */ /* 0x000fca00078e000b */
[----:B------:R0:W-:Y:S01]  /*2d9b0*/  STL [R1+0x2d68], R0 ;  /* 0x002d680001007387 */ /* 0x0001e20000100800 */
[C---:B----4-:R-:W-:Y:S01]  /*2d9c0*/  HMMA.16816.F32.BF16 R16, R12.reuse, R8, R16 ;  /* 0x000000080c10723c */ /* 0x050fe20000041810 */
        /* <DEDUP_REMOVED lines=8> */
[C---:B--2---:R-:W-:Y:S01]  /*2da50*/  HMMA.16816.F32.BF16 R8, R12.reuse, R8, R16 ;  /* 0x000000080c08723c */ /* 0x044fe20000041810 */
[----:B------:R-:W3:Y:S01]  /*2da60*/  LDL.LU.64 R18, [R1+0x2f38] ;  /* 0x002f380001127983 */ /* 0x000ee20000300a00 */
[----:B------:R-:W3:Y:S11]  /*2da70*/  LDL.LU.64 R16, [R1+0x2f30] ;  /* 0x002f300001107983 */ /* 0x000ef60000300a00 */
[----:B------:R-:W-:Y:S10]  /*2da80*/  @!UPT UIADD3 URZ, URZ, URZ, URZ ;  /* 0x0000003f3f3ff290 */ /* 0x000ff4000fffe03f */
[----:B------:R0:W-:Y:S01]  /*2da90*/  STL.64 [R1+0x2f0], R8 ;  /* 0x0002f00801007387 */ /* 0x0001e20000100a00 */
[----:B------:R-:W-:Y:S03]  /*2daa0*/  STL.64 [R1+0x2f8], R10 ;  /* 0x0002f80a01007387 */ /* 0x000fe60000100a00 */
[----:B0-----:R-:W2:Y:S01]  /*2dab0*/  LDL.LU R9, [R1+0x2f28] ;  /* 0x002f280001097983 */ /* 0x001ea20000300800 */
[----:B---3--:R-:W-:Y:S03]  /*2dac0*/  HMMA.16816.F32.BF16 R16, R12, R4, R16 ;  /* 0x000000040c10723c */ /* 0x008fe60000041810 */
[----:B--2---:R-:W0:Y:S11]  /*2dad0*/  LDSM.16.MT88.4 R8, [R9+0x4080] ;  /* 0x004080000908783b */ /* 0x004e360000004200 */
[----:B------:R-:W-:Y:S10]  /*2dae0*/  @!UPT UIADD3 URZ, URZ, URZ, URZ ;  /* 0x0000003f3f3ff290 */ /* 0x000ff4000fffe03f */
[----:B------:R-:W-:Y:S02]  /*2daf0*/  IMAD.MOV.U32 R2, RZ, RZ, R19 ;  /* 0x000000ffff027224 */ /* 0x000fe400078e0013 */
[----:B------:R-:W-:Y:S01]  /*2db00*/  IMAD.MOV.U32 R28, RZ, RZ, R18 ;  /* 0x000000ffff1c7224 */ /* 0x000fe200078e0012 */
[----:B0-----:R-:W-:Y:S01]  /*2db10*/  STL.64 [R1+0x2f00], R10 ;  /* 0x002f000a01007387 */ /* 0x001fe20000100a00 */
[----:B------:R0:W-:Y:S02]  /*2db20*/  STL.64 [R1+0x2ef8], R8 ;  /* 0x002ef80801007387 */ /* 0x0001e40000100a00 */
[----:B------:R-:W2:Y:S02]  /*2db30*/  LDL.LU.64 R6, [R1+0x2f20] ;  /* 0x002f200001067983 */ /* 0x000ea40000300a00 */
[----:B0-----:R-:W-:Y:S02]  /*2db40*/  IMAD.MOV.U32 R9, RZ, RZ, R4 ;  /* 0x000000ffff097224 */ /* 0x001fe400078e0004 */
[----:B------:R-:W-:-:S02]  /*2db50*/  IMAD.MOV.U32 R8, RZ, RZ, R5 ;  /* 0x000000ffff087224 */ /* 0x000fc400078e0005 */
[----:B------:R-:W3:Y:S01]  /*2db60*/  LDL.LU.64 R4, [R1+0x2f18] ;  /* 0x002f180001047983 */ /* 0x000ee20000300a00 */
[----:B------:R-:W-:Y:S02]  /*2db70*/  STL [R1+0x2be0], R2 ;  /* 0x002be00201007387 */ /* 0x000fe40000100800 */
[----:B------:R0:W-:Y:S02]  /*2db80*/  STL [R1+0x2bdc], R28 ;  /* 0x002bdc1c01007387 */ /* 0x0001e40000100800 */
[----:B0-----:R-:W4:Y:S01]  /*2db90*/  LDL R28, [R1+0x5d4] ;  /* 0x0005d400011c7983 */ /* 0x001f220000100800 */
[----:B------:R-:W-:Y:S02]  /*2dba0*/  IMAD.MOV.U32 R3, RZ, RZ, R16 ;  /* 0x000000ffff037224 */ /* 0x000fe400078e0010 */
[----:B------:R-:W-:-:S05]  /*2dbb0*/  IMAD.MOV.U32 R29, RZ, RZ, R17 ;  /* 0x000000ffff1d7224 */ /* 0x000fca00078e0011 */
[----:B------:R0:W-:Y:S04]  /*2dbc0*/  STL [R1+0x2bd8], R29 ;  /* 0x002bd81d01007387 */ /* 0x0001e80000100800 */
[----:B0-----:R-:W2:Y:S01]  /*2dbd0*/  LDL R29, [R1+0x13dc] ;  /* 0x0013dc00011d7983 */ /* 0x001ea20000100800 */
[----:B------:R-:W-:Y:S03]  /*2dbe0*/  STL [R1+0x2bd4], R3 ;  /* 0x002bd40301007387 */ /* 0x000fe60000100800 */
[----:B----4-:R-:W0:Y:S04]  /*2dbf0*/  LDSM.16.MT88.4 R16, [R28+0x4100] ;  /* 0x004100001c10783b */ /* 0x010e280000004200 */
[----:B0-----:R-:W-:Y:S01]  /*2dc00*/  STL.64 [R1+0x2e58], R18 ;  /* 0x002e581201007387 */ /* 0x001fe20000100a00 */
[----:B------:R0:W-:Y:S03]  /*2dc10*/  STL.64 [R1+0x2e50], R16 ;  /* 0x002e501001007387 */ /* 0x0001e60000100a00 */
[----:B0-----:R-:W4:Y:S01]  /*2dc20*/  LDL.LU R16, [R1+0x2d0] ;  /* 0x0002d00001107983 */ /* 0x001f220000300800 */
[----:B------:R-:W4:Y:S02]  /*2dc30*/  LDL.LU R17, [R1+0x2d4] ;  /* 0x0002d40001117983 */ /* 0x000f240000300800 */
[----:B------:R-:W4:Y:S02]  /*2dc40*/  LDL.LU R18, [R1+0x2d8] ;  /* 0x0002d80001127983 */ /* 0x000f240000300800 */
[----:B------:R-:W4:Y:S01]  /*2dc50*/  LDL.LU R19, [R1+0x2dc] ;  /* 0x0002dc0001137983 */ /* 0x000f220000300800 */
[----:B--2---:R-:W-:Y:S01]  /*2dc60*/  STL.64 [R1+0x2e90], R6 ;  /* 0x002e900601007387 */ /* 0x004fe20000100a00 */
[----:B---3--:R0:W-:Y:S01]  /*2dc70*/  STL.64 [R1+0x2e88], R4 ;  /* 0x002e880401007387 */ /* 0x0081e20000100a00 */
[----:B----4-:R-:W-:Y:S11]  /*2dc80*/  HMMA.16816.F32.BF16 R16, R12, R4, R16 ;  /* 0x000000040c10723c */ /* 0x010ff60000041810 */
[----:B------:R-:W-:Y:S11]  /*2dc90*/  @!UPT UIADD3 URZ, URZ, URZ, URZ ;  /* 0x0000003f3f3ff290 */ /* 0x000ff6000fffe03f */
[----:B------:R-:W-:Y:S01]  /*2dca0*/  @!UPT UIADD3 URZ, URZ, URZ, URZ ;  /* 0x0000003f3f3ff290 */ /* 0x000fe2000fffe03f */
[----:B------:R1:W-:Y:S01]  /*2dcb0*/  STL.64 [R1+0x2d0], R16 ;  /* 0x0002d01001007387 */ /* 0x0003e20000100a00 */
[----:B------:R2:W-:Y:S02]  /*2dcc0*/  STL.64 [R1+0x2d8], R18 ;  /* 0x0002d81201007387 */ /* 0x0005e40000100a00 */
[----:B0-----:R-:W3:Y:S02]  /*2dcd0*/  LDL.LU R4, [R1+0x2c0] ;  /* 0x0002c00001047983 */ /* 0x001ee40000300800 */
[----:B------:R-:W3:Y:S01]  /*2dce0*/  LDL.LU R5, [R1+0x2c4] ;  /* 0x0002c40001057983 */ /* 0x000ee20000300800 */
[----:B------:R-:W3:Y:S01]  /*2dcf0*/  LDL.LU R6, [R1+0x2c8] ;  /* 0x0002c80001067983 */ /* 0x000ee20000300800 */
[----:B------:R-:W3:Y:S03]  /*2dd00*/  LDL.LU R7, [R1+0x2cc] ;  /* 0x0002cc0001077983 */ /* 0x000ee60000300800 */
[----:B-1----:R-:W4:Y:S01]  /*2dd10*/  LDL.LU R16, [R1+0x100] ;  /* 0x0001000001107983 */ /* 0x002f220000300800 */
[----:B------:R-:W4:Y:S02]  /*2dd20*/  LDL.LU R17, [R1+0x104] ;  /* 0x0001040001117983 */ /* 0x000f240000300800 */
[----:B--2---:R-:W2:Y:S02]  /*2dd30*/  LDL.LU R18, [R1+0x108] ;  /* 0x0001080001127983 */ /* 0x004ea40000300800 */
[----:B------:R-:W2:Y:S02]  /*2dd40*/  LDL.LU R19, [R1+0x10c] ;  /* 0x00010c0001137983 */ /* 0x000ea40000300800 */
[----:B--2---:R-:W-:Y:S01]  /*2dd50*/  STL.64 [R1+0x2e68], R18 ;  /* 0x002e681201007387 */ /* 0x004fe20000100a00 */
[----:B----4-:R0:W-:Y:S02]  /*2dd60*/  STL.64 [R1+0x2e60], R16 ;  /* 0x002e601001007387 */ /* 0x0101e40000100a00 */
[----:B0-----:R-:W-:-:S02]  /*2dd70*/  IMAD.MOV.U32 R16, RZ, RZ, R21 ;  /* 0x000000ffff107224 */ /* 0x001fc400078e0015 */
[----:B------:R-:W-:Y:S02]  /*2dd80*/  IMAD.MOV.U32 R17, RZ, RZ, R20 ;  /* 0x000000ffff117224 */ /* 0x000fe400078e0014 */
[----:B------:R-:W0:Y:S04]  /*2dd90*/  LDSM.16.MT88.4 R20, [R28+0x4180] ;  /* 0x004180001c14783b */ /* 0x000e280000004200 */
[----:B0-----:R-:W-:Y:S01]  /*2dda0*/  STL.64 [R1+0x2df0], R22 ;  /* 0x002df01601007387 */ /* 0x001fe20000100a00 */
[----:B------:R0:W-:Y:S02]  /*2ddb0*/  STL.64 [R1+0x2de8], R20 ;  /* 0x002de81401007387 */ /* 0x0001e40000100a00 */
[----:B0-----:R-:W-:Y:S02]  /*2ddc0*/  IMAD.MOV.U32 R20, RZ, RZ, R26 ;  /* 0x000000ffff147224 */ /* 0x001fe400078e001a */
[----:B------:R-:W-:-:S05]  /*2ddd0*/  IMAD.MOV.U32 R21, RZ, RZ, R25 ;  /* 0x000000ffff157224 */ /* 0x000fca00078e0019 */
[----:B------:R3:W-:Y:S02]  /*2dde0*/  STL.64 [R1+0x2ee0], R20 ;  /* 0x002ee01401007387 */ /* 0x0007e40000100a00 */
[----:B---3--:R-:W-:Y:S02]  /*2ddf0*/  HMMA.16816.F32.BF16 R20, R12, R16, R4 ;  /* 0x000000100c14723c */ /* 0x008fe40000041804 */
[----:B------:R-:W-:Y:S05]  /*2de00*/  STL [R1+0x2d6c], R28 ;  /* 0x002d6c1c01007387 */ /* 0x000fea0000100800 */
[----:B------:R-:W-:Y:S02]  /*2de10*/  IMAD.MOV.U32 R4, RZ, RZ, R9 ;  /* 0x000000ffff047224 */ /* 0x000fe400078e0009 */
[----:B------:R-:W-:Y:S11]  /*2de20*/  IMAD.MOV.U32 R5, RZ, RZ, R8 ;  /* 0x000000ffff057224 */ /* 0x000ff600078e0008 */
[----:B------:R-:W-:Y:S03]  /*2de30*/  @!UPT UIADD3 URZ, URZ, URZ, URZ ;  /* 0x0000003f3f3ff290 */ /* 0x000fe6000fffe03f */
[----:B------:R-:W-:Y:S01]  /*2de40*/  STL.64 [R1+0x2c0], R20 ;  /* 0x0002c01401007387 */ /* 0x000fe20000100a00 */
[----:B------:R-:W-:Y:S02]  /*2de50*/  STL.64 [R1+0x2c8], R22 ;  /* 0x0002c81601007387 */ /* 0x000fe40000100a00 */
[----:B------:R-:W-:Y:S02]  /*2de60*/  STL.64 [R1+0x2ea8], R4 ;  /* 0x002ea80401007387 */ /* 0x000fe40000100a00 */
[----:B------:R0:W-:Y:S02]  /*2de70*/  STL.64 [R1+0x2e80], R16 ;  /* 0x002e801001007387 */ /* 0x0001e40000100a00 */
[----:B0-----:R-:W2:Y:S01]  /*2de80*/  LDL.LU R16, [R1+0x1b0] ;  /* 0x0001b00001107983 */ /* 0x001ea20000300800 */
[----:B------:R-:W2:Y:S02]  /*2de90*/  LDL.LU R17, [R1+0x1b4] ;  /* 0x0001b40001117983 */ /* 0x000ea40000300800 */
[----:B------:R-:W3:Y:S02]  /*2dea0*/  LDL.LU R18, [R1+0x1b8] ;  /* 0x0001b80001127983 */ /* 0x000ee40000300800 */
[----:B------:R-:W3:Y:S01]  /*2deb0*/  LDL.LU R19, [R1+0x1bc] ;  /* 0x0001bc0001137983 */ /* 0x000ee20000300800 */
[----:B------:R-:W4:Y:S04]  /*2dec0*/  LDL.64 R4, [R1] ;  /* 0x0000000001047983 */ /* 0x000f280000100a00 */
[----:B----4-:R0:W-:Y:S02]  /*2ded0*/  STL.64 [R1+0x2ec0], R4 ;  /* 0x002ec00401007387 */ /* 0x0101e40000100a00 */
[----:B0-----:R-:W-:-:S02]  /*2dee0*/  IMAD.MOV.U32 R4, RZ, RZ, R24 ;  /* 0x000000ffff047224 */ /* 0x001fc400078e0018 */
[----:B------:R-:W-:Y:S01]  /*2def0*/  IMAD.MOV.U32 R5, RZ, RZ, R0 ;  /* 0x000000ffff057224 */ /* 0x000fe200078e0000 */
[----:B------:R-:W0:Y:S04]  /*2df00*/  LDSM.16.MT88.4 R24, [R29+0x4000] ;  /* 0x004000001d18783b */ /* 0x000e280000004200 */
[----:B------:R-:W-:Y:S01]  /*2df10*/  STL.64 [R1+0x2ed8], R4 ;  /* 0x002ed80401007387 */ /* 0x000fe20000100a00 */
[----:B---3--:R-:W-:Y:S02]  /*2df20*/  STL.64 [R1+0x2ea0], R18 ;  /* 0x002ea01201007387 */ /* 0x008fe40000100a00 */
[----:B--2---:R1:W-:Y:S02]  /*2df30*/  STL.64 [R1+0x2e98], R16 ;  /* 0x002e981001007387 */ /* 0x0043e40000100a00 */
[----:B-1----:R-:W2:Y:S01]  /*2df40*/  LDL.LU R16, [R1+0x1c0] ;  /* 0x0001c00001107983 */ /* 0x002ea20000300800 */
[----:B------:R-:W2:Y:S02]  /*2df50*/  LDL.LU R17, [R1+0x1c4] ;  /* 0x0001c40001117983 */ /* 0x000ea40000300800 */
[----:B------:R-:W3:Y:S02]  /*2df60*/  LDL.LU R18, [R1+0x1c8] ;  /* 0x0001c80001127983 */ /* 0x000ee40000300800 */
[----:B------:R-:W3:Y:S01]  /*2df70*/  LDL.LU R19, [R1+0x1cc] ;  /* 0x0001cc0001137983 */ /* 0x000ee20000300800 */
[----:B------:R-:W4:Y:S01]  /*2df80*/  LDL.LU R4, [R1+0x1f0] ;  /* 0x0001f00001047983 */ /* 0x000f220000300800 */
[----:B------:R-:W4:Y:S02]  /*2df90*/  LDL.LU R5, [R1+0x1f4] ;  /* 0x0001f40001057983 */ /* 0x000f240000300800 */
[----:B------:R-:W2:Y:S02]  /*2dfa0*/  LDL.LU R6, [R1+0x1f8] ;  /* 0x0001f80001067983 */ /* 0x000ea40000300800 */
[----:B------:R-:W2:Y:S01]  /*2dfb0*/  LDL.LU R7, [R1+0x1fc] ;  /* 0x0001fc0001077983 */ /* 0x000ea20000300800 */
[----:B------:R-:W3:Y:S04]  /*2dfc0*/  LDL.64 R8, [R1+0x60] ;  /* 0x0000600001087983 */ /* 0x000ee80000100a00 */
[----:B--2---:R-:W-:Y:S01]  /*2dfd0*/  STL.64 [R1+0x2ef0], R6 ;  /* 0x002ef00601007387 */ /* 0x004fe20000100a00 */
[----:B----4-:R1:W-:Y:S03]  /*2dfe0*/  STL.64 [R1+0x2ee8], R4 ;  /* 0x002ee80401007387 */ /* 0x0103e60000100a00 */
[----:B-1----:R-:W2:Y:S01]  /*2dff0*/  LDL.LU R4, [R1+0x200] ;  /* 0x0002000001047983 */ /* 0x002ea20000300800 */
[----:B------:R-:W2:Y:S02]  /*2e000*/  LDL.LU R5, [R1+0x204] ;  /* 0x0002040001057983 */ /* 0x000ea40000300800 */
[----:B------:R-:W4:Y:S02]  /*2e010*/  LDL.LU R6, [R1+0x208] ;  /* 0x0002080001067983 */ /* 0x000f240000300800 */
[----:B------:R-:W4:Y:S02]  /*2e020*/  LDL.LU R7, [R1+0x20c] ;  /* 0x00020c0001077983 */ /* 0x000f240000300800 */
[----:B----4-:R-:W-:Y:S01]  /*2e030*/  STL.64 [R1+0x2f10], R6 ;  /* 0x002f100601007387 */ /* 0x010fe20000100a00 */
[----:B--2---:R1:W-:Y:S03]  /*2e040*/  STL.64 [R1+0x2f08], R4 ;  /* 0x002f080401007387 */ /* 0x0043e60000100a00 */
[----:B-1----:R-:W2:Y:S01]  /*2e050*/  LDL.LU R4, [R1+0x210] ;  /* 0x0002100001047983 */ /* 0x002ea20000300800 */
[----:B------:R-:W2:Y:S02]  /*2e060*/  LDL.LU R5, [R1+0x214] ;  /* 0x0002140001057983 */ /* 0x000ea40000300800 */
[----:B------:R-:W2:Y:S02]  /*2e070*/  LDL.LU R6, [R1+0x218] ;  /* 0x0002180001067983 */ /* 0x000ea40000300800 */
[----:B------:R-:W2:Y:S01]  /*2e080*/  LDL.LU R7, [R1+0x21c] ;  /* 0x00021c0001077983 */ /* 0x000ea20000300800 */
[----:B------:R-:W4:Y:S01]  /*2e090*/  LDL.64 R20, [R1+0x40] ;  /* 0x0000400001147983 */ /* 0x000f220000100a00 */
[----:B---3--:R-:W-:Y:S02]  /*2e0a0*/  STL.64 [R1+0x2eb8], R18 ;  /* 0x002eb81201007387 */ /* 0x008fe40000100a00 */
[----:B------:R1:W-:Y:S02]  /*2e0b0*/  STL.64 [R1+0x2eb0], R16 ;  /* 0x002eb01001007387 */ /* 0x0003e40000100a00 */
[----:B-1----:R-:W3:Y:S01]  /*2e0c0*/  LDL.LU R16, [R1+0x1d0] ;  /* 0x0001d00001107983 */ /* 0x002ee20000300800 */
[----:B------:R-:W3:Y:S02]  /*2e0d0*/  LDL.LU R17, [R1+0x1d4] ;  /* 0x0001d40001117983 */ /* 0x000ee40000300800 */
[----:B------:R-:W2:Y:S02]  /*2e0e0*/  LDL.LU R18, [R1+0x1d8] ;  /* 0x0001d80001127983 */ /* 0x000ea40000300800 */
[----:B------:R-:W2:Y:S02]  /*2e0f0*/  LDL.LU R19, [R1+0x1dc] ;  /* 0x0001dc0001137983 */ /* 0x000ea40000300800 */
[----:B--2---:R-:W-:Y:S01]  /*2e100*/  STL.64 [R1+0x2ed0], R18 ;  /* 0x002ed01201007387 */ /* 0x004fe20000100a00 */
[----:B---3--:R1:W-:Y:S03]  /*2e110*/  STL.64 [R1+0x2ec8], R16 ;  /* 0x002ec81001007387 */ /* 0x0083e60000100a00 */
[----:B-1----:R-:W2:Y:S01]  /*2e120*/  LDL.LU R16, [R1+0x1e0] ;  /* 0x0001e00001107983 */ /* 0x002ea20000300800 */
[----:B------:R-:W2:Y:S02]  /*2e130*/  LDL.LU R17, [R1+0x1e4] ;  /* 0x0001e40001117983 */ /* 0x000ea40000300800 */
[----:B------:R-:W2:Y:S02]  /*2e140*/  LDL.LU R18, [R1+0x1e8] ;  /* 0x0001e80001127983 */ /* 0x000ea40000300800 */
[----:B------:R-:W2:Y:S01]  /*2e150*/  LDL.LU R19, [R1+0x1ec] ;  /* 0x0001ec0001137983 */ /* 0x000ea20000300800 */
[----:B0-----:R-:W-:Y:S01]  /*2e160*/  STL.64 [R1+0x2d60], R26 ;  /* 0x002d601a01007387 */ /* 0x001fe20000100a00 */
[----:B------:R0:W-:Y:S03]  /*2e170*/  STL.64 [R1+0x2d58], R24 ;  /* 0x002d581801007387 */ /* 0x0001e60000100a00 */
[----:B0-----:R-:W3:Y:S01]  /*2e180*/  LDL.LU R24, [R1+0xe0] ;  /* 0x0000e00001187983 */ /* 0x001ee20000300800 */
[----:B------:R-:W3:Y:S02]  /*2e190*/  LDL.LU R25, [R1+0xe4] ;  /* 0x0000e40001197983 */ /* 0x000ee40000300800 */
[----:B------:R-:W2:Y:S02]  /*2e1a0*/  LDL.LU R26, [R1+0xe8] ;  /* 0x0000e800011a7983 */ /* 0x000ea40000300800 */
[----:B------:R-:W2:Y:S01]  /*2e1b0*/  LDL.LU R27, [R1+0xec] ;  /* 0x0000ec00011b7983 */ /* 0x000ea20000300800 */
[----:B------:R-:W-:Y:S01]  /*2e1c0*/  HMMA.16816.F32.BF16 R12, R12, R8, R4 ;  /* 0x000000080c0c723c */ /* 0x000fe20000041804 */
[----:B------:R-:W-:-:S02]  /*2e1d0*/  IMAD.MOV.U32 R2, RZ, RZ, R8 ;  /* 0x000000ffff027224 */ /* 0x000fc400078e0008 */
[----:B------:R-:W-:Y:S01]  /*2e1e0*/  IMAD.MOV.U32 R0, RZ, RZ, R9 ;  /* 0x000000ffff007224 */ /* 0x000fe200078e0009 */
[----:B--2---:R-:W-:Y:S01]  /*2e1f0*/  STL.64 [R1+0x2e78], R26 ;  /* 0x002e781a01007387 */ /* 0x004fe20000100a00 */
[----:B---3--:R0:W-:Y:S03]  /*2e200*/  STL.64 [R1+0x2e70], R24 ;  /* 0x002e701801007387 */ /* 0x0081e60000100a00 */
[----:B0-----:R-:W2:Y:S01]  /*2e210*/  LDL.LU R24, [R1+0x1a0] ;  /* 0x0001a00001187983 */ /* 0x001ea20000300800 */
[----:B------:R-:W2:Y:S02]  /*2e220*/  LDL.LU R25, [R1+0x1a4] ;  /* 0x0001a40001197983 */ /* 0x000ea40000300800 */
[----:B------:R-:W2:Y:S02]  /*2e230*/  LDL.LU R26, [R1+0x1a8] ;  /* 0x0001a800011a7983 */ /* 0x000ea40000300800 */
[----:B------:R-:W2:Y:S01]  /*2e240*/  LDL.LU R27, [R1+0x1ac] ;  /* 0x0001ac00011b7983 */ /* 0x000ea20000300800 */
[----:B------:R-:W3:Y:S01]  /*2e250*/  LDL.LU.64 R6, [R1+0x2f10] ;  /* 0x002f100001067983 */ /* 0x000ee20000300a00 */
[----:B------:R-:W3:Y:S08]  /*2e260*/  LDL.LU.64 R4, [R1+0x2f08] ;  /* 0x002f080001047983 */ /* 0x000ef00000300a00 */
[----:B------:R-:W-:Y:S02]  /*2e270*/  STL.64 [R1+0x210], R12 ;  /* 0x0002100c01007387 */ /* 0x000fe40000100a00 */
[----:B------:R-:W-:Y:S01]  /*2e280*/  STL.64 [R1+0x218], R14 ;  /* 0x0002180e01007387 */ /* 0x000fe20000100a00 */
[----:B------:R-:W3:Y:S01]  /*2e290*/  LDL.LU.64 R10, [R1+0x2f00] ;  /* 0x002f0000010a7983 */ /* 0x000ee20000300a00 */
[----:B------:R-:W3:Y:S03]  /*2e2a0*/  LDL.LU.64 R8, [R1+0x2ef8] ;  /* 0x002ef80001087983 */ /* 0x000ee60000300a00 */
[----:B------:R-:W0:Y:S01]  /*2e2b0*/  LDSM.16.MT88.4 R12, [R29+0x4080] ;  /* 0x004080001d0c783b */ /* 0x000e220000004200 */
[----:B----4-:R-:W-:-:S03]  /*2e2c0*/  IMAD.MOV.U32 R3, RZ, RZ, R21 ;  /* 0x000000ffff037224 */ /* 0x010fc600078e0015 */
[----:B0-----:R0:W-:Y:S01]  /*2e2d0*/  STL.64 [R1+0x2ce0], R14 ;  /* 0x002ce00e01007387 */ /* 0x0011e20000100a00 */
[----:B------:R-:W-:Y:S02]  /*2e2e0*/  STL.64 [R1+0x2cd8], R12 ;  /* 0x002cd80c01007387 */ /* 0x000fe40000100a00 */
        /* <DEDUP_REMOVED lines=9> */
[C---:B---3--:R-:W-:Y:S11]  /*2e380*/  HMMA.16816.F32.BF16 R4, R8.reuse, R20, R4 ;  /* 0x000000140804723c */ /* 0x048ff60000041804 */
[----:B------:R-:W-:Y:S11]  /*2e390*/  @!UPT UIADD3 URZ, URZ, URZ, URZ ;  /* 0x0000003f3f3ff290 */ /* 0x000ff6000fffe03f */
[----:B------:R-:W-:Y:S01]  /*2e3a0*/  @!UPT UIADD3 URZ, URZ, URZ, URZ ;  /* 0x0000003f3f3ff290 */ /* 0x000fe2000fffe03f */
[----:B------:R0:W-:Y:S01]  /*2e3b0*/  STL.64 [R1+0x1f0], R4 ;  /* 0x0001f00401007387 */ /* 0x0001e20000100a00 */
[----:B------:R1:W-:Y:S03]  /*2e3c0*/  STL.64 [R1+0x1f8], R6 ;  /* 0x0001f80601007387 */ /* 0x0003e60000100a00 */
[----:B0-----:R-:W1:Y:S02]  /*2e3d0*/  LDL.LU.64 R4, [R1+0x2ed8] ;  /* 0x002ed80001047983 */ /* 0x001e640000300a00 */
[C---:B-1----:R-:W-:Y:S02]  /*2e3e0*/  HMMA.16816.F32.BF16 R4, R8.reuse, R4, R16 ;  /* 0x000000040804723c */ /* 0x042fe40000041810 */
[----:B------:R-:W3:Y:S01]  /*2e3f0*/  LDL.LU.64 R18, [R1+0x2ed0] ;  /* 0x002ed00001127983 */ /* 0x000ee20000300a00 */
[----:B------:R-:W3:Y:S11]  /*2e400*/  LDL.LU.64 R16, [R1+0x2ec8] ;  /* 0x002ec80001107983 */ /* 0x000ef60000300a00 */
[----:B------:R-:W-:Y:S09]  /*2e410*/  @!UPT UIADD3 URZ, URZ, URZ, URZ ;  /* 0x0000003f3f3ff290 */ /* 0x000ff2000fffe03f */
[----:B------:R0:W-:Y:S01]  /*2e420*/  STL.64 [R1+0x1e0], R4 ;  /* 0x0001e00401007387 */ /* 0x0001e20000100a00 */
[----:B------:R-:W-:Y:S03]  /*2e430*/  STL.64 [R1+0x1e8], R6 ;  /* 0x0001e80601007387 */ /* 0x000fe60000100a00 */
[----:B0-----:R-:W3:Y:S01]  /*2e440*/  LDL.LU.64 R4, [R1+0x2ec0] ;  /* 0x002ec00001047983 */ /* 0x001ee20000300a00 */
[----:B------:R-:W-:Y:S02]  /*2e450*/  IMAD.MOV.U32 R12, RZ, RZ, R2 ;  /* 0x000000ffff0c7224 */ /* 0x000fe400078e0002 */
[----:B------:R-:W-:Y:S01]  /*2e460*/  IMAD.MOV.U32 R13, RZ, RZ, R0 ;  /* 0x000000ffff0d7224 */ /* 0x000fe200078e0000 */
        /* <DEDUP_REMOVED lines=9> */
[C---:B---3--:R-:W-:Y:S01]  /*2e500*/  HMMA.16816.F32.BF16 R4, R8.reuse, R4, R16 ;  /* 0x000000040804723c */ /* 0x048fe20000041810 */
[----:B------:R-:W3:Y:S01]  /*2e510*/  LDL.LU.64 R18, [R1+0x2ea0] ;  /* 0x002ea00001127983 */ /* 0x000ee20000300a00 */
[----:B------:R-:W3:Y:S11]  /*2e520*/  LDL.LU.64 R16, [R1+0x2e98] ;  /* 0x002e980001107983 */ /* 0x000ef60000300a00 */
[----:B------:R-:W-:Y:S10]  /*2e530*/  @!UPT UIADD3 URZ, URZ, URZ, URZ ;  /* 0x0000003f3f3ff290 */ /* 0x000ff4000fffe03f */
[----:B------:R-:W-:Y:S01]  /*2e540*/  STL.64 [R1+0x1c0], R4 ;  /* 0x0001c00401007387 */ /* 0x000fe20000100a00 */
[----:B------:R0:W-:Y:S03]  /*2e550*/  STL.64 [R1+0x1c8], R6 ;  /* 0x0001c80601007387 */ /* 0x0001e60000100a00 */
[----:B0-----:R-:W4:Y:S01]  /*2e560*/  LDL.LU.64 R6, [R1+0x2e90] ;  /* 0x002e900001067983 */ /* 0x001f220000300a00 */
[----:B------:R-:W3:Y:S02]  /*2e570*/  LDL.LU.64 R4, [R1+0x2e88] ;  /* 0x002e880001047983 */ /* 0x000ee40000300a00 */
[C---:B---3--:R-:W-:Y:S11]  /*2e580*/  HMMA.16816.F32.BF16 R16, R8.reuse, R4, R16 ;  /* 0x000000040810723c */ /* 0x048ff60000041810 */
[----:B------:R-:W-:Y:S11]  /*2e590*/  @!UPT UIADD3 URZ, URZ, URZ, URZ ;  /* 0x0000003f3f3ff290 */ /* 0x000ff6000fffe03f */
[----:B------:R-:W-:Y:S01]  /*2e5a0*/  @!UPT UIADD3 URZ, URZ, URZ, URZ ;  /* 0x0000003f3f3ff290 */ /* 0x000fe2000fffe03f */
[----:B------:R0:W-:Y:S01]  /*2e5b0*/  STL.64 [R1+0x1b0], R16 ;  /* 0x0001b01001007387 */ /* 0x0001e20000100a00 */
[----:B------:R2:W-:Y:S03]  /*2e5c0*/  STL.64 [R1+0x1b8], R18 ;  /* 0x0001b81201007387 */ /* 0x0005e60000100a00 */
[----:B0-----:R-:W2:Y:S01]  /*2e5d0*/  LDL.LU.64 R16, [R1+0x2e80] ;  /* 0x002e800001107983 */ /* 0x001ea20000300a00 */
[----:B----4-:R-:W-:Y:S02]  /*2e5e0*/  STL.64 [R1+0x2e28], R6 ;  /* 0x002e280601007387 */ /* 0x010fe40000100a00 */
[----:B------:R-:W-:Y:S01]  /*2e5f0*/  STL.64 [R1+0x2e20], R4 ;  /* 0x002e200401007387 */ /* 0x000fe20000100a00 */
[C---:B--2---:R-:W-:Y:S01]  /*2e600*/  HMMA.16816.F32.BF16 R16, R8.reuse, R16, R24 ;  /* 0x000000100810723c */ /* 0x044fe20000041818 */
[----:B------:R-:W2:Y:S01]  /*2e610*/  LDL.LU.64 R26, [R1+0x2e78] ;  /* 0x002e7800011a7983 */ /* 0x000ea20000300a00 */
[----:B------:R-:W2:Y:S11]  /*2e620*/  LDL.LU.64 R24, [R1+0x2e70] ;  /* 0x002e700001187983 */ /* 0x000eb60000300a00 */
[----:B------:R-:W-:Y:S10]  /*2e630*/  @!UPT UIADD3 URZ, URZ, URZ, URZ ;  /* 0x0000003f3f3ff290 */ /* 0x000ff4000fffe03f */
[----:B------:R-:W-:Y:S01]  /*2e640*/  STL.64 [R1+0x1a0], R16 ;  /* 0x0001a01001007387 */ /* 0x000fe20000100a00 */
[----:B------:R0:W-:Y:S03]  /*2e650*/  STL.64 [R1+0x1a8], R18 ;  /* 0x0001a81201007387 */ /* 0x0001e60000100a00 */
[----:B0-----:R-:W3:Y:S01]  /*2e660*/  LDL.LU.64 R18, [R1+0x2e68] ;  /* 0x002e680001127983 */ /* 0x001ee20000300a00 */
[----:B------:R-:W3:Y:S02]  /*2e670*/  LDL.LU.64 R16, [R1+0x2e60] ;  /* 0x002e600001107983 */ /* 0x000ee40000300a00 */
[----:B------:R-:W-:Y:S01]  /*2e680*/  IMAD.MOV.U32 R4, RZ, RZ, R14 ;  /* 0x000000ffff047224 */ /* 0x000fe200078e000e */
[----:B---3--:R-:W-:Y:S01]  /*2e690*/  HMMA.16816.F32.BF16 R8, R8, R12, R16 ;  /* 0x0000000c0808723c */ /* 0x008fe20000041810 */
[----:B------:R-:W3:Y:S01]  /*2e6a0*/  LDL.LU.64 R18, [R1+0x2e58] ;  /* 0x002e580001127983 */ /* 0x000ee20000300a00 */
[----:B------:R-:W3:Y:S02]  /*2e6b0*/  LDL.LU.64 R16, [R1+0x2e50] ;  /* 0x002e500001107983 */ /* 0x000ee40000300a00 */
[----:B------:R0:W-:Y:S02]  /*2e6c0*/  STL.64 [R1+0x2df8], R12 ;  /* 0x002df80c01007387 */ /* 0x0001e40000100a00 */
[----:B0-----:R-:W3:Y:S11]  /*2e6d0*/  LDL.LU R12, [R1+0xf0] ;  /* 0x0000f000010c7983 */ /* 0x001ef60000300800 */
[----:B------:R-:W-:Y:S06]  /*2e6e0*/  @!UPT UIADD3 URZ, URZ, URZ, URZ ;  /* 0x0000003f3f3ff290 */ /* 0x000fec000fffe03f */
[----:B------:R0:W-:Y:S01]  /*2e6f0*/  STL.64 [R1+0x100], R8 ;  /* 0x0001000801007387 */ /* 0x0001e20000100a00 */
[----:B------:R-:W-:Y:S02]  /*2e700*/  STL.64 [R1+0x108], R10 ;  /* 0x0001080a01007387 */ /* 0x000fe40000100a00 */
[----:B------:R-:W3:Y:S02]  /*2e710*/  LDL.LU R13, [R1+0xf4] ;  /* 0x0000f400010d7983 */ /* 0x000ee40000300800 */
[----:B------:R-:W3:Y:S01]  /*2e720*/  LDL.LU R14, [R1+0xf8] ;  /* 0x0000f800010e7983 */ /* 0x000ee20000300800 */
[----:B------:R-:W3:Y:S01]  /*2e730*/  LDL.LU R15, [R1+0xfc] ;  /* 0x0000fc00010f7983 */ /* 0x000ee20000300800 */
[----:B------:R-:W-:Y:S02]  /*2e740*/  IMAD.MOV.U32 R5, RZ, RZ, R3 ;  /* 0x000000ffff057224 */ /* 0x000fe400078e0003 */
[----:B0-----:R-:W-:Y:S02]  /*2e750*/  IMAD.MOV.U32 R8, RZ, RZ, R2 ;  /* 0x000000ffff087224 */ /* 0x001fe400078e0002 */
[----:B------:R-:W-:-:S05]  /*2e760*/  IMAD.MOV.U32 R9, RZ, RZ, R0 ;  /* 0x000000ffff097224 */ /* 0x000fca00078e0000 */
[----:B------:R3:W-:Y:S02]  /*2e770*/  STL.64 [R1+0x2e48], R8 ;  /* 0x002e480801007387 */ /* 0x0007e40000100a00 */
[C---:B---3--:R-:W-:Y:S08]  /*2e780*/  HMMA.16816.F32.BF16 R8, R16.reuse, R4, R12 ;  /* 0x000000041008723c */ /* 0x048ff0000004180c */
[C---:B--2---:R-:W-:Y:S01]  /*2e790*/  HMMA.16816.F32.BF16 R4, R16.reuse, R20, R24 ;  /* 0x000000141004723c */ /* 0x044fe20000041818 */
[----:B------:R-:W2:Y:S11]  /*2e7a0*/  LDL.LU R24, [R1+0x400] ;  /* 0x0004000001187983 */ /* 0x000eb60000300800 */
[----:B------:R-:W-:Y:S03]  /*2e7b0*/  @!UPT UIADD3 URZ, URZ, URZ, URZ ;  /* 0x0000003f3f3ff290 */ /* 0x000fe6000fffe03f */
[----:B------:R-:W-:Y:S01]  /*2e7c0*/  STL.64 [R1+0xf0], R8 ;  /* 0x0000f00801007387 */ /* 0x000fe20000100a00 */
[----:B------:R-:W-:Y:S07]  /*2e7d0*/  STL.64 [R1+0xf8], R10 ;  /* 0x0000f80a01007387 */ /* 0x000fee0000100a00 */
[----:B------:R-:W-:Y:S02]  /*2e7e0*/  STL.64 [R1+0xe0], R4 ;  /* 0x0000e00401007387 */ /* 0x000fe40000100a00 */
[----:B------:R-:W-:Y:S01]  /*2e7f0*/  STL.64 [R1+0xe8], R6 ;  /* 0x0000e80601007387 */ /* 0x000fe20000100a00 */
[----:B------:R-:W2:Y:S01]  /*2e800*/  LDL.LU R25, [R1+0x404] ;  /* 0x0004040001197983 */ /* 0x000ea20000300800 */
[----:B------:R-:W3:Y:S02]  /*2e810*/  LDL.LU R26, [R1+0x408] ;  /* 0x00040800011a7983 */ /* 0x000ee40000300800 */
[----:B------:R-:W3:Y:S02]  /*2e820*/  LDL.LU R27, [R1+0x40c] ;  /* 0x00040c00011b7983 */ /* 0x000ee40000300800 */
[----:B---3--:R-:W-:Y:S01]  /*2e830*/  STL.64 [R1+0x2d78], R26 ;  /* 0x002d781a01007387 */ /* 0x008fe20000100a00 */
[----:B--2---:R0:W-:Y:S03]  /*2e840*/  STL.64 [R1+0x2d70], R24 ;  /* 0x002d701801007387 */ /* 0x0041e60000100a00 */
        /* <DEDUP_REMOVED lines=15> */
[----:B------:R-:W3:Y:S01]  /*2e940*/  LDL.LU R27, [R1+0x43c] ;  /* 0x00043c00011b7983 */ /* 0x000ee20000300800 */
[----:B------:R-:W4:Y:S01]  /*2e950*/  LDL.LU R8, [R1+0xd0] ;  /* 0x0000d00001087983 */ /* 0x000f220000300800 */
[----:B------:R-:W4:Y:S02]  /*2e960*/  LDL.LU R9, [R1+0xd4] ;  /* 0x0000d40001097983 */ /* 0x000f240000300800 */
[----:B------:R-:W4:Y:S02]  /*2e970*/  LDL.LU R10, [R1+0xd8] ;  /* 0x0000d800010a7983 */ /* 0x000f240000300800 */
[----:B------:R-:W4:Y:S01]  /*2e980*/  LDL.LU R11, [R1+0xdc] ;  /* 0x0000dc00010b7983 */ /* 0x000f220000300800 */
[----:B------:R-:W2:Y:S01]  /*2e990*/  LDL.LU R20, [R1+0x4a0] ;  /* 0x0004a00001147983 */ /* 0x000ea20000300800 */
[----:B------:R-:W2:Y:S02]  /*2e9a0*/  LDL.LU R21, [R1+0x4a4] ;  /* 0x0004a40001157983 */ /* 0x000ea40000300800 */
[----:B------:R-:W2:Y:S02]  /*2e9b0*/  LDL.LU R22, [R1+0x4a8] ;  /* 0x0004a80001167983 */ /* 0x000ea40000300800 */
[----:B------:R-:W2:Y:S01]  /*2e9c0*/  LDL.LU R23, [R1+0x4ac] ;  /* 0x0004ac0001177983 */ /* 0x000ea20000300800 */
[----:B------:R-:W2:Y:S04]  /*2e9d0*/  LDL.64 R4, [R1+0x30] ;  /* 0x0000300001047983 */ /* 0x000ea80000100a00 */
[----:B--2---:R0:W-:Y:S04]  /*2e9e0*/  STL.64 [R1+0x2e40], R4 ;  /* 0x002e400401007387 */ /* 0x0041e80000100a00 */
[----:B0-----:R-:W2:Y:S01]  /*2e9f0*/  LDL.LU R4, [R1+0xc0] ;  /* 0x0000c00001047983 */ /* 0x001ea20000300800 */
[----:B------:R-:W2:Y:S02]  /*2ea00*/  LDL.LU R5, [R1+0xc4] ;  /* 0x0000c40001057983 */ /* 0x000ea40000300800 */
[----:B------:R-:W2:Y:S02]  /*2ea10*/  LDL.LU R6, [R1+0xc8] ;  /* 0x0000c80001067983 */ /* 0x000ea40000300800 */
[----:B------:R-:W2:Y:S01]  /*2ea20*/  LDL.LU R7, [R1+0xcc] ;  /* 0x0000cc0001077983 */ /* 0x000ea20000300800 */
[----:B------:R-:W-:Y:S01]  /*2ea30*/  STL.64 [R1+0x2e08], R22 ;  /* 0x002e081601007387 */ /* 0x000fe20000100a00 */
        /* <DEDUP_REMOVED lines=17> */
[----:B------:R-:W2:Y:S01]  /*2eb50*/  LDL.64 R12, [R1+0x50] ;  /* 0x00005000010c7983 */ /* 0x000ea20000100a00 */
[----:B---3--:R-:W-:Y:S02]  /*2eb60*/  STL.64 [R1+0x2da8], R26 ;  /* 0x002da81a01007387 */ /* 0x008fe40000100a00 */
[----:B------:R0:W-:Y:S02]  /*2eb70*/  STL.64 [R1+0x2da0], R24 ;  /* 0x002da01801007387 */ /* 0x0001e40000100a00 */
[----:B0-----:R-:W4:Y:S02]  /*2eb80*/  LDL.64 R24, [R1+0x10] ;  /* 0x0000100001187983 */ /* 0x001f240000100a00 */
[C---:B----4-:R-:W-:Y:S11]  /*2eb90*/  HMMA.16816.F32.BF16 R8, R16.reuse, R24, R8 ;  /* 0x000000181008723c */ /* 0x050ff60000041808 */
[----:B------:R-:W-:Y:S11]  /*2eba0*/  @!UPT UIADD3 URZ, URZ, URZ, URZ ;  /* 0x0000003f3f3ff290 */ /* 0x000ff6000fffe03f */
[----:B------:R-:W-:Y:S01]  /*2ebb0*/  @!UPT UIADD3 URZ, URZ, URZ, URZ ;  /* 0x0000003f3f3ff290 */ /* 0x000fe2000fffe03f */
[----:B------:R0:W-:Y:S01]  /*2ebc0*/  STL.64 [R1+0xd0], R8 ;  /* 0x0000d00801007387 */ /* 0x0001e20000100a00 */
[----:B------:R-:W-:Y:S03]  /*2ebd0*/  STL.64 [R1+0xd8], R10 ;  /* 0x0000d80a01007387 */ /* 0x000fe60000100a00 */
[----:B0-----:R-:W3:Y:S01]  /*2ebe0*/  LDL.LU.64 R8, [R1+0x2e48] ;  /* 0x002e480001087983 */ /* 0x001ee20000300a00 */
[----:B------:R0:W-:Y:S03]  /*2ebf0*/  STL.64 [R1+0x2dc0], R24 ;  /* 0x002dc01801007387 */ /* 0x0001e60000100a00 */
[----:B0-----:R-:W4:Y:S01]  /*2ec00*/  LDL.64 R24, [R1+0x20] ;  /* 0x0000200001187983 */ /* 0x001f220000100a00 */
[C---:B---3--:R-:W-:Y:S03]  /*2ec10*/  HMMA.16816.F32.BF16 R4, R16.reuse, R8, R4 ;  /* 0x000000081004723c */ /* 0x048fe60000041804 */
[----:B----4-:R0:W-:Y:S04]  /*2ec20*/  STL.64 [R1+0x2dd0], R24 ;  /* 0x002dd01801007387 */ /* 0x0101e80000100a00 */
[----:B0-----:R-:W3:Y:S11]  /*2ec30*/  LDL.64 R24, [R1+0x40] ;  /* 0x0000400001187983 */ /* 0x001ef60000100a00 */
[----:B------:R-:W-:Y:S05]  /*2ec40*/  @!UPT UIADD3 URZ, URZ, URZ, URZ ;  /* 0x0000003f3f3ff290 */ /* 0x000fea000fffe03f */
[----:B------:R0:W-:Y:S02]  /*2ec50*/  STL.64 [R1+0xc0], R4 ;  /* 0x0000c00401007387 */ /* 0x0001e40000100a00 */
[----:B------:R-:W-:Y:S01]  /*2ec60*/  STL.64 [R1+0xc8], R6 ;  /* 0x0000c80601007387 */ /* 0x000fe20000100a00 */
[----:B0-----:R-:W2:Y:S01]  /*2ec70*/  LDL.LU.64 R4, [R1+0x2e40] ;  /* 0x002e400001047983 */ /* 0x001ea20000300a00 */
[----:B------:R0:W-:Y:S03]  /*2ec80*/  STL.64 [R1+0x2dc8], R8 ;  /* 0x002dc80801007387 */ /* 0x0001e60000100a00 */
[----:B0-----:R-:W4:Y:S01]  /*2ec90*/  LDL.LU R8, [R1+0x480] ;  /* 0x0004800001087983 */ /* 0x001f220000300800 */
[----:B------:R-:W4:Y:S02]  /*2eca0*/  LDL.LU R9, [R1+0x484] ;  /* 0x0004840001097983 */ /* 0x000f240000300800 */
[----:B------:R-:W3:Y:S02]  /*2ecb0*/  LDL.LU R10, [R1+0x488] ;  /* 0x00048800010a7983 */ /* 0x000ee40000300800 */
[----:B------:R-:W3:Y:S01]  /*2ecc0*/  LDL.LU R11, [R1+0x48c] ;  /* 0x00048c00010b7983 */ /* 0x000ee20000300800 */
[----:B--2---:R-:W-:Y:S01]  /*2ecd0*/  HMMA.16816.F32.BF16 R20, R16, R4, R20 ;  /* 0x000000041014723c */ /* 0x004fe20000041814 */
[----:B------:R-:W-:-:S02]  /*2ece0*/  IMAD.MOV.U32 R3, RZ, RZ, R4 ;  /* 0x000000ffff037224 */ /* 0x000fc400078e0004 */
[----:B------:R-:W-:Y:S01]  /*2ecf0*/  IMAD.MOV.U32 R2, RZ, RZ, R5 ;  /* 0x000000ffff027224 */ /* 0x000fe200078e0005 */
[----:B---3--:R-:W-:Y:S01]  /*2ed00*/  STL.64 [R1+0x2de0], R10 ;  /* 0x002de00a01007387 */ /* 0x008fe20000100a00 */
[----:B----4-:R0:W-:Y:S03]  /*2ed10*/  STL.64 [R1+0x2dd8], R8 ;  /* 0x002dd80801007387 */ /* 0x0101e60000100a00 */
[----:B0-----:R-:W2:Y:S01]  /*2ed20*/  LDL.LU R8, [R1+0x490] ;  /* 0x0004900001087983 */ /* 0x001ea20000300800 */
[----:B------:R-:W2:Y:S02]  /*2ed30*/  LDL.LU R9, [R1+0x494] ;  /* 0x0004940001097983 */ /* 0x000ea40000300800 */
[----:B------:R-:W2:Y:S02]  /*2ed40*/  LDL.LU R10, [R1+0x498] ;  /* 0x00049800010a7983 */ /* 0x000ea40000300800 */
[----:B------:R-:W2:Y:S10]  /*2ed50*/  LDL.LU R11, [R1+0x49c] ;  /* 0x00049c00010b7983 */ /* 0x000eb40000300800 */
[----:B------:R-:W-:Y:S01]  /*2ed60*/  STL.64 [R1+0x180], R20 ;  /* 0x0001801401007387 */ /* 0x000fe20000100a00 */
[----:B------:R0:W-:Y:S03]  /*2ed70*/  STL.64 [R1+0x188], R22 ;  /* 0x0001881601007387 */ /* 0x0001e60000100a00 */
[----:B0-----:R-:W3:Y:S01]  /*2ed80*/  LDL.LU.64 R22, [R1+0x2e38] ;  /* 0x002e380001167983 */ /* 0x001ee20000300a00 */
[----:B------:R-:W3:Y:S02]  /*2ed90*/  LDL.LU.64 R20, [R1+0x2e30] ;  /* 0x002e300001147983 */ /* 0x000ee40000300a00 */
[----:B------:R-:W4:Y:S02]  /*2eda0*/  LDL.LU.64 R6, [R1+0x2e28] ;  /* 0x002e280001067983 */ /* 0x000f240000300a00 */
[----:B------:R-:W3:Y:S02]  /*2edb0*/  LDL.LU.64 R4, [R1+0x2e20] ;  /* 0x002e200001047983 */ /* 0x000ee40000300a00 */
[----:B---3--:R-:W-:Y:S11]  /*2edc0*/  HMMA.16816.F32.BF16 R20, R16, R4, R20 ;  /* 0x000000041014723c */ /* 0x008ff60000041814 */
[----:B------:R-:W-:Y:S11]  /*2edd0*/  @!UPT UIADD3 URZ, URZ, URZ, URZ ;  /* 0x0000003f3f3ff290 */ /* 0x000ff6000fffe03f */
[----:B------:R-:W-:Y:S01]  /*2ede0*/  @!UPT UIADD3 URZ, URZ, URZ, URZ ;  /* 0x0000003f3f3ff290 */ /* 0x000fe2000fffe03f */
[----:B------:R-:W-:Y:S01]  /*2edf0*/  STL.64 [R1+0x230], R20 ;  /* 0x0002301401007387 */ /* 0x000fe20000100a00 */
[----:B------:R0:W-:Y:S03]  /*2ee00*/  STL.64 [R1+0x238], R22 ;  /* 0x0002381601007387 */ /* 0x0001e60000100a00 */
[----:B0-----:R-:W3:Y:S01]  /*2ee10*/  LDL.LU.64 R22, [R1+0x2e18] ;  /* 0x002e180001167983 */ /* 0x001ee20000300a00 */
[----:B------:R-:W3:Y:S02]  /*2ee20*/  LDL.LU.64 R20, [R1+0x2e10] ;  /* 0x002e100001147983 */ /* 0x000ee40000300a00 */
[----:B----4-:R-:W-:Y:S02]  /*2ee30*/  STL.64 [R1+0x2db8], R6 ;  /* 0x002db80601007387 */ /* 0x010fe40000100a00 */
[----:B------:R0:W-:Y:S02]  /*2ee40*/  STL.64 [R1+0x2db0], R4 ;  /* 0x002db00401007387 */ /* 0x0001e40000100a00 */
[----:B------:R-:W-:-:S02]  /*2ee50*/  IMAD.MOV.U32 R28, RZ, RZ, R12 ;  /* 0x000000ffff1c7224 */ /* 0x000fc400078e000c */
[----:B------:R-:W-:Y:S01]  /*2ee60*/  IMAD.MOV.U32 R0, RZ, RZ, R13 ;  /* 0x000000ffff007224 */ /* 0x000fe200078e000d */
[----:B0-----:R-:W4:Y:S01]  /*2ee70*/  LDL.LU R4, [R1+0x440] ;  /* 0x0004400001047983 */ /* 0x001f220000300800 */
[----:B------:R-:W4:Y:S02]  /*2ee80*/  LDL.LU R5, [R1+0x444] ;  /* 0x0004440001057983 */ /* 0x000f240000300800 */
[----:B------:R-:W4:Y:S02]  /*2ee90*/  LDL.LU R6, [R1+0x448] ;  /* 0x0004480001067983 */ /* 0x000f240000300800 */
[----:B------:R-:W4:Y:S01]  /*2eea0*/  LDL.LU R7, [R1+0x44c] ;  /* 0x00044c0001077983 */ /* 0x000f220000300800 */
        /* <DEDUP_REMOVED lines=8> */
[----:B---3--:R-:W-:Y:S01]  /*2ef30*/  HMMA.16816.F32.BF16 R16, R16, R12, R20 ;  /* 0x0000000c1010723c */ /* 0x008fe20000041814 */
[----:B------:R-:W2:Y:S01]  /*2ef40*/  LDL.LU.64 R22, [R1+0x2df0] ;  /* 0x002df00001167983 */ /* 0x000ea20000300a00 */
[----:B------:R-:W2:Y:S11]  /*2ef50*/  LDL.LU.64 R20, [R1+0x2de8] ;  /* 0x002de80001147983 */ /* 0x000eb60000300a00 */
[----:B------:R-:W-:Y:S10]  /*2ef60*/  @!UPT UIADD3 URZ, URZ, URZ, URZ ;  /* 0x0000003f3f3ff290 */ /* 0x000ff4000fffe03f */
[----:B------:R0:W-:Y:S01]  /*2ef70*/  STL.64 [R1+0x370], R16 ;  /* 0x0003701001007387 */ /* 0x0001e20000100a00 */
[----:B------:R-:W-:Y:S02]  /*2ef80*/  STL.64 [R1+0x378], R18 ;  /* 0x0003781201007387 */ /* 0x000fe40000100a00 */
[----:B0-----:R-:W-:Y:S02]  /*2ef90*/  IMAD.MOV.U32 R16, RZ, RZ, R3 ;  /* 0x000000ffff107224 */ /* 0x001fe400078e0003 */
[----:B------:R-:W-:Y:S02]  /*2efa0*/  IMAD.MOV.U32 R17, RZ, RZ, R2 ;  /* 0x000000ffff117224 */ /* 0x000fe400078e0002 */
[----:B------:R-:W-:Y:S02]  /*2efb0*/  IMAD.MOV.U32 R3, RZ, RZ, R24 ;  /* 0x000000ffff037224 */ /* 0x000fe400078e0018 */
[----:B------:R-:W-:Y:S01]  /*2efc0*/  IMAD.MOV.U32 R2, RZ, RZ, R25 ;  /* 0x000000ffff027224 */ /* 0x000fe200078e0019 */
[C---:B--2---:R-:W-:Y:S11]  /*2efd0*/  HMMA.16816.F32.BF16 R8, R20.reuse, R24, R8 ;  /* 0x000000181408723c */ /* 0x044ff60000041808 */
[----:B------:R-:W-:Y:S11]  /*2efe0*/  @!UPT UIADD3 URZ, URZ, URZ, URZ ;  /* 0x0000003f3f3ff290 */ /* 0x000ff6000fffe03f */
[----:B------:R-:W-:Y:S01]  /*2eff0*/  @!UPT UIADD3 URZ, URZ, URZ, URZ ;  /* 0x0000003f3f3ff290 */ /* 0x000fe2000fffe03f */
        /* <DEDUP_REMOVED lines=8> */
[----:B------:R0:W-:Y:S01]  /*2f080*/  STL.64 [R1+0x450], R8 ;  /* 0x0004500801007387 */ /* 0x0001e20000100a00 */
[----:B------:R1:W-:Y:S03]  /*2f090*/  STL.64 [R1+0x458], R10 ;  /* 0x0004580a01007387 */ /* 0x0003e60000100a00 */
[----:B0-----:R-:W2:Y:S01]  /*2f0a0*/  LDL.LU.64 R8, [R1+0x2dc8] ;  /* 0x002dc80001087983 */ /* 0x001ea20000300a00 */
[----:B-1----:R-:W-:Y:S02]  /*2f0b0*/  IMAD.MOV.U32 R11, RZ, RZ, R24 ;  /* 0x000000ffff0b7224 */ /* 0x002fe400078e0018 */
[----:B------:R-:W-:Y:S02]  /*2f0c0*/  IMAD.MOV.U32 R10, RZ, RZ, R25 ;  /* 0x000000ffff0a7224 */ /* 0x000fe400078e0019 */
[----:B------:R-:W4:Y:S02]  /*2f0d0*/  LDL.LU.64 R24, [R1+0x2dc0] ;  /* 0x002dc00001187983 */ /* 0x000f240000300a00 */
[----:B----4-:R-:W-:Y:S01]  /*2f0e0*/  HMMA.16816.F32.BF16 R4, R20, R24, R4 ;  /* 0x000000181404723c */ /* 0x010fe20000041804 */
[----:B------:R-:W-:-:S02]  /*2f0f0*/  IMAD.MOV.U32 R15, RZ, RZ, R24 ;  /* 0x000000ffff0f7224 */ /* 0x000fc400078e0018 */
[----:B------:R-:W-:Y:S11]  /*2f100*/  IMAD.MOV.U32 R14, RZ, RZ, R25 ;  /* 0x000000ffff0e7224 */ /* 0x000ff600078e0019 */
[----:B------:R-:W-:Y:S09]  /*2f110*/  @!UPT UIADD3 URZ, URZ, URZ, URZ ;  /* 0x0000003f3f3ff290 */ /* 0x000ff2000fffe03f */
[----:B------:R-:W-:Y:S01]  /*2f120*/  STL.64 [R1+0x440], R4 ;  /* 0x0004400401007387 */ /* 0x000fe20000100a00 */
[----:B------:R0:W-:Y:S03]  /*2f130*/  STL.64 [R1+0x448], R6 ;  /* 0x0004480601007387 */ /* 0x0001e60000100a00 */
[----:B0-----:R-:W3:Y:S01]  /*2f140*/  LDL.LU.64 R6, [R1+0x2db8] ;  /* 0x002db80001067983 */ /* 0x001ee20000300a00 */
[----:B------:R-:W4:Y:S02]  /*2f150*/  LDL.LU.64 R4, [R1+0x2db0] ;  /* 0x002db00001047983 */ /* 0x000f240000300a00 */
        /* <DEDUP_REMOVED lines=9> */
[----:B------:R-:W-:Y:S01]  /*2f1f0*/  STL.64 [R1+0x2d28], R8 ;  /* 0x002d280801007387 */ /* 0x000fe20000100a00 */
[C---:B--2---:R-:W-:Y:S11]  /*2f200*/  HMMA.16816.F32.BF16 R24, R20.reuse, R16, R24 ;  /* 0x000000101418723c */ /* 0x044ff60000041818 */
[----:B------:R-:W-:Y:S11]  /*2f210*/  @!UPT UIADD3 URZ, URZ, URZ, URZ ;  /* 0x0000003f3f3ff290 */ /* 0x000ff6000fffe03f */
[----:B------:R-:W-:Y:S01]  /*2f220*/  @!UPT UIADD3 URZ, URZ, URZ, URZ ;  /* 0x0000003f3f3ff290 */ /* 0x000fe2000fffe03f */
[----:B------:R-:W-:Y:S01]  /*2f230*/  STL.64 [R1+0x420], R24 ;  /* 0x0004201801007387 */ /* 0x000fe20000100a00 */
[----:B------:R0:W-:Y:S03]  /*2f240*/  STL.64 [R1+0x428], R26 ;  /* 0x0004281a01007387 */ /* 0x0001e60000100a00 */
[----:B0-----:R-:W4:Y:S01]  /*2f250*/  LDL.LU.64 R26, [R1+0x2d88] ;  /* 0x002d8800011a7983 */ /* 0x001f220000300a00 */
[----:B------:R-:W4:Y:S02]  /*2f260*/  LDL.LU.64 R24, [R1+0x2d80] ;  /* 0x002d800001187983 */ /* 0x000f240000300a00 */
[----:B------:R0:W-:Y:S02]  /*2f270*/  STL.64 [R1+0x2d20], R16 ;  /* 0x002d201001007387 */ /* 0x0001e40000100a00 */
[----:B0-----:R-:W2:Y:S01]  /*2f280*/  LDL.LU R16, [R1+0x360] ;  /* 0x0003600001107983 */ /* 0x001ea20000300800 */
[----:B------:R-:W2:Y:S02]  /*2f290*/  LDL.LU R17, [R1+0x364] ;  /* 0x0003640001117983 */ /* 0x000ea40000300800 */
[----:B------:R-:W2:Y:S02]  /*2f2a0*/  LDL.LU R18, [R1+0x368] ;  /* 0x0003680001127983 */ /* 0x000ea40000300800 */
[----:B------:R-:W2:Y:S01]  /*2f2b0*/  LDL.LU R19, [R1+0x36c] ;  /* 0x00036c0001137983 */ /* 0x000ea20000300800 */
[----:B----4-:R-:W-:Y:S11]  /*2f2c0*/  HMMA.16816.F32.BF16 R24, R20, R4, R24 ;  /* 0x000000041418723c */ /* 0x010ff60000041818 */
[----:B------:R-:W-:Y:S11]  /*2f2d0*/  @!UPT UIADD3 URZ, URZ, URZ, URZ ;  /* 0x0000003f3f3ff290 */ /* 0x000ff6000fffe03f */
[----:B------:R-:W-:Y:S01]  /*2f2e0*/  @!UPT UIADD3 URZ, URZ, URZ, URZ ;  /* 0x0000003f3f3ff290 */ /* 0x000fe2000fffe03f */
[----:B------:R-:W-:Y:S01]  /*2f2f0*/  STL.64 [R1+0x410], R24 ;  /* 0x0004101801007387 */ /* 0x000fe20000100a00 */
[----:B------:R0:W-:Y:S03]  /*2f300*/  STL.64 [R1+0x418], R26 ;  /* 0x0004181a01007387 */ /* 0x0001e60000100a00 */
[----:B0-----:R-:W4:Y:S01]  /*2f310*/  LDL.LU.64 R26, [R1+0x2d78] ;  /* 0x002d7800011a7983 */ /* 0x001f220000300a00 */
[----:B------:R-:W4:Y:S02]  /*2f320*/  LDL.LU.64 R24, [R1+0x2d70] ;  /* 0x002d700001187983 */ /* 0x000f240000300a00 */
[----:B---3--:R-:W-:Y:S02]  /*2f330*/  STL.64 [R1+0x2d18], R6 ;  /* 0x002d180601007387 */ /* 0x008fe40000100a00 */
[----:B------:R0:W-:Y:S02]  /*2f340*/  STL.64 [R1+0x2d10], R4 ;  /* 0x002d100401007387 */ /* 0x0001e40000100a00 */
[----:B0-----:R-:W-:-:S02]  /*2f350*/  IMAD.MOV.U32 R4, RZ, RZ, R28 ;  /* 0x000000ffff047224 */ /* 0x001fc400078e001c */
[----:B------:R-:W-:Y:S01]  /*2f360*/  IMAD.MOV.U32 R5, RZ, RZ, R0 ;  /* 0x000000ffff057224 */ /* 0x000fe200078e0000 */
[----:B------:R-:W3:Y:S01]  /*2f370*/  LDL.LU R28, [R1+0x2d6c] ;  /* 0x002d6c00011c7983 */ /* 0x000ee20000300800 */
[----:B------:R-:W2:Y:S05]  /*2f380*/  LDL.LU R0, [R1+0x2d68] ;  /* 0x002d680001007983 */ /* 0x000eaa0000300800 */
[C---:B----4-:R-:W-:Y:S01]  /*2f390*/  HMMA.16816.F32.BF16 R4, R20.reuse, R4, R24 ;  /* 0x000000041404723c */ /* 0x050fe20000041818 */
[----:B------:R-:W4:Y:S01]  /*2f3a0*/  LDL.LU.64 R26, [R1+0x2d60] ;  /* 0x002d6000011a7983 */ /* 0x000f220000300a00 */
[----:B------:R-:W4:Y:S11]  /*2f3b0*/  LDL.LU.64 R24, [R1+0x2d58] ;  /* 0x002d580001187983 */ /* 0x000f360000300a00 */
[----:B------:R-:W-:Y:S10]  /*2f3c0*/  @!UPT UIADD3 URZ, URZ, URZ, URZ ;  /* 0x0000003f3f3ff290 */ /* 0x000ff4000fffe03f */
[----:B------:R-:W-:Y:S01]  /*2f3d0*/  STL.64 [R1+0x400], R4 ;  /* 0x0004000401007387 */ /* 0x000fe20000100a00 */
[----:B------:R2:W-:Y:S02]  /*2f3e0*/  STL.64 [R1+0x408], R6 ;  /* 0x0004080601007387 */ /* 0x0005e40000100a00 */
[----:B--2---:R-:W-:Y:S01]  /*2f3f0*/  HMMA.16816.F32.BF16 R4, R20, R12, R16 ;  /* 0x0000000c1404723c */ /* 0x004fe20000041810 */
[----:B------:R-:W2:Y:S11]  /*2f400*/  LDL.LU R16, [R1+0x3c0] ;  /* 0x0003c00001107983 */ /* 0x000eb60000300800 */
[----:B------:R-:W-:Y:S11]  /*2f410*/  @!UPT UIADD3 URZ, URZ, URZ, URZ ;  /* 0x0000003f3f3ff290 */ /* 0x000ff6000fffe03f */
[----:B------:R-:W-:Y:S01]  /*2f420*/  STL.64 [R1+0x360], R4 ;  /* 0x0003600401007387 */ /* 0x000fe20000100a00 */
[----:B------:R-:W-:Y:S02]  /*2f430*/  STL.64 [R1+0x368], R6 ;  /* 0x0003680601007387 */ /* 0x000fe40000100a00 */
[----:B------:R-:W2:Y:S02]  /*2f440*/  LDL.LU R17, [R1+0x3c4] ;  /* 0x0003c40001117983 */ /* 0x000ea40000300800 */
[----:B------:R-:W2:Y:S01]  /*2f450*/  LDL.LU R18, [R1+0x3c8] ;  /* 0x0003c80001127983 */ /* 0x000ea20000300800 */
[----:B------:R-:W2:Y:S01]  /*2f460*/  LDL.LU R19, [R1+0x3cc] ;  /* 0x0003cc0001137983 */ /* 0x000ea20000300800 */
[----:B------:R-:W-:Y:S02]  /*2f470*/  IMAD.MOV.U32 R8, RZ, RZ, R15 ;  /* 0x000000ffff087224 */ /* 0x000fe400078e000f */
[----:B------:R-:W-:Y:S01]  /*2f480*/  IMAD.MOV.U32 R9, RZ, RZ, R14 ;  /* 0x000000ffff097224 */ /* 0x000fe200078e000e */
[----:B--2---:R-:W-:Y:S01]  /*2f490*/  STL.64 [R1+0x2d38], R18 ;  /* 0x002d381201007387 */ /* 0x004fe20000100a00 */
[----:B------:R0:W-:Y:S03]  /*2f4a0*/  STL.64 [R1+0x2d30], R16 ;  /* 0x002d301001007387 */ /* 0x0001e60000100a00 */
[----:B------:R-:W-:Y:S01]  /*2f4b0*/  STL.64 [R1+0x2d40], R8 ;  /* 0x002d400801007387 */ /* 0x000fe20000100a00 */
        /* <DEDUP_REMOVED lines=10> */
[----:B------:R0:W-:Y:S04]  /*2f560*/  STL.64 [R1+0x2cf0], R12 ;  /* 0x002cf00c01007387 */ /* 0x0001e80000100a00 */
[----:B0-----:R-:W4:Y:S01]  /*2f570*/  LDL.LU R12, [R1+0x3f0] ;  /* 0x0003f000010c7983 */ /* 0x001f220000300800 */
[----:B------:R-:W4:Y:S02]  /*2f580*/  LDL.LU R13, [R1+0x3f4] ;  /* 0x0003f400010d7983 */ /* 0x000f240000300800 */
[----:B------:R-:W4:Y:S02]  /*2f590*/  LDL.LU R14, [R1+0x3f8] ;  /* 0x0003f800010e7983 */ /* 0x000f240000300800 */
[----:B------:R-:W4:Y:S01]  /*2f5a0*/  LDL.LU R15, [R1+0x3fc] ;  /* 0x0003fc00010f7983 */ /* 0x000f220000300800 */
[----:B------:R-:W2:Y:S01]  /*2f5b0*/  LDL.LU R20, [R1+0x290] ;  /* 0x0002900001147983 */ /* 0x000ea20000300800 */
[----:B------:R-:W2:Y:S02]  /*2f5c0*/  LDL.LU R21, [R1+0x294] ;  /* 0x0002940001157983 */ /* 0x000ea40000300800 */
[----:B------:R-:W2:Y:S02]  /*2f5d0*/  LDL.LU R22, [R1+0x298] ;  /* 0x0002980001167983 */ /* 0x000ea40000300800 */
[----:B------:R-:W2:Y:S02]  /*2f5e0*/  LDL.LU R23, [R1+0x29c] ;  /* 0x00029c0001177983 */ /* 0x000ea40000300800 */
[----:B--2---:R-:W-:Y:S01]  /*2f5f0*/  STL.64 [R1+0x2cc8], R22 ;  /* 0x002cc81601007387 */ /* 0x004fe20000100a00 */
[----:B------:R0:W-:Y:S02]  /*2f600*/  STL.64 [R1+0x2cc0], R20 ;  /* 0x002cc01401007387 */ /* 0x0001e40000100a00 */
[----:B------:R-:W2:Y:S02]  /*2f610*/  LDL.LU R4, [R1+0x3b0] ;  /* 0x0003b00001047983 */ /* 0x000ea40000300800 */
[----:B------:R-:W2:Y:S01]  /*2f620*/  LDL.LU R5, [R1+0x3b4] ;  /* 0x0003b40001057983 */ /* 0x000ea20000300800 */
[----:B------:R-:W2:Y:S01]  /*2f630*/  LDL.LU R6, [R1+0x3b8] ;  /* 0x0003b80001067983 */ /* 0x000ea20000300800 */
[----:B------:R-:W2:Y:S02]  /*2f640*/  LDL.LU R7, [R1+0x3bc] ;  /* 0x0003bc0001077983 */ /* 0x000ea40000300800 */
[----:B0-----:R-:W-:-:S02]  /*2f650*/  IMAD.MOV.U32 R20, RZ, RZ, R3 ;  /* 0x000000ffff147224 */ /* 0x001fc400078e0003 */
[----:B------:R-:W-:-:S07]  /*2f660*/  IMAD.MOV.U32 R21, RZ, RZ, R2 ;  /* 0x000000ffff157224 */ /* 0x000fce00078e0002 */
[----:B----4-:R-:W-:Y:S11]  /*2f670*/  HMMA.16816.F32.BF16 R12, R24, R20, R12 ;  /* 0x00000014180c723c */ /* 0x010ff6000004180c */
[----:B------:R-:W-:Y:S11]  /*2f680*/  @!UPT UIADD3 URZ, URZ, URZ, URZ ;  /* 0x0000003f3f3ff290 */ /* 0x000ff6000fffe03f */
[----:B------:R-:W-:Y:S01]  /*2f690*/  @!UPT UIADD3 URZ, URZ, URZ, URZ ;  /* 0x0000003f3f3ff290 */ /* 0x000fe2000fffe03f */
[----:B------:R0:W-:Y:S01]  /*2f6a0*/  STL.64 [R1+0x3f0], R12 ;  /* 0x0003f00c01007387 */ /* 0x0001e20000100a00 */
[----:B------:R-:W-:Y:S03]  /*2f6b0*/  STL.64 [R1+0x3f8], R14 ;  /* 0x0003f80e01007387 */ /* 0x000fe60000100a00 */
[----:B0-----:R-:W4:Y:S01]  /*2f6c0*/  LDL.64 R12, [R1+0x50] ;  /* 0x00005000010c7983 */ /* 0x001f220000100a00 */
[----:B------:R-:W-:Y:S02]  /*2f6d0*/  IMAD.MOV.U32 R8, RZ, RZ, R11 ;  /* 0x000000ffff087224 */ /* 0x000fe400078e000b */
[----:B------:R-:W-:-:S07]  /*2f6e0*/  IMAD.MOV.U32 R9, RZ, RZ, R10 ;  /* 0x000000ffff097224 */ /* 0x000fce00078e000a */
[C---:B------:R-:W-:Y:S01]  /*2f6f0*/  HMMA.16816.F32.BF16 R8, R24.reuse, R8, R16 ;  /* 0x000000081808723c */ /* 0x040fe20000041810 */
[----:B----4-:R-:W-:Y:S01]  /*2f700*/  STL.64 [R1+0x2d08], R12 ;  /* 0x002d080c01007387 */ /* 0x010fe20000100a00 */
[----:B------:R0:W-:Y:S03]  /*2f710*/  STL.64 [R1+0x2ce8], R20 ;  /* 0x002ce81401007387 */ /* 0x0001e60000100a00 */
[----:B0-----:R-:W4:Y:S01]  /*2f720*/  LDL.LU R20, [R1+0x2b0] ;  /* 0x0002b00001147983 */ /* 0x001f220000300800 */
[----:B------:R-:W4:Y:S02]  /*2f730*/  LDL.LU R21, [R1+0x2b4] ;  /* 0x0002b40001157983 */ /* 0x000f240000300800 */
[----:B------:R-:W2:Y:S02]  /*2f740*/  LDL.LU R22, [R1+0x2b8] ;  /* 0x0002b80001167983 */ /* 0x000ea40000300800 */
[----:B------:R-:W2:Y:S01]  /*2f750*/  LDL.LU R23, [R1+0x2bc] ;  /* 0x0002bc0001177983 */ /* 0x000ea20000300800 */
[----:B------:R-:W3:Y:S01]  /*2f760*/  LDL.LU R12, [R1+0x3a0] ;  /* 0x0003a000010c7983 */ /* 0x000ee20000300800 */
[----:B------:R-:W3:Y:S02]  /*2f770*/  LDL.LU R13, [R1+0x3a4] ;  /* 0x0003a400010d7983 */ /* 0x000ee40000300800 */
[----:B------:R-:W3:Y:S02]  /*2f780*/  LDL.LU R14, [R1+0x3a8] ;  /* 0x0003a800010e7983 */ /* 0x000ee40000300800 */
[----:B------:R-:W3:Y:S01]  /*2f790*/  LDL.LU R15, [R1+0x3ac] ;  /* 0x0003ac00010f7983 */ /* 0x000ee20000300800 */
[----:B--2---:R-:W-:Y:S01]  /*2f7a0*/  STL.64 [R1+0x2d00], R22 ;  /* 0x002d001601007387 */ /* 0x004fe20000100a00 */
[----:B----4-:R0:W-:Y:S03]  /*2f7b0*/  STL.64 [R1+0x2cf8], R20 ;  /* 0x002cf81401007387 */ /* 0x0101e60000100a00 */
[----:B0-----:R-:W2:Y:S01]  /*2f7c0*/  LDL.LU R20, [R1+0x390] ;  /* 0x0003900001147983 */ /* 0x001ea20000300800 */
[----:B------:R-:W2:Y:S02]  /*2f7d0*/  LDL.LU R21, [R1+0x394] ;  /* 0x0003940001157983 */ /* 0x000ea40000300800 */
[----:B------:R-:W2:Y:S02]  /*2f7e0*/  LDL.LU R22, [R1+0x398] ;  /* 0x0003980001167983 */ /* 0x000ea40000300800 */
[----:B------:R-:W2:Y:S01]  /*2f7f0*/  LDL.LU R23, [R1+0x39c] ;  /* 0x00039c0001177983 */ /* 0x000ea20000300800 */
[----:B------:R-:W4:Y:S01]  /*2f800*/  LDL.LU.64 R18, [R1+0x2d50] ;  /* 0x002d500001127983 */ /* 0x000f220000300a00 */
[----:B------:R-:W4:Y:S02]  /*2f810*/  LDL.LU.64 R16, [R1+0x2d48] ;  /* 0x002d480001107983 */ /* 0x000f240000300a00 */
[----:B------:R0:W-:Y:S02]  /*2f820*/  STL.64 [R1+0x3e0], R8 ;  /* 0x0003e00801007387 */ /* 0x0001e40000100a00 */
[----:B------:R4:W-:Y:S01]  /*2f830*/  STL.64 [R1+0x3e8], R10 ;  /* 0x0003e80a01007387 */ /* 0x0009e20000100a00 */
        /* <DEDUP_REMOVED lines=8> */
[C---:B----4-:R-:W-:Y:S11]  /*2f8c0*/  HMMA.16816.F32.BF16 R16, R24.reuse, R8, R16 ;  /* 0x000000081810723c */ /* 0x050ff60000041810 */
[----:B------:R-:W-:Y:S11]  /*2f8d0*/  @!UPT UIADD3 URZ, URZ, URZ, URZ ;  /* 0x0000003f3f3ff290 */ /* 0x000ff6000fffe03f */
[----:B------:R-:W-:Y:S01]  /*2f8e0*/  @!UPT UIADD3 URZ, URZ, URZ, URZ ;  /* 0x0000003f3f3ff290 */ /* 0x000fe2000fffe03f */
[----:B------:R0:W-:Y:S01]  /*2f8f0*/  STL.64 [R1+0x3c0], R16 ;  /* 0x0003c01001007387 */ /* 0x0001e20000100a00 */
[----:B------:R-:W-:Y:S03]  /*2f900*/  STL.64 [R1+0x3c8], R18 ;  /* 0x0003c81201007387 */ /* 0x000fe60000100a00 */
[----:B0-----:R-:W4:Y:S01]  /*2f910*/  LDL.LU.64 R16, [R1+0x2d20] ;  /* 0x002d200001107983 */ /* 0x001f220000300a00 */
[----:B------:R0:W-:Y:S03]  /*2f920*/  STL.64 [R1+0x2ca0], R8 ;  /* 0x002ca00801007387 */ /* 0x0001e60000100a00 */
[----:B0-----:R-:W2:Y:S04]  /*2f930*/  LDL.64 R8, [R1+0x10] ;  /* 0x0000100001087983 */ /* 0x001ea80000100a00 */
[----:B--2---:R0:W-:Y:S04]  /*2f940*/  STL.64 [R1+0x2cb8], R8 ;  /* 0x002cb80801007387 */ /* 0x0041e80000100a00 */
[----:B0-----:R-:W2:Y:S01]  /*2f950*/  LDL.64 R8, [R1+0x20] ;  /* 0x0000200001087983 */ /* 0x001ea20000100a00 */
[C---:B----4-:R-:W-:Y:S03]  /*2f960*/  HMMA.16816.F32.BF16 R4, R24.reuse, R16, R4 ;  /* 0x000000101804723c */ /* 0x050fe60000041804 */
[----:B--2---:R0:W-:Y:S04]  /*2f970*/  STL.64 [R1+0x2cd0], R8 ;  /* 0x002cd00801007387 */ /* 0x0041e80000100a00 */
[----:B0-----:R-:W2:Y:S01]  /*2f980*/  LDL.LU R8, [R1+0x2a0] ;  /* 0x0002a00001087983 */ /* 0x001ea20000300800 */
[----:B------:R-:W2:Y:S02]  /*2f990*/  LDL.LU R9, [R1+0x2a4] ;  /* 0x0002a40001097983 */ /* 0x000ea40000300800 */
[----:B------:R-:W2:Y:S02]  /*2f9a0*/  LDL.LU R10, [R1+0x2a8] ;  /* 0x0002a800010a7983 */ /* 0x000ea40000300800 */
[----:B------:R-:W2:Y:S11]  /*2f9b0*/  LDL.LU R11, [R1+0x2ac] ;  /* 0x0002ac00010b7983 */ /* 0x000eb60000300800 */
[----:B------:R-:W-:Y:S01]  /*2f9c0*/  STL.64 [R1+0x3b0], R4 ;  /* 0x0003b00401007387 */ /* 0x000fe20000100a00 */
[----:B------:R0:W-:Y:S03]  /*2f9d0*/  STL.64 [R1+0x3b8], R6 ;  /* 0x0003b80601007387 */ /* 0x0001e60000100a00 */
[----:B0-----:R-:W4:Y:S01]  /*2f9e0*/  LDL.LU.64 R6, [R1+0x2d18] ;  /* 0x002d180001067983 */ /* 0x001f220000300a00 */
[----:B------:R-:W3:Y:S02]  /*2f9f0*/  LDL.LU.64 R4, [R1+0x2d10] ;  /* 0x002d100001047983 */ /* 0x000ee40000300a00 */
        /* <DEDUP_REMOVED lines=13> */
[----:B------:R0:W-:Y:S01]  /*2fad0*/  STL.64 [R1+0x3a0], R12 ;  /* 0x0003a00c01007387 */ /* 0x0001e20000100a00 */
[----:B------:R-:W-:Y:S03]  /*2fae0*/  STL.64 [R1+0x3a8], R14 ;  /* 0x0003a80e01007387 */ /* 0x000fe60000100a00 */
        /* <DEDUP_REMOVED lines=11> */
[----:B------:R-:W3:Y:S01]  /*2fba0*/  LDL.LU.64 R20, [R1+0x2ce8] ;  /* 0x002ce80001147983 */ /* 0x000ee20000300a00 */
[----:B------:R-:W3:Y:S02]  /*2fbb0*/  LDL.LU.64 R14, [R1+0x2ce0] ;  /* 0x002ce000010e7983 */ /* 0x000ee40000300a00 */
[----:B------:R-:W3:Y:S11]  /*2fbc0*/  LDL.LU.64 R12, [R1+0x2cd8] ;  /* 0x002cd800010c7983 */ /* 0x000ef60000300a00 */
[----:B------:R-:W-:Y:S08]  /*2fbd0*/  @!UPT UIADD3 URZ, URZ, URZ, URZ ;  /* 0x0000003f3f3ff290 */ /* 0x000ff0000fffe03f */
[----:B------:R0:W-:Y:S01]  /*2fbe0*/  STL.64 [R1+0x2b0], R24 ;  /* 0x0002b01801007387 */ /* 0x0001e20000100a00 */
[----:B------:R1:W-:Y:S03]  /*2fbf0*/  STL.64 [R1+0x2b8], R26 ;  /* 0x0002b81a01007387 */ /* 0x0003e60000100a00 */
[----:B0-----:R-:W2:Y:S01]  /*2fc00*/  LDL.LU R24, [R1+0x250] ;  /* 0x0002500001187983 */ /* 0x001ea20000300800 */
[----:B------:R-:W2:Y:S02]  /*2fc10*/  LDL.LU R25, [R1+0x254] ;  /* 0x0002540001197983 */ /* 0x000ea40000300800 */
[----:B-1----:R-:W2:Y:S02]  /*2fc20*/  LDL.LU R26, [R1+0x258] ;  /* 0x00025800011a7983 */ /* 0x002ea40000300800 */
[----:B------:R-:W2:Y:S01]  /*2fc30*/  LDL.LU R27, [R1+0x25c] ;  /* 0x00025c00011b7983 */ /* 0x000ea20000300800 */
[C---:B---3--:R-:W-:Y:S01]  /*2fc40*/  HMMA.16816.F32.BF16 R20, R12.reuse, R20, R8 ;  /* 0x000000140c14723c */ /* 0x048fe20000041808 */
[----:B------:R-:W3:Y:S11]  /*2fc50*/  LDL.LU.64 R8, [R1+0x2cd0] ;  /* 0x002cd00001087983 */ /* 0x000ef60000300a00 */
[----:B------:R-:W-:Y:S11]  /*2fc60*/  @!UPT UIADD3 URZ, URZ, URZ, URZ ;  /* 0x0000003f3f3ff290 */ /* 0x000ff6000fffe03f */
[----:B------:R-:W-:Y:S01]  /*2fc70*/  STL.64 [R1+0x2a0], R20 ;  /* 0x0002a01401007387 */ /* 0x000fe20000100a00 */
[----:B------:R0:W-:Y:S03]  /*2fc80*/  STL.64 [R1+0x2a8], R22 ;  /* 0x0002a81601007387 */ /* 0x0001e60000100a00 */
[----:B0-----:R-:W3:Y:S01]  /*2fc90*/  LDL.LU.64 R22, [R1+0x2cc8] ;  /* 0x002cc80001167983 */ /* 0x001ee20000300a00 */
[----:B------:R-:W3:Y:S02]  /*2fca0*/  LDL.LU.64 R20, [R1+0x2cc0] ;  /* 0x002cc00001147983 */ /* 0x000ee40000300a00 */
[C---:B---3--:R-:W-:Y:S11]  /*2fcb0*/  HMMA.16816.F32.BF16 R20, R12.reuse, R8, R20 ;  /* 0x000000080c14723c */ /* 0x048ff60000041814 */
[----:B------:R-:W-:Y:S11]  /*2fcc0*/  @!UPT UIADD3 URZ, URZ, URZ, URZ ;  /* 0x0000003f3f3ff290 */ /* 0x000ff6000fffe03f */
[----:B------:R-:W-:Y:S01]  /*2fcd0*/  @!UPT UIADD3 URZ, URZ, URZ, URZ ;  /* 0x0000003f3f3ff290 */ /* 0x000fe2000fffe03f */
[----:B------:R0:W-:Y:S01]  /*2fce0*/  STL.64 [R1+0x290], R20 ;  /* 0x0002901401007387 */ /* 0x0001e20000100a00 */
[----:B------:R1:W-:Y:S02]  /*2fcf0*/  STL.64 [R1+0x298], R22 ;  /* 0x0002981601007387 */ /* 0x0003e40000100a00 */
[----:B0-----:R-:W-:Y:S02]  /*2fd00*/  IMAD.MOV.U32 R21, RZ, RZ, R8 ;  /* 0x000000ffff157224 */ /* 0x001fe400078e0008 */
[----:B------:R-:W-:Y:S02]  /*2fd10*/  IMAD.MOV.U32 R20, RZ, RZ, R9 ;  /* 0x000000ffff147224 */ /* 0x000fe400078e0009 */
[----:B------:R-:W2:Y:S02]  /*2fd20*/  LDL.LU.64 R8, [R1+0x2cb8] ;  /* 0x002cb80001087983 */ /* 0x000ea40000300a00 */
[----:B--2---:R-:W-:Y:S01]  /*2fd30*/  HMMA.16816.F32.BF16 R16, R12, R8, R16 ;  /* 0x000000080c10723c */ /* 0x004fe20000041810 */
[----:B-1----:R-:W-:-:S02]  /*2fd40*/  IMAD.MOV.U32 R23, RZ, RZ, R8 ;  /* 0x000000ffff177224 */ /* 0x002fc400078e0008 */
[----:B------:R-:W-:Y:S11]  /*2fd50*/  IMAD.MOV.U32 R22, RZ, RZ, R9 ;  /* 0x000000ffff167224 */ /* 0x000ff600078e0009 */
[----:B------:R-:W-:Y:S09]  /*2fd60*/  @!UPT UIADD3 URZ, URZ, URZ, URZ ;  /* 0x0000003f3f3ff290 */ /* 0x000ff2000fffe03f */
[----:B------:R-:W-:Y:S01]  /*2fd70*/  STL.64 [R1+0x280], R16 ;  /* 0x0002801001007387 */ /* 0x000fe20000100a00 */
[----:B------:R0:W-:Y:S03]  /*2fd80*/  STL.64 [R1+0x288], R18 ;  /* 0x0002881201007387 */ /* 0x0001e60000100a00 */
[----:B0-----:R-:W2:Y:S01]  /*2fd90*/  LDL.LU.64 R18, [R1+0x2cb0] ;  /* 0x002cb00001127983 */ /* 0x001ea20000300a00 */
[----:B------:R-:W2:Y:S02]  /*2fda0*/  LDL.LU.64 R16, [R1+0x2ca8] ;  /* 0x002ca80001107983 */ /* 0x000ea40000300a00 */
[----:B------:R-:W2:Y:S02]  /*2fdb0*/  LDL.LU.64 R8, [R1+0x2ca0] ;  /* 0x002ca00001087983 */ /* 0x000ea40000300a00 */
[C---:B--2---:R-:W-:Y:S01]  /*2fdc0*/  HMMA.16816.F32.BF16 R8, R12.reuse, R8, R16 ;  /* 0x000000080c08723c */ /* 0x044fe20000041810 */
[----:B------:R-:W2:Y:S11]  /*2fdd0*/  LDL.LU.64 R16, [R1+0x2c98] ;  /* 0x002c980001107983 */ /* 0x000eb60000300a00 */
[----:B------:R-:W-:Y:S11]  /*2fde0*/  @!UPT UIADD3 URZ, URZ, URZ, URZ ;  /* 0x0000003f3f3ff290 */ /* 0x000ff6000fffe03f */
        /* <DEDUP_REMOVED lines=9> */
[C---:B--2---:R-:W-:Y:S01]  /*2fe80*/  HMMA.16816.F32.BF16 R8, R12.reuse, R16, R8 ;  /* 0x000000100c08723c */ /* 0x044fe20000041808 */
[----:B------:R-:W0:Y:S04]  /*2fe90*/  LDSM.16.MT88.4 R16, [R29+0x4180] ;  /* 0x004180001d10783b */ /* 0x000e280000004200 */
[----:B0-----:R-:W-:Y:S11]  /*2fea0*/  STL [R1+0x2be4], R19 ;  /* 0x002be41301007387 */ /* 0x001ff60000100800 */
[----:B------:R-:W-:Y:S07]  /*2feb0*/  @!UPT UIADD3 URZ, URZ, URZ, URZ ;  /* 0x0000003f3f3ff290 */ /* 0x000fee000fffe03f */
[----:B------:R-:W-:Y:S02]  /*2fec0*/  STL.64 [R1+0x260], R8 ;  /* 0x0002600801007387 */ /* 0x000fe40000100a00 */
[----:B------:R0:W-:Y:S02]  /*2fed0*/  STL.64 [R1+0x268], R10 ;  /* 0x0002680a01007387 */ /* 0x0001e40000100a00 */
[----:B0-----:R-:W-:Y:S01]  /*2fee0*/  HMMA.16816.F32.BF16 R8, R12, R4, R24 ;  /* 0x000000040c08723c */ /* 0x001fe20000041818 */
[----:B------:R-:W-:Y:S01]  /*2fef0*/  STL [R1+0x2c10], R18 ;  /* 0x002c101201007387 */ /* 0x000fe20000100800 */
[----:B------:R0:W-:Y:S03]  /*2ff00*/  STL.64 [R1+0x2c08], R16 ;  /* 0x002c081001007387 */ /* 0x0001e60000100a00 */
[----:B0-----:R-:W2:Y:S11]  /*2ff10*/  LDL.LU R16, [R1+0x130] ;  /* 0x0001300001107983 */ /* 0x001eb60000300800 */
[----:B------:R-:W-:Y:S07]  /*2ff20*/  @!UPT UIADD3 URZ, URZ, URZ, URZ ;  /* 0x0000003f3f3ff290 */ /* 0x000fee000fffe03f */
[----:B------:R-:W-:Y:S01]  /*2ff30*/  STL.64 [R1+0x250], R8 ;  /* 0x0002500801007387 */ /* 0x000fe20000100a00 */
[----:B------:R-:W-:Y:S02]  /*2ff40*/  STL.64 [R1+0x258], R10 ;  /* 0x0002580a01007387 */ /* 0x000fe40000100a00 */
[----:B------:R-:W2:Y:S02]  /*2ff50*/  LDL.LU R17, [R1+0x134] ;  /* 0x0001340001117983 */ /* 0x000ea40000300800 */
[----:B------:R-:W3:Y:S01]  /*2ff60*/  LDL.LU R18, [R1+0x138] ;  /* 0x0001380001127983 */ /* 0x000ee20000300800 */
[----:B------:R-:W3:Y:S04]  /*2ff70*/  LDL.LU R19, [R1+0x13c] ;  /* 0x00013c0001137983 */ /* 0x000ee80000300800 */
[----:B---3--:R-:W-:Y:S01]  /*2ff80*/  STL.64 [R1+0x2c20], R18 ;  /* 0x002c201201007387 */ /* 0x008fe20000100a00 */
[----:B--2---:R0:W-:Y:S03]  /*2ff90*/  STL.64 [R1+0x2c18], R16 ;  /* 0x002c181001007387 */ /* 0x0041e60000100a00 */
[----:B0-----:R-:W2:Y:S04]  /*2ffa0*/  LDL.LU.64 R16, [R1] ;  /* 0x0000000001107983 */ /* 0x001ea80000300a00 */
[----:B--2---:R-:W-:Y:S01]  /*2ffb0*/  STL.64 [R1+0x2c30], R16 ;  /* 0x002c301001007387 */ /* 0x004fe20000100a00 */
[----:B----4-:R-:W-:Y:S02]  /*2ffc0*/  STL.64 [R1+0x2c00], R6 ;  /* 0x002c000601007387 */ /* 0x010fe40000100a00 */
[----:B------:R0:W-:Y:S02]  /*2ffd0*/  STL.64 [R1+0x2bf8], R4 ;  /* 0x002bf80401007387 */ /* 0x0001e40000100a00 */
[----:B0-----:R-:W2:Y:S04]  /*2ffe0*/  LDL.LU.64 R4, [R1+0x30] ;  /* 0x0000300001047983 */ /* 0x001ea80000300a00 */
[----:B--2---:R0:W-:Y:S04]  /*2fff0*/  STL.64 [R1+0x2c28], R4 ;  /* 0x002c280401007387 */ /* 0x0041e80000100a00 */
[----:B0-----:R-:W2:Y:S01]  /*30000*/  LDL.LU R4, [R1+0x140] ;  /* 0x0001400001047983 */ /* 0x001ea20000300800 */
[----:B------:R-:W2:Y:S02]  /*30010*/  LDL.LU R5, [R1+0x144] ;  /* 0x0001440001057983 */ /* 0x000ea40000300800 */
[----:B------:R-:W3:Y:S02]  /*30020*/  LDL.LU R6, [R1+0x148] ;  /* 0x0001480001067983 */ /* 0x000ee40000300800 */
[----:B------:R-:W3:Y:S02]  /*30030*/  LDL.LU R7, [R1+0x14c] ;  /* 0x00014c0001077983 */ /* 0x000ee40000300800 */
[----:B------:R-:W-:-:S02]  /*30040*/  IMAD.MOV.U32 R16, RZ, RZ, R23 ;  /* 0x000000ffff107224 */ /* 0x000fc400078e0017 */
[----:B------:R-:W-:Y:S01]  /*30050*/  IMAD.MOV.U32 R17, RZ, RZ, R22 ;  /* 0x000000ffff117224 */ /* 0x000fe200078e0016 */
[----:B---3--:R-:W-:Y:S01]  /*30060*/  STL.64 [R1+0x2c40], R6 ;  /* 0x002c400601007387 */ /* 0x008fe20000100a00 */
[----:B--2---:R0:W-:Y:S03]  /*30070*/  STL.64 [R1+0x2c38], R4 ;  /* 0x002c380401007387 */ /* 0x0041e60000100a00 */
[----:B------:R1:W-:Y:S01]  /*30080*/  STL.64 [R1+0x2c48], R16 ;  /* 0x002c481001007387 */ /* 0x0003e20000100a00 */
[----:B0-----:R-:W2:Y:S01]  /*30090*/  LDL.LU R4, [R1+0x150] ;  /* 0x0001500001047983 */ /* 0x001ea20000300800 */
[----:B------:R-:W2:Y:S02]  /*300a0*/  LDL.LU R5, [R1+0x154] ;  /* 0x0001540001057983 */ /* 0x000ea40000300800 */
[----:B------:R-:W3:Y:S02]  /*300b0*/  LDL.LU R6, [R1+0x158] ;  /* 0x0001580001067983 */ /* 0x000ee40000300800 */
[----:B------:R-:W3:Y:S02]  /*300c0*/  LDL.LU R7, [R1+0x15c] ;  /* 0x00015c0001077983 */ /* 0x000ee40000300800 */
[----:B---3--:R-:W-:Y:S01]  /*300d0*/  STL.64 [R1+0x2c58], R6 ;  /* 0x002c580601007387 */ /* 0x008fe20000100a00 */
[----:B--2---:R-:W-:Y:S02]  /*300e0*/  STL.64 [R1+0x2c50], R4 ;  /* 0x002c500401007387 */ /* 0x004fe40000100a00 */
[----:B------:R-:W2:Y:S02]  /*300f0*/  LDL.LU.64 R8, [R1+0x60] ;  /* 0x0000600001087983 */ /* 0x000ea40000300a00 */
[----:B-1----:R-:W-:-:S02]  /*30100*/  IMAD.MOV.U32 R16, RZ, RZ, R21 ;  /* 0x000000ffff107224 */ /* 0x002fc400078e0015 */
[----:B------:R-:W-:Y:S02]  /*30110*/  IMAD.MOV.U32 R17, RZ, RZ, R20 ;  /* 0x000000ffff117224 */ /* 0x000fe400078e0014 */
[----:B------:R-:W0:Y:S04]  /*30120*/  LDSM.16.MT88.4 R20, [R28+0x6000] ;  /* 0x006000001c14783b */ /* 0x000e280000004200 */
[----:B--2---:R1:W-:Y:S04]  /*30130*/  STL.64 [R1+0x2c90], R8 ;  /* 0x002c900801007387 */ /* 0x0043e80000100a00 */
[----:B-1----:R-:W2:Y:S01]  /*30140*/  LDL.LU R8, [R1+0x240] ;  /* 0x0002400001087983 */ /* 0x002ea20000300800 */
[----:B------:R-:W2:Y:S02]  /*30150*/  LDL.LU R9, [R1+0x244] ;  /* 0x0002440001097983 */ /* 0x000ea40000300800 */
[----:B------:R-:W2:Y:S02]  /*30160*/  LDL.LU R10, [R1+0x248] ;  /* 0x00024800010a7983 */ /* 0x000ea40000300800 */
[----:B------:R-:W2:Y:S01]  /*30170*/  LDL.LU R11, [R1+0x24c] ;  /* 0x00024c00010b7983 */ /* 0x000ea20000300800 */
[----:B------:R1:W-:Y:S04]  /*30180*/  STL.64 [R1+0x2c60], R16 ;  /* 0x002c601001007387 */ /* 0x0003e80000100a00 */
[----:B-1----:R-:W3:Y:S04]  /*30190*/  LDL.LU.64 R16, [R1+0x40] ;  /* 0x0000400001107983 */ /* 0x002ee80000300a00 */
[----:B---3--:R1:W-:Y:S04]  /*301a0*/  STL.64 [R1+0x2c88], R16 ;  /* 0x002c881001007387 */ /* 0x0083e80000100a00 */
[----:B-1----:R-:W3:Y:S01]  /*301b0*/  LDL.LU R16, [R1+0x190] ;  /* 0x0001900001107983 */ /* 0x002ee20000300800 */
[----:B------:R-:W3:Y:S02]  /*301c0*/  LDL.LU R17, [R1+0x194] ;  /* 0x0001940001117983 */ /* 0x000ee40000300800 */
[----:B------:R-:W3:Y:S02]  /*301d0*/  LDL.LU R18, [R1+0x198] ;  /* 0x0001980001127983 */ /* 0x000ee40000300800 */
[----:B------:R-:W3:Y:S01]  /*301e0*/  LDL.LU R19, [R1+0x19c] ;  /* 0x00019c0001137983 */ /* 0x000ee20000300800 */
[----:B------:R-:W4:Y:S01]  /*301f0*/  LDL.LU R4, [R1+0x160] ;  /* 0x0001600001047983 */ /* 0x000f220000300800 */
[----:B------:R-:W4:Y:S02]  /*30200*/  LDL.LU R5, [R1+0x164] ;  /* 0x0001640001057983 */ /* 0x000f240000300800 */
[----:B------:R-:W2:Y:S02]  /*30210*/  LDL.LU R6, [R1+0x168] ;  /* 0x0001680001067983 */ /* 0x000ea40000300800 */
[----:B------:R-:W2:Y:S02]  /*30220*/  LDL.LU R7, [R1+0x16c] ;  /* 0x00016c0001077983 */ /* 0x000ea40000300800 */
[----:B--2---:R-:W-:Y:S01]  /*30230*/  STL.64 [R1+0x2c70], R6 ;  /* 0x002c700601007387 */ /* 0x004fe20000100a00 */
[----:B----4-:R1:W-:Y:S03]  /*30240*/  STL.64 [R1+0x2c68], R4 ;  /* 0x002c680401007387 */ /* 0x0103e60000100a00 */
[----:B-1----:R-:W2:Y:S01]  /*30250*/  LDL.LU R4, [R1+0x170] ;  /* 0x0001700001047983 */ /* 0x002ea20000300800 */
[----:B------:R-:W2:Y:S02]  /*30260*/  LDL.LU R5, [R1+0x174] ;  /* 0x0001740001057983 */ /* 0x000ea40000300800 */
[----:B------:R-:W2:Y:S02]  /*30270*/  LDL.LU R6, [R1+0x178] ;  /* 0x0001780001067983 */ /* 0x000ea40000300800 */
[----:B------:R-:W2:Y:S01]  /*30280*/  LDL.LU R7, [R1+0x17c] ;  /* 0x00017c0001077983 */ /* 0x000ea20000300800 */
[----:B0-----:R-:W-:Y:S01]  /*30290*/  STL.64 [R1+0x2b10], R22 ;  /* 0x002b101601007387 */ /* 0x001fe20000100a00 */
[----:B------:R0:W-:Y:S03]  /*302a0*/  STL.64 [R1+0x2b08], R20 ;  /* 0x002b081401007387 */ /* 0x0001e60000100a00 */
[----:B0-----:R-:W4:Y:S01]  /*302b0*/  LDL.LU R20, [R1+0xb0] ;  /* 0x0000b00001147983 */ /* 0x001f220000300800 */
[----:B------:R-:W4:Y:S02]  /*302c0*/  LDL.LU R21, [R1+0xb4] ;  /* 0x0000b40001157983 */ /* 0x000f240000300800 */
[----:B------:R-:W2:Y:S02]  /*302d0*/  LDL.LU R22, [R1+0xb8] ;  /* 0x0000b80001167983 */ /* 0x000ea40000300800 */
[----:B------:R-:W2:Y:S02]  /*302e0*/  LDL.LU R23, [R1+0xbc] ;  /* 0x0000bc0001177983 */ /* 0x000ea40000300800 */
[----:B------:R-:W-:-:S02]  /*302f0*/  IMAD.MOV.U32 R24, RZ, RZ, R3 ;  /* 0x000000ffff187224 */ /* 0x000fc400078e0003 */
[----:B------:R-:W-:-:S07]  /*30300*/  IMAD.MOV.U32 R25, RZ, RZ, R2 ;  /* 0x000000ffff197224 */ /* 0x000fce00078e0002 */
[C---:B------:R-:W-:Y:S01]  /*30310*/  HMMA.16816.F32.BF16 R24, R12.reuse, R24, R8 ;  /* 0x000000180c18723c */ /* 0x040fe20000041808 */
[----:B--2---:R-:W-:Y:S01]  /*30320*/  STL.64 [R1+0x2bf0], R22 ;  /* 0x002bf01601007387 */ /* 0x004fe20000100a00 */
[----:B----4-:R0:W-:Y:S03]  /*30330*/  STL.64 [R1+0x2be8], R20 ;  /* 0x002be81401007387 */ /* 0x0101e60000100a00 */
[----:B0-----:R-:W2:Y:S01]  /*30340*/  LDL.LU R20, [R1+0x120] ;  /* 0x0001200001147983 */ /* 0x001ea20000300800 */
[----:B------:R-:W2:Y:S02]  /*30350*/  LDL.LU R21, [R1+0x124] ;  /* 0x0001240001157983 */ /* 0x000ea40000300800 */
[----:B------:R-:W2:Y:S02]  /*30360*/  LDL.LU R22, [R1+0x128] ;  /* 0x0001280001167983 */ /* 0x000ea40000300800 */
[----:B------:R-:W2:Y:S01]  /*30370*/  LDL.LU R23, [R1+0x12c] ;  /* 0x00012c0001177983 */ /* 0x000ea20000300800 */
[----:B------:R-:W3:Y:S11]  /*30380*/  LDL.LU.64 R8, [R1+0x2c90] ;  /* 0x002c900001087983 */ /* 0x000ef60000300a00 */
[----:B------:R-:W-:Y:S01]  /*30390*/  @!UPT UIADD3 URZ, URZ, URZ, URZ ;  /* 0x0000003f3f3ff290 */ /* 0x000fe2000fffe03f */
[----:B------:R-:W-:Y:S02]  /*303a0*/  STL.64 [R1+0x240], R24 ;  /* 0x0002401801007387 */ /* 0x000fe40000100a00 */
[----:B------:R-:W-:Y:S02]  /*303b0*/  STL.64 [R1+0x248], R26 ;  /* 0x0002481a01007387 */ /* 0x000fe40000100a00 */
[----:B------:R-:W0:Y:S04]  /*303c0*/  LDSM.16.MT88.4 R24, [R28+0x6080] ;  /* 0x006080001c18783b */ /* 0x000e280000004200 */
[----:B0-----:R-:W-:Y:S01]  /*303d0*/  STL.64 [R1+0x2a90], R26 ;  /* 0x002a901a01007387 */ /* 0x001fe20000100a00 */
[----:B------:R0:W-:Y:S03]  /*303e0*/  STL.64 [R1+0x2a88], R24 ;  /* 0x002a881801007387 */ /* 0x0001e60000100a00 */
[----:B0-----:R-:W4:Y:S01]  /*303f0*/  LDL.LU.64 R24, [R1+0x50] ;  /* 0x0000500001187983 */ /* 0x001f220000300a00 */
[----:B---3--:R-:W-:Y:S03]  /*30400*/  HMMA.16816.F32.BF16 R12, R12, R8, R16 ;  /* 0x000000080c0c723c */ /* 0x008fe60000041810 */
[----:B------:R-:W3:Y:S01]  /*30410*/  LDL.LU.64 R16, [R1+0x2c88] ;  /* 0x002c880001107983 */ /* 0x000ee20000300a00 */
[----:B------:R-:W-:Y:S11]  /*30420*/  IMAD.MOV.U32 R3, RZ, RZ, R8 ;  /* 0x000000ffff037224 */ /* 0x000ff600078e0008 */
[----:B------:R-:W-:Y:S08]  /*30430*/  @!UPT UIADD3 URZ, URZ, URZ, URZ ;  /* 0x0000003f3f3ff290 */ /* 0x000ff0000fffe03f */
[----:B------:R-:W-:Y:S01]  /*30440*/  STL.64 [R1+0x190], R12 ;  /* 0x0001900c01007387 */ /* 0x000fe20000100a00 */
[----:B------:R-:W-:Y:S02]  /*30450*/  STL.64 [R1+0x198], R14 ;  /* 0x0001980e01007387 */ /* 0x000fe40000100a00 */
[----:B------:R-:W0:Y:S04]  /*30460*/  LDSM.16.MT88.4 R12, [R28+0x6100] ;  /* 0x006100001c0c783b */ /* 0x000e280000004200 */
[----:B------:R-:W-:Y:S01]  /*30470*/  IMAD.MOV.U32 R2, RZ, RZ, R9 ;  /* 0x000000ffff027224 */ /* 0x000fe200078e0009 */
[----:B------:R-:W2:Y:S01]  /*30480*/  LDL.LU.64 R10, [R1+0x2c80] ;  /* 0x002c8000010a7983 */ /* 0x000ea20000300a00 */
[----:B------:R-:W2:Y:S03]  /*30490*/  LDL.LU.64 R8, [R1+0x2c78] ;  /* 0x002c780001087983 */ /* 0x000ea60000300a00 */
[----:B0-----:R0:W-:Y:S01]  /*304a0*/  STL.64 [R1+0x2a18], R14 ;  /* 0x002a180e01007387 */ /* 0x0011e20000100a00 */
[----:B------:R-:W-:Y:S03]  /*304b0*/  STL.64 [R1+0x2a10], R12 ;  /* 0x002a100c01007387 */ /* 0x000fe60000100a00 */
[----:B0-----:R-:W4:Y:S01]  /*304c0*/  LDL R14, [R1+0x68] ;  /* 0x00006800010e7983 */ /* 0x001f220000100800 */
[----:B---3--:R-:W-:-:S02]  /*304d0*/  IMAD.MOV.U32 R28, RZ, RZ, R16 ;  /* 0x000000ffff1c7224 */ /* 0x008fc400078e0010 */
[----:B------:R-:W-:Y:S01]  /*304e0*/  IMAD.MOV.U32 R29, RZ, RZ, R17 ;  /* 0x000000ffff1d7224 */ /* 0x000fe200078e0011 */
[C---:B--2---:R-:W-:Y:S01]  /*304f0*/  HMMA.16816.F32.BF16 R4, R8.reuse, R16, R4 ;  /* 0x000000100804723c */ /* 0x044fe20000041804 */
[----:B----4-:R-:W-:Y:S11]  /*30500*/  STL [R1+0x2a98], R14 ;  /* 0x002a980e01007387 */ /* 0x010ff60000100800 */
[----:B------:R-:W-:Y:S11]  /*30510*/  @!UPT UIADD3 URZ, URZ, URZ, URZ ;  /* 0x0000003f3f3ff290 */ /* 0x000ff6000fffe03f */
[----:B------:R-:W-:Y:S02]  /*30520*/  STL.64 [R1+0x170], R4 ;  /* 0x0001700401007387 */ /* 0x000fe40000100a00 */
[----:B------:R0:W-:Y:S02]  /*30530*/  STL.64 [R1+0x178], R6 ;  /* 0x0001780601007387 */ /* 0x0001e40000100a00 */
[----:B0-----:R-:W2:Y:S01]  /*30540*/  LDL.LU.64 R6, [R1+0x2c70] ;  /* 0x002c700001067983 */ /* 0x001ea20000300a00 */
[----:B------:R-:W2:Y:S02]  /*30550*/  LDL.LU.64 R4, [R1+0x2c68] ;  /* 0x002c680001047983 */ /* 0x000ea40000300a00 */
[----:B------:R-:W2:Y:S02]  /*30560*/  LDL.LU.64 R16, [R1+0x2c60] ;  /* 0x002c600001107983 */ /* 0x000ea40000300a00 */
[C---:B--2---:R-:W-:Y:S01]  /*30570*/  HMMA.16816.F32.BF16 R16, R8.reuse, R16, R4 ;  /* 0x000000100810723c */ /* 0x044fe20000041804 */
[----:B------:R-:W2:Y:S01]  /*30580*/  LDL.LU.64 R6, [R1+0x2c58] ;  /* 0x002c580001067983 */ /* 0x000ea20000300a00 */
[----:B------:R-:W2:Y:S11]  /*30590*/  LDL.LU.64 R4, [R1+0x2c50] ;  /* 0x002c500001047983 */ /* 0x000eb60000300a00 */
[----:B------:R-:W-:Y:S10]  /*305a0*/  @!UPT UIADD3 URZ, URZ, URZ, URZ ;  /* 0x0000003f3f3ff290 */ /* 0x000ff4000fffe03f */
[----:B------:R0:W-:Y:S01]  /*305b0*/  STL.64 [R1+0x160], R16 ;  /* 0x0001601001007387 */ /* 0x0001e20000100a00 */
[----:B------:R2:W-:Y:S03]  /*305c0*/  STL.64 [R1+0x168], R18 ;  /* 0x0001681201007387 */ /* 0x0005e60000100a00 */
[----:B0-----:R-:W2:Y:S02]  /*305d0*/  LDL.LU.64 R16, [R1+0x2c48] ;  /* 0x002c480001107983 */ /* 0x001ea40000300a00 */
[C---:B--2---:R-:W-:Y:S02]  /*305e0*/  HMMA.16816.F32.BF16 R16, R8.reuse, R16, R4 ;  /* 0x000000100810723c */ /* 0x044fe40000041804 */
[----:B------:R-:W2:Y:S01]  /*305f0*/  LDL.LU.64 R6, [R1+0x2c40] ;  /* 0x002c400001067983 */ /* 0x000ea20000300a00 */
[----:B------:R-:W2:Y:S11]  /*30600*/  LDL.LU.64 R4, [R1+0x2c38] ;  /* 0x002c380001047983 */ /* 0x000eb60000300a00 */
[----:B------:R-:W-:Y:S09]  /*30610*/  @!UPT UIADD3 URZ, URZ, URZ, URZ ;  /* 0x0000003f3f3ff290 */ /* 0x000ff2000fffe03f */
[----:B------:R0:W-:Y:S01]  /*30620*/  STL.64 [R1+0x150], R16 ;  /* 0x0001501001007387 */ /* 0x0001e20000100a00 */
[----:B------:R-:W-:Y:S03]  /*30630*/  STL.64 [R1+0x158], R18 ;  /* 0x0001581201007387 */ /* 0x000fe60000100a00 */
[----:B0-----:R-:W2:Y:S01]  /*30640*/  LDL.LU.64 R16, [R1+0x2c30] ;  /* 0x002c300001107983 */ /* 0x001ea20000300a00 */
[----:B------:R-:W-:Y:S02]  /*30650*/  IMAD.MOV.U32 R12, RZ, RZ, R3 ;  /* 0x000000ffff0c7224 */ /* 0x000fe400078e0003 */
[----:B------:R-:W-:Y:S01]  /*30660*/  IMAD.MOV.U32 R15, RZ, RZ, R0 ;  /* 0x000000ffff0f7224 */ /* 0x000fe200078e0000 */
[C---:B--2---:R-:W-:Y:S01]  /*30670*/  HMMA.16816.F32.BF16 R4, R8.reuse, R16, R4 ;  /* 0x000000100804723c */ /* 0x044fe20000041804 */
[----:B------:R-:W-:Y:S02]  /*30680*/  IMAD.MOV.U32 R3, RZ, RZ, R16 ;  /* 0x000000ffff037224 */ /* 0x000fe400078e0010 */
[----:B------:R-:W-:Y:S11]  /*30690*/  IMAD.MOV.U32 R0, RZ, RZ, R17 ;  /* 0x000000ffff007224 */ /* 0x000ff600078e0011 */
[----:B------:R-:W-:Y:S09]  /*306a0*/  @!UPT UIADD3 URZ, URZ, URZ, URZ ;  /* 0x0000003f3f3ff290 */ /* 0x000ff2000fffe03f */
[----:B------:R0:W-:Y:S01]  /*306b0*/  STL.64 [R1+0x140], R4 ;  /* 0x0001400401007387 */ /* 0x0001e20000100a00 */
[----:B------:R-:W-:Y:S03]  /*306c0*/  STL.64 [R1+0x148], R6 ;  /* 0x0001480601007387 */ /* 0x000fe60000100a00 */
[----:B0-----:R-:W2:Y:S01]  /*306d0*/  LDL.LU.64 R4, [R1+0x2c28] ;  /* 0x002c280001047983 */ /* 0x001ea20000300a00 */
[----:B------:R-:W2:Y:S02]  /*306e0*/  LDL.LU.64 R18, [R1+0x2c20] ;  /* 0x002c200001127983 */ /* 0x000ea40000300a00 */
[----:B------:R-:W2:Y:S02]  /*306f0*/  LDL.LU.64 R16, [R1+0x2c18] ;  /* 0x002c180001107983 */ /* 0x000ea40000300a00 */
[----:B------:R-:W-:Y:S01]  /*30700*/  IMAD.MOV.U32 R13, RZ, RZ, R2 ;  /* 0x000000ffff0d7224 */ /* 0x000fe200078e0002 */
[C---:B--2---:R-:W-:Y:S01]  /*30710*/  HMMA.16816.F32.BF16 R16, R8.reuse, R4, R16 ;  /* 0x000000040810723c */ /* 0x044fe20000041810 */
[----:B------:R-:W-:Y:S11]  /*30720*/  IMAD.MOV.U32 R2, RZ, RZ, R5 ;  /* 0x000000ffff027224 */ /* 0x000ff600078e0005 */
[----:B------:R-:W-:Y:S11]  /*30730*/  @!UPT UIADD3 URZ, URZ, URZ, URZ ;  /* 0x0000003f3f3ff290 */ /* 0x000ff6000fffe03f */
[----:B------:R-:W-:Y:S01]  /*30740*/  STL.64 [R1+0x130], R16 ;  /* 0x0001301001007387 */ /* 0x000fe20000100a00 */
[----:B------:R0:W-:Y:S03]  /*30750*/  STL.64 [R1+0x138], R18 ;  /* 0x0001381201007387 */ /* 0x0001e60000100a00 */
[----:B0-----:R-:W2:Y:S01]  /*30760*/  LDL.LU R18, [R1+0x2c10] ;  /* 0x002c100001127983 */ /* 0x001ea20000300800 */
[----:B------:R-:W2:Y:S02]  /*30770*/  LDL.LU.64 R16, [R1+0x2c08] ;  /* 0x002c080001107983 */ /* 0x000ea40000300a00 */
[----:B------:R-:W-:Y:S02]  /*30780*/  IMAD.MOV.U32 R19, RZ, RZ, R4 ;  /* 0x000000ffff137224 */ /* 0x000fe400078e0004 */
[----:B------:R-:W3:Y:S01]  /*30790*/  LDL.LU.64 R6, [R1+0x2c00] ;  /* 0x002c000001067983 */ /* 0x000ee20000300a00 */
[----:B------:R-:W4:Y:S02]  /*307a0*/  LDL.LU.64 R4, [R1+0x2bf8] ;  /* 0x002bf80001047983 */ /* 0x000f240000300a00 */
[C---:B----4-:R-:W-:Y:S11]  /*307b0*/  HMMA.16816.F32.BF16 R20, R8.reuse, R4, R20 ;  /* 0x000000040814723c */ /* 0x050ff60000041814 */
        /* <DEDUP_REMOVED lines=8> */
[----:B0-----:R-:W3:Y:S01]  /*30840*/  LDL.LU R4, [R1+0x110] ;  /* 0x0001100001047983 */ /* 0x001ee20000300800 */
[----:B------:R-:W3:Y:S02]  /*30850*/  LDL.LU R5, [R1+0x114] ;  /* 0x0001140001057983 */ /* 0x000ee40000300800 */
[----:B------:R-:W3:Y:S02]  /*30860*/  LDL.LU R6, [R1+0x118] ;  /* 0x0001180001067983 */ /* 0x000ee40000300800 */
[----:B------:R-:W3:Y:S02]  /*30870*/  LDL.LU R7, [R1+0x11c] ;  /* 0x00011c0001077983 */ /* 0x000ee40000300800 */
[C---:B---3--:R-:W-:Y:S08]  /*30880*/  HMMA.16816.F32.BF16 R4, R8.reuse, R24, R4 ;  /* 0x000000180804723c */ /* 0x048ff00000041804 */
[----:B----4-:R-:W-:Y:S11]  /*30890*/  HMMA.16816.F32.BF16 R8, R8, R12, R20 ;  /* 0x0000000c0808723c */ /* 0x010ff60000041814 */
[----:B------:R-:W-:Y:S04]  /*308a0*/  @!UPT UIADD3 URZ, URZ, URZ, URZ ;  /* 0x0000003f3f3ff290 */ /* 0x000fe8000fffe03f */
[----:B------:R0:W-:Y:S01]  /*308b0*/  STL.64 [R1+0x110], R4 ;  /* 0x0001100401007387 */ /* 0x0001e20000100a00 */
[----:B------:R-:W-:Y:S02]  /*308c0*/  STL.64 [R1+0x118], R6 ;  /* 0x0001180601007387 */ /* 0x000fe40000100a00 */
[----:B------:R-:W-:Y:S02]  /*308d0*/  STL [R1+0x2b20], R15 ;  /* 0x002b200f01007387 */ /* 0x000fe40000100800 */
[----:B------:R-:W-:Y:S03]  /*308e0*/  STL.64 [R1+0x2b18], R12 ;  /* 0x002b180c01007387 */ /* 0x000fe60000100a00 */
[----:B------:R1:W-:Y:S01]  /*308f0*/  STL.64 [R1+0xb0], R8 ;  /* 0x0000b00801007387 */ /* 0x0003e20000100a00 */
[----:B------:R3:W-:Y:S02]  /*30900*/  STL.64 [R1+0xb8], R10 ;  /* 0x0000b80a01007387 */ /* 0x0007e40000100a00 */
[----:B0-----:R-:W-:-:S02]  /*30910*/  IMAD.MOV.U32 R5, RZ, RZ, R24 ;  /* 0x000000ffff057224 */ /* 0x001fc400078e0018 */
[----:B------:R-:W-:Y:S01]  /*30920*/  IMAD.MOV.U32 R4, RZ, RZ, R25 ;  /* 0x000000ffff047224 */ /* 0x000fe200078e0019 */
[----:B------:R-:W4:Y:S01]  /*30930*/  LDL.LU R24, [R1+0x2d0] ;  /* 0x0002d00001187983 */ /* 0x000f220000300800 */
[----:B------:R-:W4:Y:S02]  /*30940*/  LDL.LU R25, [R1+0x2d4] ;  /* 0x0002d40001197983 */ /* 0x000f240000300800 */
[----:B------:R-:W2:Y:S02]  /*30950*/  LDL.LU R26, [R1+0x2d8] ;  /* 0x0002d800011a7983 */ /* 0x000ea40000300800 */
[----:B------:R-:W2:Y:S01]  /*30960*/  LDL.LU R27, [R1+0x2dc] ;  /* 0x0002dc00011b7983 */ /* 0x000ea20000300800 */
[----:B-1----:R-:W2:Y:S01]  /*30970*/  LDL.LU R8, [R1+0x2f0] ;  /* 0x0002f00001087983 */ /* 0x002ea20000300800 */
[----:B------:R-:W2:Y:S02]  /*30980*/  LDL.LU R9, [R1+0x2f4] ;  /* 0x0002f40001097983 */ /* 0x000ea40000300800 */
[----:B---3--:R-:W3:Y:S02]  /*30990*/  LDL.LU R10, [R1+0x2f8] ;  /* 0x0002f800010a7983 */ /* 0x008ee40000300800 */
[----:B------:R-:W3:Y:S02]  /*309a0*/  LDL.LU R11, [R1+0x2fc] ;  /* 0x0002fc00010b7983 */ /* 0x000ee40000300800 */
[----:B---3--:R-:W-:Y:S01]  /*309b0*/  STL.64 [R1+0x2ad0], R10 ;  /* 0x002ad00a01007387 */ /* 0x008fe20000100a00 */
[----:B--2---:R0:W-:Y:S03]  /*309c0*/  STL.64 [R1+0x2ac8], R8 ;  /* 0x002ac80801007387 */ /* 0x0041e60000100a00 */
[----:B0-----:R-:W2:Y:S01]  /*309d0*/  LDL.LU R8, [R1+0x300] ;  /* 0x0003000001087983 */ /* 0x001ea20000300800 */
[----:B------:R-:W2:Y:S02]  /*309e0*/  LDL.LU R9, [R1+0x304] ;  /* 0x0003040001097983 */ /* 0x000ea40000300800 */
[----:B------:R-:W3:Y:S02]  /*309f0*/  LDL.LU R10, [R1+0x308] ;  /* 0x00030800010a7983 */ /* 0x000ee40000300800 */
[----:B------:R-:W3:Y:S01]  /*30a00*/  LDL.LU R11, [R1+0x30c] ;  /* 0x00030c00010b7983 */ /* 0x000ee20000300800 */
[----:B------:R-:W2:Y:S01]  /*30a10*/  LDL.LU R20, [R1+0x330] ;  /* 0x0003300001147983 */ /* 0x000ea20000300800 */
[----:B------:R-:W2:Y:S02]  /*30a20*/  LDL.LU R21, [R1+0x334] ;  /* 0x0003340001157983 */ /* 0x000ea40000300800 */
[----:B------:R-:W2:Y:S02]  /*30a30*/  LDL.LU R22, [R1+0x338] ;  /* 0x0003380001167983 */ /* 0x000ea40000300800 */
[----:B------:R-:W2:Y:S02]  /*30a40*/  LDL.LU R23, [R1+0x33c] ;  /* 0x00033c0001177983 */ /* 0x000ea40000300800 */
[----:B------:R-:W-:-:S02]  /*30a50*/  IMAD.MOV.U32 R12, RZ, RZ, R5 ;  /* 0x000000ffff0c7224 */ /* 0x000fc400078e0005 */
[----:B------:R-:W-:Y:S01]  /*30a60*/  IMAD.MOV.U32 R13, RZ, RZ, R4 ;  /* 0x000000ffff0d7224 */ /* 0x000fe200078e0004 */
[----:B--2---:R-:W-:Y:S01]  /*30a70*/  STL.64 [R1+0x2b30], R22 ;  /* 0x002b301601007387 */ /* 0x004fe20000100a00 */
[----:B------:R0:W-:Y:S03]  /*30a80*/  STL.64 [R1+0x2b28], R20 ;  /* 0x002b281401007387 */ /* 0x0001e60000100a00 */
[----:B------:R1:W-:Y:S01]  /*30a90*/  STL.64 [R1+0x2b38], R12 ;  /* 0x002b380c01007387 */ /* 0x0003e20000100a00 */
[----:B0-----:R-:W2:Y:S01]  /*30aa0*/  LDL.LU R20, [R1+0x350] ;  /* 0x0003500001147983 */ /* 0x001ea20000300800 */
[----:B------:R-:W2:Y:S02]  /*30ab0*/  LDL.LU R21, [R1+0x354] ;  /* 0x0003540001157983 */ /* 0x000ea40000300800 */
[----:B------:R-:W2:Y:S02]  /*30ac0*/  LDL.LU R22, [R1+0x358] ;  /* 0x0003580001167983 */ /* 0x000ea40000300800 */
[----:B------:R-:W2:Y:S02]  /*30ad0*/  LDL.LU R23, [R1+0x35c] ;  /* 0x00035c0001177983 */ /* 0x000ea40000300800 */
[----:B--2---:R-:W-:Y:S01]  /*30ae0*/  STL.64 [R1+0x2b58], R22 ;  /* 0x002b581601007387 */ /* 0x004fe20000100a00 */
[----:B------:R0:W-:Y:S02]  /*30af0*/  STL.64 [R1+0x2b50], R20 ;  /* 0x002b501401007387 */ /* 0x0001e40000100a00 */
[----:B-1----:R-:W2:Y:S02]  /*30b00*/  LDL.LU R12, [R1+0x340] ;  /* 0x00034000010c7983 */ /* 0x002ea40000300800 */
[----:B------:R-:W2:Y:S01]  /*30b10*/  LDL.LU R13, [R1+0x344] ;  /* 0x00034400010d7983 */ /* 0x000ea20000300800 */
[----:B------:R-:W2:Y:S01]  /*30b20*/  LDL.LU R14, [R1+0x348] ;  /* 0x00034800010e7983 */ /* 0x000ea20000300800 */
[----:B------:R-:W2:Y:S02]  /*30b30*/  LDL.LU R15, [R1+0x34c] ;  /* 0x00034c00010f7983 */ /* 0x000ea40000300800 */
[----:B------:R-:W-:-:S02]  /*30b40*/  IMAD.MOV.U32 R4, RZ, RZ, R19 ;  /* 0x000000ffff047224 */ /* 0x000fc400078e0013 */
[----:B------:R-:W-:Y:S01]  /*30b50*/  IMAD.MOV.U32 R5, RZ, RZ, R2 ;  /* 0x000000ffff057224 */ /* 0x000fe200078e0002 */
[----:B--2---:R-:W-:Y:S01]  /*30b60*/  STL.64 [R1+0x2b68], R14 ;  /* 0x002b680e01007387 */ /* 0x004fe20000100a00 */
[----:B------:R-:W-:Y:S02]  /*30b70*/  STL.64 [R1+0x2b60], R12 ;  /* 0x002b600c01007387 */ /* 0x000fe40000100a00 */
[----:B------:R-:W2:Y:S02]  /*30b80*/  LDL.LU R19, [R1+0x2be4] ;  /* 0x002be40001137983 */ /* 0x000ea40000300800 */
[----:B------:R-:W2:Y:S01]  /*30b90*/  LDL.LU R2, [R1+0x2be0] ;  /* 0x002be00001027983 */ /* 0x000ea20000300800 */
[----:B------:R-:W-:Y:S01]  /*30ba0*/  STL.64 [R1+0x2b70], R4 ;  /* 0x002b700401007387 */ /* 0x000fe20000100a00 */
[----:B0-----:R-:W2:Y:S02]  /*30bb0*/  LDL.LU R20, [R1+0x220] ;  /* 0x0002200001147983 */ /* 0x001ea40000300800 */
        /* <DEDUP_REMOVED lines=15> */
[----:B------:R-:W-:-:S02]  /*30cb0*/  IMAD.MOV.U32 R12, RZ, RZ, R3 ;  /* 0x000000ffff0c7224 */ /* 0x000fc400078e0003 */
[----:B------:R-:W-:Y:S01]  /*30cc0*/  IMAD.MOV.U32 R13, RZ, RZ, R0 ;  /* 0x000000ffff0d7224 */ /* 0x000fe200078e0000 */
[----:B--2---:R-:W-:Y:S01]  /*30cd0*/  STL.64 [R1+0x2bb0], R22 ;  /* 0x002bb01601007387 */ /* 0x004fe20000100a00 */
[----:B------:R0:W-:Y:S02]  /*30ce0*/  STL.64 [R1+0x2ba8], R20 ;  /* 0x002ba81401007387 */ /* 0x0001e40000100a00 */
[----:B0-----:R-:W-:Y:S02]  /*30cf0*/  IMAD.MOV.U32 R20, RZ, RZ, R28 ;  /* 0x000000ffff147224 */ /* 0x001fe400078e001c */
[----:B------:R-:W-:Y:S01]  /*30d00*/  IMAD.MOV.U32 R21, RZ, RZ, R29 ;  /* 0x000000ffff157224 */ /* 0x000fe200078e001d */
[----:B------:R-:W2:Y:S01]  /*30d10*/  LDL.LU R28, [R1+0x2bdc] ;  /* 0x002bdc00011c7983 */ /* 0x000ea20000300800 */
[----:B------:R-:W2:Y:S02]  /*30d20*/  LDL.LU R29, [R1+0x2bd8] ;  /* 0x002bd800011d7983 */ /* 0x000ea40000300800 */
[----:B------:R-:W2:Y:S02]  /*30d30*/  LDL.LU R3, [R1+0x2bd4] ;  /* 0x002bd40001037983 */ /* 0x000ea40000300800 */
[----:B------:R-:W2:Y:S01]  /*30d40*/  LDL.LU R0, [R1+0x2bd0] ;  /* 0x002bd00001007983 */ /* 0x000ea20000300800 */
[----:B------:R0:W-:Y:S04]  /*30d50*/  STL.64 [R1+0x2bb8], R12 ;  /* 0x002bb80c01007387 */ /* 0x0001e80000100a00 */
        /* <DEDUP_REMOVED lines=8> */
[----:B---3--:R-:W-:Y:S01]  /*30de0*/  STL.64 [R1+0x2ae0], R10 ;  /* 0x002ae00a01007387 */ /* 0x008fe20000100a00 */
[----:B------:R0:W-:Y:S03]  /*30df0*/  STL.64 [R1+0x2ad8], R8 ;  /* 0x002ad80801007387 */ /* 0x0001e60000100a00 */
[----:B0-----:R-:W3:Y:S01]  /*30e00*/  LDL.LU.64 R8, [R1+0x20] ;  /* 0x0000200001087983 */ /* 0x001ee20000300a00 */
[----:B------:R-:W3:Y:S02]  /*30e10*/  LDL.64 R10, [R1+0x28] ;  /* 0x00002800010a7983 */ /* 0x000ee40000100a00 */
[----:B------:R0:W-:Y:S02]  /*30e20*/  STL.64 [R1+0x2aa8], R26 ;  /* 0x002aa81a01007387 */ /* 0x0001e40000100a00 */
[----:B----4-:R1:W-:Y:S02]  /*30e30*/  STL.64 [R1+0x2aa0], R24 ;  /* 0x002aa01801007387 */ /* 0x0103e40000100a00 */
[----:B0-----:R-:W-:-:S02]  /*30e40*/  IMAD.MOV.U32 R27, RZ, RZ, R2 ;  /* 0x000000ffff1b7224 */ /* 0x001fc400078e0002 */
[----:B--2---:R-:W-:Y:S02]  /*30e50*/  IMAD.MOV.U32 R26, RZ, RZ, R28 ;  /* 0x000000ffff1a7224 */ /* 0x004fe400078e001c */
[----:B-1----:R-:W-:Y:S02]  /*30e60*/  IMAD.MOV.U32 R25, RZ, RZ, R29 ;  /* 0x000000ffff197224 */ /* 0x002fe400078e001d */
[----:B------:R-:W-:Y:S02]  /*30e70*/  IMAD.MOV.U32 R24, RZ, RZ, R3 ;  /* 0x000000ffff187224 */ /* 0x000fe400078e0003 */
[----:B------:R-:W2:Y:S01]  /*30e80*/  LDL.LU R3, [R1+0x2bcc] ;  /* 0x002bcc0001037983 */ /* 0x000ea20000300800 */
[----:B------:R-:W4:Y:S02]  /*30e90*/  LDL.LU R29, [R1+0x2bc8] ;  /* 0x002bc800011d7983 */ /* 0x000f240000300800 */
[----:B------:R-:W2:Y:S02]  /*30ea0*/  LDL.LU R28, [R1+0x2bc4] ;  /* 0x002bc400011c7983 */ /* 0x000ea40000300800 */
[----:B------:R-:W2:Y:S01]  /*30eb0*/  LDL.LU R2, [R1+0x2bc0] ;  /* 0x002bc00001027983 */ /* 0x000ea20000300800 */
[C---:B------:R-:W-:Y:S01]  /*30ec0*/  HMMA.16816.F32.BF16 R20, R16.reuse, R20, R12 ;  /* 0x000000141014723c */ /* 0x040fe2000004180c */
[----:B------:R-:W-:Y:S01]  /*30ed0*/  STL.64 [R1+0x2ab8], R26 ;  /* 0x002ab81a01007387 */ /* 0x000fe20000100a00 */
[----:B------:R0:W-:Y:S03]  /*30ee0*/  STL.64 [R1+0x2ab0], R24 ;  /* 0x002ab01801007387 */ /* 0x0001e60000100a00 */
[----:B0-----:R-:W2:Y:S01]  /*30ef0*/  LDL.LU.64 R24, [R1+0x10] ;  /* 0x0000100001187983 */ /* 0x001ea20000300a00 */
[----:B------:R-:W2:Y:S02]  /*30f00*/  LDL.64 R26, [R1+0x18] ;  /* 0x00001800011a7983 */ /* 0x000ea40000100a00 */
[----:B------:R-:W2:Y:S11]  /*30f10*/  LDL.LU.64 R12, [R1+0x2bb8] ;  /* 0x002bb800010c7983 */ /* 0x000eb60000300a00 */
[----:B------:R-:W-:Y:S04]  /*30f20*/  @!UPT UIADD3 URZ, URZ, URZ, URZ ;  /* 0x0000003f3f3ff290 */ /* 0x000fe8000fffe03f */
[----:B------:R-:W-:Y:S01]  /*30f30*/  STL.64 [R1+0xa0], R20 ;  /* 0x0000a01401007387 */ /* 0x000fe20000100a00 */
[----:B------:R0:W-:Y:S03]  /*30f40*/  STL.64 [R1+0xa8], R22 ;  /* 0x0000a81601007387 */ /* 0x0001e60000100a00 */
[----:B0-----:R-:W3:Y:S01]  /*30f50*/  LDL.LU.64 R22, [R1+0x2bb0] ;  /* 0x002bb00001167983 */ /* 0x001ee20000300a00 */
[----:B------:R-:W3:Y:S02]  /*30f60*/  LDL.LU.64 R20, [R1+0x2ba8] ;  /* 0x002ba80001147983 */ /* 0x000ee40000300a00 */
[C---:B---3--:R-:W-:Y:S11]  /*30f70*/  HMMA.16816.F32.BF16 R20, R16.reuse, R8, R20 ;  /* 0x000000081014723c */ /* 0x048ff60000041814 */
[----:B------:R-:W-:Y:S11]  /*30f80*/  @!UPT UIADD3 URZ, URZ, URZ, URZ ;  /* 0x0000003f3f3ff290 */ /* 0x000ff6000fffe03f */
[----:B------:R-:W-:Y:S01]  /*30f90*/  @!UPT UIADD3 URZ, URZ, URZ, URZ ;  /* 0x0000003f3f3ff290 */ /* 0x000fe2000fffe03f */
[----:B------:R-:W-:Y:S01]  /*30fa0*/  STL.64 [R1+0x90], R20 ;  /* 0x0000901401007387 */ /* 0x000fe20000100a00 */
[----:B------:R0:W-:Y:S03]  /*30fb0*/  STL.64 [R1+0x98], R22 ;  /* 0x0000981601007387 */ /* 0x0001e60000100a00 */
[----:B0-----:R-:W2:Y:S01]  /*30fc0*/  LDL.LU.64 R22, [R1+0x2ba0] ;  /* 0x002ba00001167983 */ /* 0x001ea20000300a00 */
[----:B------:R-:W2:Y:S02]  /*30fd0*/  LDL.LU.64 R20, [R1+0x2b98] ;  /* 0x002b980001147983 */ /* 0x000ea40000300a00 */
[----:B------:R0:W-:Y:S02]  /*30fe0*/  STL.64 [R1+0x2af0], R10 ;  /* 0x002af00a01007387 */ /* 0x0001e40000100a00 */
[----:B0-----:R-:W3:Y:S01]  /*30ff0*/  LDL.64 R10, [R1+0x48] ;  /* 0x00004800010a7983 */ /* 0x001ee20000100a00 */
[----:B--2---:R-:W-:Y:S07]  /*31000*/  HMMA.16816.F32.BF16 R20, R16, R24, R20 ;  /* 0x000000181014723c */ /* 0x004fee0000041814 */
[----:B----4-:R-:W-:-:S02]  /*31010*/  IMAD.MOV.U32 R24, RZ, RZ, R29 ;  /* 0x000000ffff187224 */ /* 0x010fc400078e001d */
[----:B------:R-:W-:Y:S11]  /*31020*/  IMAD.MOV.U32 R25, RZ, RZ, R3 ;  /* 0x000000ffff197224 */ /* 0x000ff600078e0003 */
[----:B------:R-:W-:Y:S03]  /*31030*/  @!UPT UIADD3 URZ, URZ, URZ, URZ ;  /* 0x0000003f3f3ff290 */ /* 0x000fe6000fffe03f */
[----:B------:R-:W-:Y:S01]  /*31040*/  STL.64 [R1+0x80], R20 ;  /* 0x0000801401007387 */ /* 0x000fe20000100a00 */
[----:B------:R0:W-:Y:S03]  /*31050*/  STL.64 [R1+0x88], R22 ;  /* 0x0000881601007387 */ /* 0x0001e60000100a00 */
[----:B0-----:R-:W2:Y:S01]  /*31060*/  LDL.LU.64 R22, [R1+0x2b90] ;  /* 0x002b900001167983 */ /* 0x001ea20000300a00 */
[----:B------:R-:W2:Y:S02]  /*31070*/  LDL.LU.64 R20, [R1+0x2b88] ;  /* 0x002b880001147983 */ /* 0x000ea40000300a00 */
[----:B------:R0:W-:Y:S02]  /*31080*/  STL.64 [R1+0x2ae8], R26 ;  /* 0x002ae81a01007387 */ /* 0x0001e40000100a00 */
[----:B------:R-:W4:Y:S01]  /*31090*/  LDL.LU R29, [R1+0x2b84] ;  /* 0x002b8400011d7983 */ /* 0x000f220000300800 */
[----:B------:R-:W2:Y:S04]  /*310a0*/  LDL.LU R3, [R1+0x2b80] ;  /* 0x002b800001037983 */ /* 0x000ea80000300800 */
[----:B0-----:R-:W2:Y:S01]  /*310b0*/  LDL.LU R26, [R1+0x318] ;  /* 0x00031800011a7983 */ /* 0x001ea20000300800 */
[----:B------:R-:W-:-:S02]  /*310c0*/  IMAD.MOV.U32 R27, RZ, RZ, R0 ;  /* 0x000000ffff1b7224 */ /* 0x000fc400078e0000 */
[----:B------:R-:W3:Y:S01]  /*310d0*/  LDL.LU R0, [R1+0x2b7c] ;  /* 0x002b7c0001007983 */ /* 0x000ee20000300800 */
[C---:B------:R-:W-:Y:S02]  /*310e0*/  HMMA.16816.F32.BF16 R12, R16.reuse, R12, R4 ;  /* 0x0000000c100c723c */ /* 0x040fe40000041804 */
[----:B--2---:R-:W-:Y:S01]  /*310f0*/  STL.64 [R1+0x2b00], R26 ;  /* 0x002b001a01007387 */ /* 0x004fe20000100a00 */
[----:B------:R0:W-:Y:S02]  /*31100*/  STL.64 [R1+0x2af8], R24 ;  /* 0x002af81801007387 */ /* 0x0001e40000100a00 */
[----:B0-----:R-:W-:Y:S02]  /*31110*/  IMAD.MOV.U32 R24, RZ, RZ, R2 ;  /* 0x000000ffff187224 */ /* 0x001fe400078e0002 */
[----:B------:R-:W2:Y:S01]  /*31120*/  LDL.LU R2, [R1+0x2b78] ;  /* 0x002b780001027983 */ /* 0x000ea20000300800 */
[----:B------:R-:W2:Y:S11]  /*31130*/  LDL.LU.64 R4, [R1+0x2b70] ;  /* 0x002b700001047983 */ /* 0x000eb60000300a00 */
[----:B------:R-:W-:Y:S04]  /*31140*/  @!UPT UIADD3 URZ, URZ, URZ, URZ ;  /* 0x0000003f3f3ff290 */ /* 0x000fe8000fffe03f */
[----:B------:R-:W-:Y:S02]  /*31150*/  STL.64 [R1+0x70], R12 ;  /* 0x0000700c01007387 */ /* 0x000fe40000100a00 */
[----:B------:R0:W-:Y:S02]  /*31160*/  STL.64 [R1+0x78], R14 ;  /* 0x0000780e01007387 */ /* 0x0001e40000100a00 */
[----:B0-----:R-:W3:Y:S01]  /*31170*/  LDL.LU.64 R14, [R1+0x2b68] ;  /* 0x002b6800010e7983 */ /* 0x001ee20000300a00 */
[----:B------:R-:W3:Y:S01]  /*31180*/  LDL.LU.64 R12, [R1+0x2b60] ;  /* 0x002b6000010c7983 */ /* 0x000ee20000300a00 */
[C---:B--2---:R-:W-:Y:S02]  /*31190*/  HMMA.16816.F32.BF16 R4, R16.reuse, R4, R20 ;  /* 0x000000041004723c */ /* 0x044fe40000041814 */
[----:B------:R-:W2:Y:S01]  /*311a0*/  LDL.LU.64 R22, [R1+0x2b58] ;  /* 0x002b580001167983 */ /* 0x000ea20000300a00 */
[----:B------:R-:W2:Y:S11]  /*311b0*/  LDL.LU.64 R20, [R1+0x2b50] ;  /* 0x002b500001147983 */ /* 0x000eb60000300a00 */
[----:B------:R-:W-:Y:S09]  /*311c0*/  @!UPT UIADD3 URZ, URZ, URZ, URZ ;  /* 0x0000003f3f3ff290 */ /* 0x000ff2000fffe03f */
[----:B------:R-:W-:Y:S01]  /*311d0*/  STL.64 [R1+0x220], R4 ;  /* 0x0002200401007387 */ /* 0x000fe20000100a00 */
[----:B------:R0:W-:Y:S03]  /*311e0*/  STL.64 [R1+0x228], R6 ;  /* 0x0002280601007387 */ /* 0x0001e60000100a00 */
[----:B0-----:R-:W2:Y:S01]  /*311f0*/  LDL.LU.64 R6, [R1+0x2b48] ;  /* 0x002b480001067983 */ /* 0x001ea20000300a00 */
[----:B------:R-:W3:Y:S02]  /*31200*/  LDL.LU.64 R4, [R1+0x2b40] ;  /* 0x002b400001047983 */ /* 0x000ee40000300a00 */
[C---:B---3--:R-:W-:Y:S11]  /*31210*/  HMMA.16816.F32.BF16 R12, R16.reuse, R4, R12 ;  /* 0x00000004100c723c */ /* 0x048ff6000004180c */
[----:B------:R-:W-:Y:S11]  /*31220*/  @!UPT UIADD3 URZ, URZ, URZ, URZ ;  /* 0x0000003f3f3ff290 */ /* 0x000ff6000fffe03f */
[----:B------:R-:W-:Y:S01]  /*31230*/  @!UPT UIADD3 URZ, URZ, URZ, URZ ;  /* 0x0000003f3f3ff290 */ /* 0x000fe2000fffe03f */
[----:B------:R0:W-:Y:S01]  /*31240*/  STL.64 [R1+0x340], R12 ;  /* 0x0003400c01007387 */ /* 0x0001e20000100a00 */
[----:B------:R-:W-:Y:S03]  /*31250*/  STL.64 [R1+0x348], R14 ;  /* 0x0003480e01007387 */ /* 0x000fe60000100a00 */
[----:B0-----:R-:W3:Y:S01]  /*31260*/  LDL.LU.64 R12, [R1+0x2b38] ;  /* 0x002b3800010c7983 */ /* 0x001ee20000300a00 */
[----:B--2---:R0:W-:Y:S03]  /*31270*/  STL.64 [R1+0x2ac0], R6 ;  /* 0x002ac00601007387 */ /* 0x0041e60000100a00 */
[----:B0-----:R-:W2:Y:S01]  /*31280*/  LDL.64 R6, [R1+0x8] ;  /* 0x0000080001067983 */ /* 0x001ea20000100a00 */
[----:B---3--:R-:W-:Y:S03]  /*31290*/  HMMA.16816.F32.BF16 R12, R16, R12, R20 ;  /* 0x0000000c100c723c */ /* 0x008fe60000041814 */
[----:B------:R-:W3:Y:S01]  /*312a0*/  LDL.LU.64 R22, [R1+0x2b30] ;  /* 0x002b300001167983 */ /* 0x000ee20000300a00 */
[----:B------:R-:W3:Y:S11]  /*312b0*/  LDL.LU.64 R20, [R1+0x2b28] ;  /* 0x002b280001147983 */ /* 0x000ef60000300a00 */
[----:B------:R-:W-:Y:S08]  /*312c0*/  @!UPT UIADD3 URZ, URZ, URZ, URZ ;  /* 0x0000003f3f3ff290 */ /* 0x000ff0000fffe03f */
[----:B------:R-:W-:Y:S01]  /*312d0*/  STL.64 [R1+0x350], R12 ;  /* 0x0003500c01007387 */ /* 0x000fe20000100a00 */
[----:B------:R0:W-:Y:S03]  /*312e0*/  STL [R1+0x35c], R15 ;  /* 0x00035c0f01007387 */ /* 0x0001e60000100800 */
[----:B0-----:R-:W2:Y:S01]  /*312f0*/  LDL.LU R15, [R1+0x2b20] ;  /* 0x002b2000010f7983 */ /* 0x001ea20000300800 */
[----:B------:R-:W3:Y:S02]  /*31300*/  LDL.LU.64 R12, [R1+0x2b18] ;  /* 0x002b1800010c7983 */ /* 0x000ee40000300a00 */
[----:B------:R-:W-:Y:S02]  /*31310*/  IMAD.MOV.U32 R26, RZ, RZ, R28 ;  /* 0x000000ffff1a7224 */ /* 0x000fe400078e001c */
[----:B------:R-:W-:-:S05]  /*31320*/  IMAD.MOV.U32 R28, RZ, RZ, R14 ;  /* 0x000000ffff1c7224 */ /* 0x000fca00078e000e */
[----:B------:R0:W-:Y:S01]  /*31330*/  STL [R1+0x27a8], R28 ;  /* 0x0027a81c01007387 */ /* 0x0001e20000100800 */
[----:B---3--:R-:W-:Y:S03]  /*31340*/  HMMA.16816.F32.BF16 R16, R16, R12, R20 ;  /* 0x0000000c1010723c */ /* 0x008fe60000041814 */
[----:B------:R-:W3:Y:S01]  /*31350*/  LDL.LU.64 R22, [R1+0x2b10] ;  /* 0x002b100001167983 */ /* 0x000ee20000300a00 */
[----:B------:R-:W3:Y:S02]  /*31360*/  LDL.LU.64 R20, [R1+0x2b08] ;  /* 0x002b080001147983 */ /* 0x000ee40000300a00 */
[----:B----4-:R-:W-:Y:S02]  /*31370*/  IMAD.MOV.U32 R25, RZ, RZ, R29 ;  /* 0x000000ffff197224 */ /* 0x010fe400078e001d */
[----:B------:R-:W-:Y:S02]  /*31380*/  IMAD.MOV.U32 R27, RZ, RZ, R3 ;  /* 0x000000ffff1b7224 */ /* 0x000fe400078e0003 */
[----:B------:R-:W-:-:S02]  /*31390*/  IMAD.MOV.U32 R14, RZ, RZ, R10 ;  /* 0x000000ffff0e7224 */ /* 0x000fc400078e000a */
[----:B0-----:R-:W-:-:S11]  /*313a0*/  IMAD.MOV.U32 R28, RZ, RZ, R11 ;  /* 0x000000ffff1c7224 */ /* 0x001fd600078e000b */
[----:B------:R-:W-:Y:S01]  /*313b0*/  STL.64 [R1+0x330], R16 ;  /* 0x0003301001007387 */ /* 0x000fe20000100a00 */
[----:B------:R-:W-:Y:S01]  /*313c0*/  STL.64 [R1+0x338], R18 ;  /* 0x0003381201007387 */ /* 0x000fe20000100a00 */
        /* <DEDUP_REMOVED lines=26> */
[----:B--2---:R-:W-:Y:S07]  /*31570*/  HMMA.16816.F32.BF16 R24, R20, R6, R8 ;  /* 0x000000061418723c */ /* 0x004fee0000041808 */
[----:B------:R-:W-:-:S02]  /*31580*/  IMAD.MOV.U32 R9, RZ, RZ, R6 ;  /* 0x000000ffff097224 */ /* 0x000fc400078e0006 */
[----:B------:R-:W-:Y:S02]  /*31590*/  IMAD.MOV.U32 R8, RZ, RZ, R7 ;  /* 0x000000ffff087224 */ /* 0x000fe400078e0007 */
[----:B------:R-:W2:Y:S11]  /*315a0*/  LDL.LU.64 R6, [R1+0x2ac0] ;  /* 0x002ac00001067983 */ /* 0x000eb60000300a00 */
[----:B------:R-:W-:Y:S01]  /*315b0*/  @!UPT UIADD3 URZ, URZ, URZ, URZ ;  /* 0x0000003f3f3ff290 */ /* 0x000fe2000fffe03f */
[----:B------:R0:W-:Y:S01]  /*315c0*/  STL [R1+0x2f0], R24 ;  /* 0x0002f01801007387 */ /* 0x0001e20000100800 */
[----:B------:R-:W-:Y:S02]  /*315d0*/  IMAD.MOV.U32 R5, RZ, RZ, R26 ;  /* 0x000000ffff057224 */ /* 0x000fe400078e001a */
[----:B------:R-:W-:Y:S02]  /*315e0*/  IMAD.MOV.U32 R4, RZ, RZ, R27 ;  /* 0x000000ffff047224 */ /* 0x000fe400078e001b */
[----:B------:R-:W-:Y:S01]  /*315f0*/  IMAD.MOV.U32 R29, RZ, RZ, R25 ;  /* 0x000000ffff1d7224 */ /* 0x000fe200078e0019 */
[----:B------:R-:W3:Y:S04]  /*31600*/  LDL.LU.64 R26, [R1+0x2ab8] ;  /* 0x002ab800011a7983 */ /* 0x000ee80000300a00 */
[----:B0-----:R-:W3:Y:S01]  /*31610*/  LDL.LU.64 R24, [R1+0x2ab0] ;  /* 0x002ab00001187983 */ /* 0x001ee20000300a00 */
[----:B------:R-:W-:-:S02]  /*31620*/  IMAD.MOV.U32 R18, RZ, RZ, R2 ;  /* 0x000000ffff127224 */ /* 0x000fc400078e0002 */
[----:B------:R-:W-:Y:S02]  /*31630*/  IMAD.MOV.U32 R19, RZ, RZ, R0 ;  /* 0x000000ffff137224 */ /* 0x000fe400078e0000 */
[----:B------:R-:W-:Y:S05]  /*31640*/  STL [R1+0x27ac], R29 ;  /* 0x0027ac1d01007387 */ /* 0x000fea0000100800 */
[C---:B---3--:R-:W-:Y:S11]  /*31650*/  HMMA.16816.F32.BF16 R24, R20.reuse, R18, R24 ;  /* 0x000000121418723c */ /* 0x048ff60000041818 */
[----:B------:R-:W-:Y:S11]  /*31660*/  @!UPT UIADD3 URZ, URZ, URZ, URZ ;  /* 0x0000003f3f3ff290 */ /* 0x000ff6000fffe03f */
[----:B------:R-:W-:Y:S01]  /*31670*/  @!UPT UIADD3 URZ, URZ, URZ, URZ ;  /* 0x0000003f3f3ff290 */ /* 0x000fe2000fffe03f */
[----:B------:R-:W-:Y:S01]  /*31680*/  STL.64 [R1+0x2e0], R24 ;  /* 0x0002e01801007387 */ /* 0x000fe20000100a00 */
[----:B------:R0:W-:Y:S03]  /*31690*/  STL.64 [R1+0x2e8], R26 ;  /* 0x0002e81a01007387 */ /* 0x0001e60000100a00 */
[----:B0-----:R-:W2:Y:S01]  /*316a0*/  LDL.LU.64 R26, [R1+0x2aa8] ;  /* 0x002aa800011a7983 */ /* 0x001ea20000300a00 */
[----:B------:R-:W2:Y:S02]  /*316b0*/  LDL.LU.64 R24, [R1+0x2aa0] ;  /* 0x002aa00001187983 */ /* 0x000ea40000300a00 */
[----:B------:R-:W-:Y:S01]  /*316c0*/  STL.64 [R1+0x2a58], R18 ;  /* 0x002a581201007387 */ /* 0x000fe20000100a00 */
[----:B--2---:R-:W-:Y:S11]  /*316d0*/  HMMA.16816.F32.BF16 R24, R20, R6, R24 ;  /* 0x000000061418723c */ /* 0x004ff60000041818 */
[----:B------:R-:W-:Y:S11]  /*316e0*/  @!UPT UIADD3 URZ, URZ, URZ, URZ ;  /* 0x0000003f3f3ff290 */ /* 0x000ff6000fffe03f */
[----:B------:R-:W-:Y:S01]  /*316f0*/  @!UPT UIADD3 URZ, URZ, URZ, URZ ;  /* 0x0000003f3f3ff290 */ /* 0x000fe2000fffe03f */
[----:B------:R0:W-:Y:S01]  /*31700*/  STL [R1+0x2d0], R24 ;  /* 0x0002d01801007387 */ /* 0x0001e20000100800 */
[----:B------:R-:W-:Y:S02]  /*31710*/  IMAD.MOV.U32 R3, RZ, RZ, R25 ;  /* 0x000000ffff037224 */ /* 0x000fe400078e0019 */
[----:B------:R-:W-:Y:S02]  /*31720*/  IMAD.MOV.U32 R2, RZ, RZ, R26 ;  /* 0x000000ffff027224 */ /* 0x000fe400078e001a */
[----:B------:R-:W-:Y:S01]  /*31730*/  IMAD.MOV.U32 R0, RZ, RZ, R27 ;  /* 0x000000ffff007224 */ /* 0x000fe200078e001b */
[----:B0-----:R-:W2:Y:S01]  /*31740*/  LDL.LU R24, [R1+0x210] ;  /* 0x0002100001187983 */ /* 0x001ea20000300800 */
[----:B------:R-:W2:Y:S02]  /*31750*/  LDL.LU R25, [R1+0x214] ;  /* 0x0002140001197983 */ /* 0x000ea40000300800 */
[----:B------:R-:W2:Y:S02]  /*31760*/  LDL.LU R26, [R1+0x218] ;  /* 0x00021800011a7983 */ /* 0x000ea40000300800 */
[----:B------:R-:W2:Y:S01]  /*31770*/  LDL.LU R27, [R1+0x21c] ;  /* 0x00021c00011b7983 */ /* 0x000ea20000300800 */
[----:B------:R0:W-:Y:S01]  /*31780*/  STL.64 [R1+0x2a50], R6 ;  /* 0x002a500601007387 */ /* 0x0001e20000100a00 */
[----:B------:R-:W-:Y:S02]  /*31790*/  STL.64 [R1+0x2a48], R4 ;  /* 0x002a480401007387 */ /* 0x000fe40000100a00 */
[----:B------:R-:W3:Y:S02]  /*317a0*/  LDL R11, [R1+0x5d4] ;  /* 0x0005d400010b7983 */ /* 0x000ee40000100800 */
[----:B------:R-:W-:Y:S01]  /*317b0*/  IMAD.MOV.U32 R10, RZ, RZ, R9 ;  /* 0x000000ffff0a7224 */ /* 0x000fe200078e0009 */
[----:B0-----:R-:W4:Y:S04]  /*317c0*/  LDL R6, [R1+0x58] ;  /* 0x0000580001067983 */ /* 0x001f280000100800 */
[----:B------:R-:W4:Y:S04]  /*317d0*/  LDL R7, [R1+0x5c] ;  /* 0x00005c0001077983 */ /* 0x000f280000100800 */
[----:B---3--:R0:W-:Y:S02]  /*317e0*/  STL [R1+0x29b0], R11 ;  /* 0x0029b00b01007387 */ /* 0x0081e40000100800 */
[----:B0-----:R-:W-:-:S05]  /*317f0*/  IMAD.MOV.U32 R11, RZ, RZ, R8 ;  /* 0x000000ffff0b7224 */ /* 0x001fca00078e0008 */
[----:B------:R0:W-:Y:S01]  /*31800*/  STL.64 [R1+0x2a60], R10 ;  /* 0x002a600a01007387 */ /* 0x0001e20000100a00 */
[----:B------:R-:W4:Y:S02]  /*31810*/  LDL.LU R8, [R1+0x2c0] ;  /* 0x0002c00001087983 */ /* 0x000f240000300800 */
[----:B------:R-:W4:Y:S01]  /*31820*/  LDL.LU R9, [R1+0x2c4] ;  /* 0x0002c40001097983 */ /* 0x000f220000300800 */
[----:B0-----:R-:W4:Y:S01]  /*31830*/  LDL.LU R10, [R1+0x2c8] ;  /* 0x0002c800010a7983 */ /* 0x001f220000300800 */
[----:B------:R-:W4:Y:S02]  /*31840*/  LDL.LU R11, [R1+0x2cc] ;  /* 0x0002cc00010b7983 */ /* 0x000f240000300800 */
[----:B------:R-:W-:Y:S02]  /*31850*/  STL [R1+0x2998], R0 ;  /* 0x0029980001007387 */ /* 0x000fe40000100800 */
[----:B------:R-:W-:Y:S01]  /*31860*/  STL [R1+0x2994], R2 ;  /* 0x0029940201007387 */ /* 0x000fe20000100800 */
[----:B------:R0:W-:Y:S04]  /*31870*/  STL [R1+0x2990], R3 ;  /* 0x0029900301007387 */ /* 0x0001e80000100800 */
[----:B0-----:R-:W3:Y:S01]  /*31880*/  LDL R3, [R1+0x13dc] ;  /* 0x0013dc0001037983 */ /* 0x001ee20000100800 */
[----:B----4-:R-:W-:Y:S03]  /*31890*/  HMMA.16816.F32.BF16 R4, R20, R6, R8 ;  /* 0x000000061404723c */ /* 0x010fe60000041808 */
[----:B------:R-:W4:Y:S11]  /*318a0*/  LDL.LU R8, [R1+0x1f0] ;  /* 0x0001f00001087983 */ /* 0x000f360000300800 */
[----:B------:R-:W-:Y:S09]  /*318b0*/  @!UPT UIADD3 URZ, URZ, URZ, URZ ;  /* 0x0000003f3f3ff290 */ /* 0x000ff2000fffe03f */
[----:B------:R-:W-:Y:S01]  /*318c0*/  STL.64 [R1+0x2c0], R4 ;  /* 0x0002c00401007387 */ /* 0x000fe20000100a00 */
[----:B------:R-:W-:Y:S02]  /*318d0*/  STL.64 [R1+0x2c8], R6 ;  /* 0x0002c80601007387 */ /* 0x000fe40000100a00 */
[----:B------:R-:W4:Y:S02]  /*318e0*/  LDL.LU R9, [R1+0x1f4] ;  /* 0x0001f40001097983 */ /* 0x000f240000300800 */
[----:B------:R-:W2:Y:S01]  /*318f0*/  LDL.LU R10, [R1+0x1f8] ;  /* 0x0001f800010a7983 */ /* 0x000ea20000300800 */
[----:B------:R-:W2:Y:S04]  /*31900*/  LDL.LU R11, [R1+0x1fc] ;  /* 0x0001fc00010b7983 */ /* 0x000ea80000300800 */
[----:B--2---:R0:W-:Y:S01]  /*31910*/  STL.64 [R1+0x2a70], R10 ;  /* 0x002a700a01007387 */ /* 0x0041e20000100a00 */
[----:B----4-:R-:W-:Y:S02]  /*31920*/  STL.64 [R1+0x2a68], R8 ;  /* 0x002a680801007387 */ /* 0x010fe40000100a00 */
[----:B0-----:R-:W-:-:S02]  /*31930*/  IMAD.MOV.U32 R10, RZ, RZ, R14 ;  /* 0x000000ffff0a7224 */ /* 0x001fc400078e000e */
[----:B------:R-:W2:Y:S01]  /*31940*/  LDL.LU R14, [R1+0x2a98] ;  /* 0x002a9800010e7983 */ /* 0x000ea20000300800 */
[----:B------:R-:W4:Y:S02]  /*31950*/  LDL.LU R4, [R1+0x1e0] ;  /* 0x0001e00001047983 */ /* 0x000f240000300800 */
[----:B------:R-:W4:Y:S02]  /*31960*/  LDL.LU R5, [R1+0x1e4] ;  /* 0x0001e40001057983 */ /* 0x000f240000300800 */
[----:B------:R-:W3:Y:S01]  /*31970*/  LDL.LU R6, [R1+0x1e8] ;  /* 0x0001e80001067983 */ /* 0x000ee20000300800 */
[----:B------:R-:W3:Y:S01]  /*31980*/  LDL.LU R7, [R1+0x1ec] ;  /* 0x0001ec0001077983 */ /* 0x000ee20000300800 */
[----:B--2---:R-:W-:Y:S03]  /*31990*/  HMMA.16816.F32.BF16 R20, R20, R14, R24 ;  /* 0x0000000e1414723c */ /* 0x004fe60000041818 */
[----:B---3--:R-:W-:Y:S01]  /*319a0*/  STL.64 [R1+0x2a80], R6 ;  /* 0x002a800601007387 */ /* 0x008fe20000100a00 */
[----:B----4-:R0:W-:Y:S03]  /*319b0*/  STL.64 [R1+0x2a78], R4 ;  /* 0x002a780401007387 */ /* 0x0101e60000100a00 */
[----:B0-----:R-:W2:Y:S01]  /*319c0*/  LDL.LU R4, [R1+0x200] ;  /* 0x0002000001047983 */ /* 0x001ea20000300800 */
[----:B------:R-:W2:Y:S02]  /*319d0*/  LDL.LU R5, [R1+0x204] ;  /* 0x0002040001057983 */ /* 0x000ea40000300800 */
[----:B------:R-:W2:Y:S02]  /*319e0*/  LDL.LU R6, [R1+0x208] ;  /* 0x0002080001067983 */ /* 0x000ea40000300800 */
[----:B------:R-:W2:Y:S01]  /*319f0*/  LDL.LU R7, [R1+0x20c] ;  /* 0x00020c0001077983 */ /* 0x000ea20000300800 */
[----:B------:R-:W2:Y:S01]  /*31a00*/  LDL.LU.64 R26, [R1+0x2a90] ;  /* 0x002a9000011a7983 */ /* 0x000ea20000300a00 */
[----:B------:R-:W2:Y:S02]  /*31a10*/  LDL.LU.64 R24, [R1+0x2a88] ;  /* 0x002a880001187983 */ /* 0x000ea40000300a00 */
[----:B------:R-:W-:Y:S07]  /*31a20*/  STL.64 [R1+0x2a28], R14 ;  /* 0x002a280e01007387 */ /* 0x000fee0000100a00 */
[----:B------:R0:W-:Y:S01]  /*31a30*/  STL.64 [R1+0x210], R20 ;  /* 0x0002101401007387 */ /* 0x0001e20000100a00 */
[----:B------:R1:W-:Y:S04]  /*31a40*/  STL.64 [R1+0x218], R22 ;  /* 0x0002181601007387 */ /* 0x0003e80000100a00 */
[----:B0-----:R-:W3:Y:S01]  /*31a50*/  LDL.LU R20, [R1+0x230] ;  /* 0x0002300001147983 */ /* 0x001ee20000300800 */
[----:B------:R-:W3:Y:S02]  /*31a60*/  LDL.LU R21, [R1+0x234] ;  /* 0x0002340001157983 */ /* 0x000ee40000300800 */
[----:B-1----:R-:W4:Y:S02]  /*31a70*/  LDL.LU R22, [R1+0x238] ;  /* 0x0002380001167983 */ /* 0x002f240000300800 */
[----:B------:R-:W4:Y:S02]  /*31a80*/  LDL.LU R23, [R1+0x23c] ;  /* 0x00023c0001177983 */ /* 0x000f240000300800 */
[----:B----4-:R-:W-:Y:S01]  /*31a90*/  STL.64 [R1+0x29a8], R22 ;  /* 0x0029a81601007387 */ /* 0x010fe20000100a00 */
[----:B---3--:R0:W-:Y:S03]  /*31aa0*/  STL.64 [R1+0x29a0], R20 ;  /* 0x0029a01401007387 */ /* 0x0081e60000100a00 */
[----:B0-----:R-:W3:Y:S01]  /*31ab0*/  LDL.LU R20, [R1+0x180] ;  /* 0x0001800001147983 */ /* 0x001ee20000300800 */
[----:B------:R-:W3:Y:S02]  /*31ac0*/  LDL.LU R21, [R1+0x184] ;  /* 0x0001840001157983 */ /* 0x000ee40000300800 */
[----:B------:R-:W4:Y:S02]  /*31ad0*/  LDL.LU R22, [R1+0x188] ;  /* 0x0001880001167983 */ /* 0x000f240000300800 */
[----:B------:R-:W4:Y:S02]  /*31ae0*/  LDL.LU R23, [R1+0x18c] ;  /* 0x00018c0001177983 */ /* 0x000f240000300800 */
[----:B------:R-:W-:-:S07]  /*31af0*/  IMAD.MOV.U32 R11, RZ, RZ, R28 ;  /* 0x000000ffff0b7224 */ /* 0x000fce00078e001c */
[----:B--2---:R-:W-:Y:S01]  /*31b00*/  HMMA.16816.F32.BF16 R8, R24, R10, R4 ;  /* 0x0000000a1808723c */ /* 0x004fe20000041804 */
[----:B----4-:R-:W-:Y:S01]  /*31b10*/  STL.64 [R1+0x29c0], R22 ;  /* 0x0029c01601007387 */ /* 0x010fe20000100a00 */
[----:B---3--:R0:W-:Y:S03]  /*31b20*/  STL.64 [R1+0x29b8], R20 ;  /* 0x0029b81401007387 */ /* 0x0081e60000100a00 */
[----:B0-----:R-:W2:Y:S01]  /*31b30*/  LDL.LU R20, [R1+0xc0] ;  /* 0x0000c00001147983 */ /* 0x001ea20000300800 */
[----:B------:R-:W2:Y:S02]  /*31b40*/  LDL.LU R21, [R1+0xc4] ;  /* 0x0000c40001157983 */ /* 0x000ea40000300800 */
[----:B------:R-:W3:Y:S02]  /*31b50*/  LDL.LU R22, [R1+0xc8] ;  /* 0x0000c80001167983 */ /* 0x000ee40000300800 */
[----:B------:R-:W3:Y:S02]  /*31b60*/  LDL.LU R23, [R1+0xcc] ;  /* 0x0000cc0001177983 */ /* 0x000ee40000300800 */
[----:B------:R-:W-:-:S02]  /*31b70*/  IMAD.MOV.U32 R15, RZ, RZ, R16 ;  /* 0x000000ffff0f7224 */ /* 0x000fc400078e0010 */
[----:B------:R-:W-:Y:S01]  /*31b80*/  IMAD.MOV.U32 R14, RZ, RZ, R17 ;  /* 0x000000ffff0e7224 */ /* 0x000fe200078e0011 */
[----:B------:R-:W4:Y:S01]  /*31b90*/  LDL.LU R16, [R1+0x1d0] ;  /* 0x0001d00001107983 */ /* 0x000f220000300800 */
[----:B------:R-:W4:Y:S02]  /*31ba0*/  LDL.LU R17, [R1+0x1d4] ;  /* 0x0001d40001117983 */ /* 0x000f240000300800 */
[----:B------:R-:W4:Y:S02]  /*31bb0*/  LDL.LU R18, [R1+0x1d8] ;  /* 0x0001d80001127983 */ /* 0x000f240000300800 */
[----:B------:R-:W4:Y:S01]  /*31bc0*/  LDL.LU R19, [R1+0x1dc] ;  /* 0x0001dc0001137983 */ /* 0x000f220000300800 */
[----:B---3--:R-:W-:Y:S01]  /*31bd0*/  STL.64 [R1+0x29d0], R22 ;  /* 0x0029d01601007387 */ /* 0x008fe20000100a00 */
[----:B--2---:R-:W-:Y:S02]  /*31be0*/  STL.64 [R1+0x29c8], R20 ;  /* 0x0029c81401007387 */ /* 0x004fe40000100a00 */
[----:B------:R-:W2:Y:S02]  /*31bf0*/  LDL.LU.64 R6, [R1+0x2a80] ;  /* 0x002a800001067983 */ /* 0x000ea40000300a00 */
[----:B------:R-:W2:Y:S01]  /*31c00*/  LDL.LU.64 R4, [R1+0x2a78] ;  /* 0x002a780001047983 */ /* 0x000ea20000300a00 */
[----:B------:R-:W-:Y:S01]  /*31c10*/  STL.64 [R1+0x200], R8 ;  /* 0x0002000801007387 */ /* 0x000fe20000100a00 */
[----:B------:R0:W-:Y:S03]  /*31c20*/  STL.64 [R1+0x208], R10 ;  /* 0x0002080a01007387 */ /* 0x0001e60000100a00 */
[----:B0-----:R-:W3:Y:S01]  /*31c30*/  LDL.LU.64 R10, [R1+0x2a70] ;  /* 0x002a7000010a7983 */ /* 0x001ee20000300a00 */
[----:B------:R-:W3:Y:S02]  /*31c40*/  LDL.LU.64 R8, [R1+0x2a68] ;  /* 0x002a680001087983 */ /* 0x000ee40000300a00 */
[----:B------:R-:W-:-:S02]  /*31c50*/  IMAD.MOV.U32 R22, RZ, RZ, R13 ;  /* 0x000000ffff167224 */ /* 0x000fc400078e000d */
[----:B------:R-:W-:Y:S02]  /*31c60*/  IMAD.MOV.U32 R23, RZ, RZ, R12 ;  /* 0x000000ffff177224 */ /* 0x000fe400078e000c */
[C---:B---3--:R-:W-:Y:S01]  /*31c70*/  HMMA.16816.F32.BF16 R12, R24.reuse, R14, R8 ;  /* 0x0000000e180c723c */ /* 0x048fe20000041808 */
[----:B------:R-:W4:Y:S11]  /*31c80*/  LDL.LU.64 R10, [R1+0x2a60] ;  /* 0x002a6000010a7983 */ /* 0x000f360000300a00 */
[----:B------:R-:W-:Y:S11]  /*31c90*/  @!UPT UIADD3 URZ, URZ, URZ, URZ ;  /* 0x0000003f3f3ff290 */ /* 0x000ff6000fffe03f */
[----:B------:R-:W-:Y:S01]  /*31ca0*/  STL.64 [R1+0x1f0], R12 ;  /* 0x0001f00c01007387 */ /* 0x000fe20000100a00 */
[----:B------:R0:W-:Y:S03]  /*31cb0*/  STL.64 [R1+0x1f8], R14 ;  /* 0x0001f80e01007387 */ /* 0x0001e60000100a00 */
[----:B0-----:R-:W3:Y:S01]  /*31cc0*/  LDL.64 R14, [R1+0x58] ;  /* 0x00005800010e7983 */ /* 0x001ee20000100a00 */
[C---:B--2---:R-:W-:Y:S03]  /*31cd0*/  HMMA.16816.F32.BF16 R4, R24.reuse, R22, R4 ;  /* 0x000000161804723c */ /* 0x044fe60000041804 */
[----:B---3--:R0:W-:Y:S01]  /*31ce0*/  STL.64 [R1+0x2a40], R14 ;  /* 0x002a400e01007387 */ /* 0x0081e20000100a00 */
[----:B------:R-:W2:Y:S11]  /*31cf0*/  LDL.LU R12, [R1+0x1b0] ;  /* 0x0001b000010c7983 */ /* 0x000eb60000300800 */
[----:B------:R-:W-:Y:S08]  /*31d00*/  @!UPT UIADD3 URZ, URZ, URZ, URZ ;  /* 0x0000003f3f3ff290 */ /* 0x000ff0000fffe03f */
[----:B------:R1:W-:Y:S02]  /*31d10*/  STL.64 [R1+0x1e0], R4 ;  /* 0x0001e00401007387 */ /* 0x0003e40000100a00 */
[----:B------:R3:W-:Y:S01]  /*31d20*/  STL.64 [R1+0x1e8], R6 ;  /* 0x0001e80601007387 */ /* 0x0007e20000100a00 */
[----:B------:R-:W2:Y:S04]  /*31d30*/  LDL.LU R13, [R1+0x1b4] ;  /* 0x0001b400010d7983 */ /* 0x000ea80000300800 */
[----:B0-----:R-:W2:Y:S01]  /*31d40*/  LDL.LU R14, [R1+0x1b8] ;  /* 0x0001b800010e7983 */ /* 0x001ea20000300800 */
[----:B------:R-:W2:Y:S02]  /*31d50*/  LDL.LU R15, [R1+0x1bc] ;  /* 0x0001bc00010f7983 */ /* 0x000ea40000300800 */
[----:B-1----:R-:W2:Y:S02]  /*31d60*/  LDL.LU R4, [R1+0x1c0] ;  /* 0x0001c00001047983 */ /* 0x002ea40000300800 */
[----:B------:R-:W2:Y:S01]  /*31d70*/  LDL.LU R5, [R1+0x1c4] ;  /* 0x0001c40001057983 */ /* 0x000ea20000300800 */
[----:B---3--:R-:W2:Y:S01]  /*31d80*/  LDL.LU R6, [R1+0x1c8] ;  /* 0x0001c80001067983 */ /* 0x008ea20000300800 */
[----:B------:R-:W2:Y:S02]  /*31d90*/  LDL.LU R7, [R1+0x1cc] ;  /* 0x0001cc0001077983 */ /* 0x000ea40000300800 */
[----:B------:R0:W-:Y:S02]  /*31da0*/  STL.64 [R1+0x29e0], R22 ;  /* 0x0029e01601007387 */ /* 0x0001e40000100a00 */
[----:B0-----:R-:W3:Y:S04]  /*31db0*/  LDL.64 R22, [R1+0x28] ;  /* 0x0000280001167983 */ /* 0x001ee80000100a00 */
[----:B---3--:R0:W-:Y:S04]  /*31dc0*/  STL.64 [R1+0x29f8], R22 ;  /* 0x0029f81601007387 */ /* 0x0081e80000100a00 */
[----:B0-----:R-:W3:Y:S01]  /*31dd0*/  LDL.64 R22, [R1+0x48] ;  /* 0x0000480001167983 */ /* 0x001ee20000100a00 */
[C---:B----4-:R-:W-:Y:S03]  /*31de0*/  HMMA.16816.F32.BF16 R16, R24.reuse, R10, R16 ;  /* 0x0000000a1810723c */ /* 0x050fe60000041810 */
[----:B---3--:R0:W-:Y:S01]  /*31df0*/  STL.64 [R1+0x2a20], R22 ;  /* 0x002a201601007387 */ /* 0x0081e20000100a00 */
[----:B------:R-:W3:Y:S02]  /*31e00*/  LDL.LU R20, [R1+0x100] ;  /* 0x0001000001147983 */ /* 0x000ee40000300800 */
[----:B------:R-:W3:Y:S01]  /*31e10*/  LDL.LU R21, [R1+0x104] ;  /* 0x0001040001157983 */ /* 0x000ee20000300800 */
[----:B0-----:R-:W4:Y:S01]  /*31e20*/  LDL.LU R22, [R1+0x108] ;  /* 0x0001080001167983 */ /* 0x001f220000300800 */
[----:B------:R-:W4:Y:S03]  /*31e30*/  LDL.LU R23, [R1+0x10c] ;  /* 0x00010c0001177983 */ /* 0x000f260000300800 */
[----:B----4-:R-:W-:Y:S01]  /*31e40*/  STL.64 [R1+0x2a38], R22 ;  /* 0x002a381601007387 */ /* 0x010fe20000100a00 */
[----:B---3--:R0:W-:Y:S03]  /*31e50*/  STL.64 [R1+0x2a30], R20 ;  /* 0x002a301401007387 */ /* 0x0081e60000100a00 */
[----:B0-----:R-:W3:Y:S01]  /*31e60*/  LDL.LU R20, [R1+0x1a0] ;  /* 0x0001a00001147983 */ /* 0x001ee20000300800 */
[----:B------:R-:W3:Y:S02]  /*31e70*/  LDL.LU R21, [R1+0x1a4] ;  /* 0x0001a40001157983 */ /* 0x000ee40000300800 */
[----:B------:R-:W3:Y:S02]  /*31e80*/  LDL.LU R22, [R1+0x1a8] ;  /* 0x0001a80001167983 */ /* 0x000ee40000300800 */
[----:B------:R-:W3:Y:S03]  /*31e90*/  LDL.LU R23, [R1+0x1ac] ;  /* 0x0001ac0001177983 */ /* 0x000ee60000300800 */
[----:B------:R-:W-:Y:S01]  /*31ea0*/  STL.64 [R1+0x1d0], R16 ;  /* 0x0001d01001007387 */ /* 0x000fe20000100a00 */
[----:B------:R0:W-:Y:S03]  /*31eb0*/  STL.64 [R1+0x1d8], R18 ;  /* 0x0001d81201007387 */ /* 0x0001e60000100a00 */
[----:B0-----:R-:W2:Y:S01]  /*31ec0*/  LDL.LU.64 R18, [R1+0x2a58] ;  /* 0x002a580001127983 */ /* 0x001ea20000300a00 */
[----:B------:R0:W-:Y:S02]  /*31ed0*/  STL.64 [R1+0x29d8], R10 ;  /* 0x0029d80a01007387 */ /* 0x0001e40000100a00 */
[----:B------:R-:W4:Y:S02]  /*31ee0*/  LDL.LU R8, [R1+0xd0] ;  /* 0x0000d00001087983 */ /* 0x000f240000300800 */
[----:B------:R-:W4:Y:S01]  /*31ef0*/  LDL.LU R9, [R1+0xd4] ;  /* 0x0000d40001097983 */ /* 0x000f220000300800 */
[----:B0-----:R-:W2:Y:S01]  /*31f00*/  LDL.LU R10, [R1+0xd8] ;  /* 0x0000d800010a7983 */ /* 0x001ea20000300800 */
[----:B------:R-:W2:Y:S03]  /*31f10*/  LDL.LU R11, [R1+0xdc] ;  /* 0x0000dc00010b7983 */ /* 0x000ea60000300800 */
[----:B--2---:R-:W-:Y:S01]  /*31f20*/  STL.64 [R1+0x29f0], R10 ;  /* 0x0029f00a01007387 */ /* 0x004fe20000100a00 */
[----:B----4-:R0:W-:Y:S03]  /*31f30*/  STL.64 [R1+0x29e8], R8 ;  /* 0x0029e80801007387 */ /* 0x0101e60000100a00 */
[----:B0-----:R-:W2:Y:S01]  /*31f40*/  LDL.LU R8, [R1+0xe0] ;  /* 0x0000e00001087983 */ /* 0x001ea20000300800 */
[----:B------:R-:W2:Y:S02]  /*31f50*/  LDL.LU R9, [R1+0xe4] ;  /* 0x0000e40001097983 */ /* 0x000ea40000300800 */
[----:B------:R-:W4:Y:S02]  /*31f60*/  LDL.LU R10, [R1+0xe8] ;  /* 0x0000e800010a7983 */ /* 0x000f240000300800 */
[----:B------:R-:W4:Y:S01]  /*31f70*/  LDL.LU R11, [R1+0xec] ;  /* 0x0000ec00010b7983 */ /* 0x000f220000300800 */
[C---:B------:R-:W-:Y:S01]  /*31f80*/  HMMA.16816.F32.BF16 R4, R24.reuse, R18, R4 ;  /* 0x000000121804723c */ /* 0x040fe20000041804 */
[----:B----4-:R-:W-:Y:S01]  /*31f90*/  STL.64 [R1+0x2a08], R10 ;  /* 0x002a080a01007387 */ /* 0x010fe20000100a00 */
[----:B--2---:R0:W-:Y:S03]  /*31fa0*/  STL.64 [R1+0x2a00], R8 ;  /* 0x002a000801007387 */ /* 0x0041e60000100a00 */
[----:B0-----:R-:W2:Y:S01]  /*31fb0*/  LDL.LU R8, [R1+0xf0] ;  /* 0x0000f00001087983 */ /* 0x001ea20000300800 */
[----:B------:R-:W2:Y:S02]  /*31fc0*/  LDL.LU R9, [R1+0xf4] ;  /* 0x0000f40001097983 */ /* 0x000ea40000300800 */
[----:B------:R-:W2:Y:S02]  /*31fd0*/  LDL.LU R10, [R1+0xf8] ;  /* 0x0000f800010a7983 */ /* 0x000ea40000300800 */
[----:B------:R-:W2:Y:S11]  /*31fe0*/  LDL.LU R11, [R1+0xfc] ;  /* 0x0000fc00010b7983 */ /* 0x000eb60000300800 */
[----:B------:R-:W-:Y:S02]  /*31ff0*/  @!UPT UIADD3 URZ, URZ, URZ, URZ ;  /* 0x0000003f3f3ff290 */ /* 0x000fe4000fffe03f */
[----:B------:R-:W-:Y:S01]  /*32000*/  STL.64 [R1+0x1c0], R4 ;  /* 0x0001c00401007387 */ /* 0x000fe20000100a00 */
[----:B------:R0:W-:Y:S03]  /*32010*/  STL.64 [R1+0x1c8], R6 ;  /* 0x0001c80601007387 */ /* 0x0001e60000100a00 */
[----:B0-----:R-:W4:Y:S01]  /*32020*/  LDL.LU.64 R6, [R1+0x2a50] ;  /* 0x002a500001067983 */ /* 0x001f220000300a00 */
[----:B------:R-:W2:Y:S01]  /*32030*/  LDL.LU.64 R4, [R1+0x2a48] ;  /* 0x002a480001047983 */ /* 0x000ea20000300a00 */
        /* <DEDUP_REMOVED lines=20> */
[----:B------:R-:W-:Y:S01]  /*32180*/  STL.64 [R1+0x100], R24 ;  /* 0x0001001801007387 */ /* 0x000fe20000100a00 */
[----:B------:R-:W-:Y:S01]  /*32190*/  STL.64 [R1+0x108], R26 ;  /* 0x0001081a01007387 */ /* 0x000fe20000100a00 */
[C---:B--2---:R-:W-:Y:S01]  /*321a0*/  HMMA.16816.F32.BF16 R8, R12.reuse, R22, R8 ;  /* 0x000000160c08723c */ /* 0x044fe20000041808 */
        /* <DEDUP_REMOVED lines=9> */
[----:B------:R-:W-:Y:S01]  /*32240*/  IMAD.MOV.U32 R27, RZ, RZ, R0 ;  /* 0x000000ffff1b7224 */ /* 0x000fe200078e0000 */
        /* <DEDUP_REMOVED lines=13> */
[----:B------:R0:W-:Y:S03]  /*32320*/  STL.64 [R1+0xd8], R22 ;  /* 0x0000d81601007387 */ /* 0x0001e60000100a00 */
[----:B0-----:R-:W2:Y:S01]  /*32330*/  LDL.LU.64 R22, [R1+0x29d0] ;  /* 0x0029d00001167983 */ /* 0x001ea20000300a00 */
[----:B------:R-:W2:Y:S02]  /*32340*/  LDL.LU.64 R20, [R1+0x29c8] ;  /* 0x0029c80001147983 */ /* 0x000ea40000300a00 */
[C---:B--2---:R-:W-:Y:S01]  /*32350*/  HMMA.16816.F32.BF16 R8, R12.reuse, R10, R20 ;  /* 0x0000000a0c08723c */ /* 0x044fe20000041814 */
[----:B------:R-:W2:Y:S01]  /*32360*/  LDL.LU.64 R22, [R1+0x29c0] ;  /* 0x0029c00001167983 */ /* 0x000ea20000300a00 */
[----:B------:R-:W2:Y:S11]  /*32370*/  LDL.LU.64 R20, [R1+0x29b8] ;  /* 0x0029b80001147983 */ /* 0x000eb60000300a00 */
[----:B------:R-:W-:Y:S10]  /*32380*/  @!UPT UIADD3 URZ, URZ, URZ, URZ ;  /* 0x0000003f3f3ff290 */ /* 0x000ff4000fffe03f */
[----:B------:R-:W-:Y:S01]  /*32390*/  STL.64 [R1+0xc0], R8 ;  /* 0x0000c00801007387 */ /* 0x000fe20000100a00 */
[----:B------:R0:W-:Y:S03]  /*323a0*/  STL.64 [R1+0xc8], R10 ;  /* 0x0000c80a01007387 */ /* 0x0001e60000100a00 */
[----:B0-----:R-:W3:Y:S01]  /*323b0*/  LDL.LU R11, [R1+0x29b0] ;  /* 0x0029b000010b7983 */ /* 0x001ee20000300800 */
[C---:B--2---:R-:W-:Y:S03]  /*323c0*/  HMMA.16816.F32.BF16 R16, R12.reuse, R18, R20 ;  /* 0x000000120c10723c */ /* 0x044fe60000041814 */
[----:B------:R-:W2:Y:S01]  /*323d0*/  LDL.LU.64 R22, [R1+0x29a8] ;  /* 0x0029a80001167983 */ /* 0x000ea20000300a00 */
[----:B------:R-:W2:Y:S11]  /*323e0*/  LDL.LU.64 R20, [R1+0x29a0] ;  /* 0x0029a00001147983 */ /* 0x000eb60000300a00 */
[----:B------:R-:W-:Y:S08]  /*323f0*/  @!UPT UIADD3 URZ, URZ, URZ, URZ ;  /* 0x0000003f3f3ff290 */ /* 0x000ff0000fffe03f */
[----:B------:R-:W-:Y:S01]  /*32400*/  STL.64 [R1+0x180], R16 ;  /* 0x0001801001007387 */ /* 0x000fe20000100a00 */
[----:B------:R-:W-:Y:S02]  /*32410*/  STL.64 [R1+0x188], R18 ;  /* 0x0001881201007387 */ /* 0x000fe40000100a00 */
[----:B------:R-:W0:Y:S01]  /*32420*/  LDSM.16.MT88.4 R16, [R3+0x6000] ;  /* 0x006000000310783b */ /* 0x000e220000004200 */
[----:B---3--:R-:W-:Y:S04]  /*32430*/  LDSM.16.MT88.4 R8, [R11+0x6180] ;  /* 0x006180000b08783b */ /* 0x008fe80000004200 */
[----:B0-----:R-:W-:Y:S01]  /*32440*/  STL.64 [R1+0x2918], R18 ;  /* 0x0029181201007387 */ /* 0x001fe20000100a00 */
[----:B------:R0:W-:Y:S03]  /*32450*/  STL.64 [R1+0x2910], R16 ;  /* 0x0029101001007387 */ /* 0x0001e60000100a00 */
[----:B0-----:R-:W3:Y:S01]  /*32460*/  LDL.LU R16, [R1+0x370] ;  /* 0x0003700001107983 */ /* 0x001ee20000300800 */
[----:B------:R-:W3:Y:S02]  /*32470*/  LDL.LU R17, [R1+0x374] ;  /* 0x0003740001117983 */ /* 0x000ee40000300800 */
[----:B------:R-:W3:Y:S02]  /*32480*/  LDL.LU R18, [R1+0x378] ;  /* 0x0003780001127983 */ /* 0x000ee40000300800 */
[----:B------:R-:W3:Y:S01]  /*32490*/  LDL.LU R19, [R1+0x37c] ;  /* 0x00037c0001137983 */ /* 0x000ee20000300800 */
[----:B------:R-:W-:Y:S01]  /*324a0*/  STL.64 [R1+0x2938], R6 ;  /* 0x0029380601007387 */ /* 0x000fe20000100a00 */
[----:B------:R0:W-:Y:S01]  /*324b0*/  STL.64 [R1+0x2930], R4 ;  /* 0x0029300401007387 */ /* 0x0001e20000100a00 */
[C---:B--2---:R-:W-:Y:S11]  /*324c0*/  HMMA.16816.F32.BF16 R20, R12.reuse, R6, R20 ;  /* 0x000000060c14723c */ /* 0x044ff60000041814 */
[----:B------:R-:W-:Y:S11]  /*324d0*/  @!UPT UIADD3 URZ, URZ, URZ, URZ ;  /* 0x0000003f3f3ff290 */ /* 0x000ff6000fffe03f */
[----:B------:R-:W-:Y:S01]  /*324e0*/  @!UPT UIADD3 URZ, URZ, URZ, URZ ;  /* 0x0000003f3f3ff290 */ /* 0x000fe2000fffe03f */
[----:B------:R-:W-:Y:S01]  /*324f0*/  STL.64 [R1+0x230], R20 ;  /* 0x0002301401007387 */ /* 0x000fe20000100a00 */
[----:B------:R-:W-:Y:S02]  /*32500*/  STL.64 [R1+0x238], R22 ;  /* 0x0002381601007387 */ /* 0x000fe40000100a00 */
[----:B0-----:R-:W2:Y:S02]  /*32510*/  LDL.LU R4, [R1+0x380] ;  /* 0x0003800001047983 */ /* 0x001ea40000300800 */
[----:B------:R-:W2:Y:S01]  /*32520*/  LDL.LU R5, [R1+0x384] ;  /* 0x0003840001057983 */ /* 0x000ea20000300800 */
[----:B------:R-:W2:Y:S01]  /*32530*/  LDL.LU R6, [R1+0x388] ;  /* 0x0003880001067983 */ /* 0x000ea20000300800 */
[----:B------:R-:W2:Y:S03]  /*32540*/  LDL.LU R7, [R1+0x38c] ;  /* 0x00038c0001077983 */ /* 0x000ea60000300800 */
[----:B------:R-:W0:Y:S04]  /*32550*/  LDSM.16.MT88.4 R20, [R3+0x6080] ;  /* 0x006080000314783b */ /* 0x000e280000004200 */
[----:B0-----:R0:W-:Y:S01]  /*32560*/  STL.64 [R1+0x2870], R22 ;  /* 0x0028701601007387 */ /* 0x0011e20000100a00 */
[----:B------:R-:W-:Y:S03]  /*32570*/  STL.64 [R1+0x2868], R20 ;  /* 0x0028681401007387 */ /* 0x000fe60000100a00 */
[----:B0-----:R-:W3:Y:S01]  /*32580*/  LDL.LU.64 R22, [R1+0x68] ;  /* 0x0000680001167983 */ /* 0x001ee20000300a00 */
[C---:B--2---:R-:W-:Y:S03]  /*32590*/  HMMA.16816.F32.BF16 R4, R12.reuse, R26, R4 ;  /* 0x0000001a0c04723c */ /* 0x044fe60000041804 */
[----:B------:R-:W0:Y:S04]  /*325a0*/  LDSM.16.MT88.4 R24, [R3+0x6100] ;  /* 0x006100000318783b */ /* 0x000e280000004200 */
[----:B0-----:R-:W-:Y:S11]  /*325b0*/  STL.64 [R1+0x2810], R26 ;  /* 0x0028101a01007387 */ /* 0x001ff60000100a00 */
[----:B------:R-:W-:Y:S05]  /*325c0*/  @!UPT UIADD3 URZ, URZ, URZ, URZ ;  /* 0x0000003f3f3ff290 */ /* 0x000fea000fffe03f */
[----:B------:R-:W-:Y:S02]  /*325d0*/  STL.64 [R1+0x580], R4 ;  /* 0x0005800401007387 */ /* 0x000fe40000100a00 */
[----:B------:R3:W-:Y:S02]  /*325e0*/  STL.64 [R1+0x588], R6 ;  /* 0x0005880601007387 */ /* 0x0007e40000100a00 */
[----:B---3--:R-:W-:Y:S01]  /*325f0*/  HMMA.16816.F32.BF16 R4, R12, R22, R16 ;  /* 0x000000160c04723c */ /* 0x008fe20000041810 */
[----:B------:R-:W-:Y:S02]  /*32600*/  IMAD.MOV.U32 R26, RZ, RZ, R0 ;  /* 0x000000ffff1a7224 */ /* 0x000fe400078e0000 */
[----:B------:R-:W-:Y:S01]  /*32610*/  IMAD.MOV.U32 R27, RZ, RZ, R2 ;  /* 0x000000ffff1b7224 */ /* 0x000fe200078e0002 */
[----:B------:R-:W-:Y:S01]  /*32620*/  STL.64 [R1+0x2808], R24 ;  /* 0x0028081801007387 */ /* 0x000fe20000100a00 */
[----:B------:R-:W2:Y:S02]  /*32630*/  LDL.LU R0, [R1+0x2998] ;  /* 0x0029980001007983 */ /* 0x000ea40000300800 */
[----:B------:R-:W3:Y:S01]  /*32640*/  LDL.LU R2, [R1+0x2994] ;  /* 0x0029940001027983 */ /* 0x000ee20000300800 */
[----:B------:R0:W1:Y:S04]  /*32650*/  LDSM.16.MT88.4 R12, [R3+0x6180] ;  /* 0x00618000030c783b */ /* 0x0000680000004200 */
[----:B------:R-:W-:Y:S01]  /*32660*/  STL.64 [R1+0x2978], R26 ;  /* 0x0029781a01007387 */ /* 0x000fe20000100a00 */
[----:B------:R4:W-:Y:S10]  /*32670*/  STL.64 [R1+0x2960], R22 ;  /* 0x0029601601007387 */ /* 0x0009f40000100a00 */
[----:B------:R-:W-:Y:S01]  /*32680*/  STL.64 [R1+0x570], R4 ;  /* 0x0005700401007387 */ /* 0x000fe20000100a00 */
[----:B------:R-:W-:Y:S02]  /*32690*/  STL.64 [R1+0x578], R6 ;  /* 0x0005780601007387 */ /* 0x000fe40000100a00 */
[----:B0-----:R-:W2:Y:S02]  /*326a0*/  LDL.LU R3, [R1+0x2990] ;  /* 0x0029900001037983 */ /* 0x001ea40000300800 */
[----:B------:R-:W2:Y:S01]  /*326b0*/  LDL.LU R16, [R1+0x400] ;  /* 0x0004000001107983 */ /* 0x000ea20000300800 */
[----:B------:R-:W2:Y:S01]  /*326c0*/  LDL.LU R17, [R1+0x404] ;  /* 0x0004040001117983 */ /* 0x000ea20000300800 */
[----:B------:R-:W2:Y:S02]  /*326d0*/  LDL.LU R18, [R1+0x408] ;  /* 0x0004080001127983 */ /* 0x000ea40000300800 */
[----:B------:R-:W2:Y:S02]  /*326e0*/  LDL.LU R19, [R1+0x40c] ;  /* 0x00040c0001137983 */ /* 0x000ea40000300800 */
[----:B------:R-:W2:Y:S01]  /*326f0*/  LDL.LU R20, [R1+0x440] ;  /* 0x0004400001147983 */ /* 0x000ea20000300800 */
[----:B------:R-:W2:Y:S01]  /*32700*/  LDL.LU R21, [R1+0x444] ;  /* 0x0004440001157983 */ /* 0x000ea20000300800 */
[----:B----4-:R-:W4:Y:S02]  /*32710*/  LDL.LU R22, [R1+0x448] ;  /* 0x0004480001167983 */ /* 0x010f240000300800 */
[----:B------:R-:W4:Y:S02]  /*32720*/  LDL.LU R23, [R1+0x44c] ;  /* 0x00044c0001177983 */ /* 0x000f240000300800 */
        /* <DEDUP_REMOVED lines=12> */
[----:B------:R-:W4:Y:S04]  /*327f0*/  LDL.64 R6, [R1+0x38] ;  /* 0x0000380001067983 */ /* 0x000f280000100a00 */
[----:B----4-:R0:W-:Y:S04]  /*32800*/  STL.64 [R1+0x2950], R6 ;  /* 0x0029500601007387 */ /* 0x0101e80000100a00 */
[----:B0-----:R-:W4:Y:S04]  /*32810*/  LDL.LU.64 R6, [R1+0x8] ;  /* 0x0000080001067983 */ /* 0x001f280000300a00 */
[----:B----4-:R0:W-:Y:S04]  /*32820*/  STL.64 [R1+0x2958], R6 ;  /* 0x0029580601007387 */ /* 0x0101e80000100a00 */
[----:B0-----:R-:W4:Y:S01]  /*32830*/  LDL.64 R6, [R1+0x18] ;  /* 0x0000180001067983 */ /* 0x001f220000100a00 */
[----:B------:R-:W-:Y:S02]  /*32840*/  STL.64 [R1+0x2928], R18 ;  /* 0x0029281201007387 */ /* 0x000fe40000100a00 */
[----:B------:R0:W-:Y:S02]  /*32850*/  STL.64 [R1+0x2920], R16 ;  /* 0x0029201001007387 */ /* 0x0001e40000100a00 */
        /* <DEDUP_REMOVED lines=16> */
[----:B------:R-:W-:-:S02]  /*32960*/  IMAD.MOV.U32 R26, RZ, RZ, R29 ;  /* 0x000000ffff1a7224 */ /* 0x000fc400078e001d */
[----:B------:R-:W-:-:S07]  /*32970*/  IMAD.MOV.U32 R27, RZ, RZ, R28 ;  /* 0x000000ffff1b7224 */ /* 0x000fce00078e001c */
[C---:B------:R-:W-:Y:S01]  /*32980*/  HMMA.16816.F32.BF16 R24, R8.reuse, R26, R20 ;  /* 0x0000001a0818723c */ /* 0x040fe20000041814 */
[----:B--2---:R-:W-:Y:S01]  /*32990*/  STL.64 [R1+0x2880], R14 ;  /* 0x0028800e01007387 */ /* 0x004fe20000100a00 */
[----:B------:R0:W-:Y:S03]  /*329a0*/  STL.64 [R1+0x2878], R12 ;  /* 0x0028780c01007387 */ /* 0x0001e60000100a00 */
[----:B0-----:R-:W2:Y:S01]  /*329b0*/  LDL.LU R12, [R1+0x2b0] ;  /* 0x0002b000010c7983 */ /* 0x001ea20000300800 */
[----:B------:R-:W2:Y:S02]  /*329c0*/  LDL.LU R13, [R1+0x2b4] ;  /* 0x0002b400010d7983 */ /* 0x000ea40000300800 */
[----:B------:R-:W2:Y:S02]  /*329d0*/  LDL.LU R14, [R1+0x2b8] ;  /* 0x0002b800010e7983 */ /* 0x000ea40000300800 */
[----:B------:R-:W2:Y:S02]  /*329e0*/  LDL.LU R15, [R1+0x2bc] ;  /* 0x0002bc00010f7983 */ /* 0x000ea40000300800 */
[----:B--2---:R0:W-:Y:S01]  /*329f0*/  STL.64 [R1+0x2890], R14 ;  /* 0x0028900e01007387 */ /* 0x0041e20000100a00 */
[----:B------:R-:W-:Y:S03]  /*32a00*/  STL.64 [R1+0x2888], R12 ;  /* 0x0028880c01007387 */ /* 0x000fe60000100a00 */
[----:B0-----:R-:W2:Y:S01]  /*32a10*/  LDL.64 R14, [R1+0x58] ;  /* 0x00005800010e7983 */ /* 0x001ea20000100a00 */
[----:B------:R-:W2:Y:S02]  /*32a20*/  LDL.LU.64 R22, [R1+0x2988] ;  /* 0x0029880001167983 */ /* 0x000ea40000300a00 */
[----:B------:R-:W2:Y:S04]  /*32a30*/  LDL.LU.64 R20, [R1+0x2980] ;  /* 0x0029800001147983 */ /* 0x000ea80000300a00 */
[----:B------:R-:W-:Y:S01]  /*32a40*/  STL.64 [R1+0x560], R24 ;  /* 0x0005601801007387 */ /* 0x000fe20000100a00 */
[----:B------:R0:W-:Y:S04]  /*32a50*/  STL.64 [R1+0x568], R26 ;  /* 0x0005681a01007387 */ /* 0x0001e80000100a00 */
[----:B0-----:R-:W2:Y:S02]  /*32a60*/  LDL.LU.64 R26, [R1+0x2978] ;  /* 0x00297800011a7983 */ /* 0x001ea40000300a00 */
        /* <DEDUP_REMOVED lines=8> */
[----:B------:R-:W2:Y:S01]  /*32af0*/  LDL.LU R24, [R1+0x430] ;  /* 0x0004300001187983 */ /* 0x000ea20000300800 */
[----:B------:R-:W2:Y:S04]  /*32b00*/  LDL.LU R25, [R1+0x434] ;  /* 0x0004340001197983 */ /* 0x000ea80000300800 */
[----:B0-----:R-:W2:Y:S01]  /*32b10*/  LDL.LU R26, [R1+0x438] ;  /* 0x00043800011a7983 */ /* 0x001ea20000300800 */
[----:B------:R-:W2:Y:S01]  /*32b20*/  LDL.LU R27, [R1+0x43c] ;  /* 0x00043c00011b7983 */ /* 0x000ea20000300800 */
[C---:B----4-:R-:W-:Y:S11]  /*32b30*/  HMMA.16816.F32.BF16 R20, R8.reuse, R6, R20 ;  /* 0x000000060814723c */ /* 0x050ff60000041814 */
[----:B------:R-:W-:Y:S11]  /*32b40*/  @!UPT UIADD3 URZ, URZ, URZ, URZ ;  /* 0x0000003f3f3ff290 */ /* 0x000ff6000fffe03f */
[----:B------:R-:W-:Y:S01]  /*32b50*/  @!UPT UIADD3 URZ, URZ, URZ, URZ ;  /* 0x0000003f3f3ff290 */ /* 0x000fe2000fffe03f */
[----:B------:R0:W-:Y:S01]  /*32b60*/  STL.64 [R1+0x540], R20 ;  /* 0x0005401401007387 */ /* 0x0001e20000100a00 */
[----:B------:R1:W-:Y:S02]  /*32b70*/  STL.64 [R1+0x548], R22 ;  /* 0x0005481601007387 */ /* 0x0003e40000100a00 */
[----:B0-----:R-:W-:Y:S01]  /*32b80*/  IMAD.MOV.U32 R21, RZ, RZ, R6 ;  /* 0x000000ffff157224 */ /* 0x001fe200078e0006 */
[----:B-1----:R-:W4:Y:S01]  /*32b90*/  LDL.LU.64 R22, [R1+0x2960] ;  /* 0x0029600001167983 */ /* 0x002f220000300a00 */
[----:B------:R-:W-:Y:S02]  /*32ba0*/  IMAD.MOV.U32 R20, RZ, RZ, R7 ;  /* 0x000000ffff147224 */ /* 0x000fe400078e0007 */
[----:B------:R-:W2:Y:S02]  /*32bb0*/  LDL.LU.64 R6, [R1+0x2958] ;  /* 0x0029580001067983 */ /* 0x000ea40000300a00 */
[C---:B--2---:R-:W-:Y:S11]  /*32bc0*/  HMMA.16816.F32.BF16 R24, R8.reuse, R6, R24 ;  /* 0x000000060818723c */ /* 0x044ff60000041818 */
        /* <DEDUP_REMOVED lines=16> */
[----:B------:R-:W3:Y:S01]  /*32cd0*/  LDL.LU.64 R4, [R1+0x2930] ;  /* 0x0029300001047983 */ /* 0x000ee20000300a00 */
[----:B--2---:R-:W-:Y:S11]  /*32ce0*/  HMMA.16816.F32.BF16 R16, R8, R6, R16 ;  /* 0x000000060810723c */ /* 0x004ff60000041810 */
[----:B------:R-:W-:Y:S11]  /*32cf0*/  @!UPT UIADD3 URZ, URZ, URZ, URZ ;  /* 0x0000003f3f3ff290 */ /* 0x000ff6000fffe03f */
[----:B------:R-:W-:Y:S01]  /*32d00*/  @!UPT UIADD3 URZ, URZ, URZ, URZ ;  /* 0x0000003f3f3ff290 */ /* 0x000fe2000fffe03f */
[----:B------:R-:W-:Y:S01]  /*32d10*/  STL.64 [R1+0x510], R16 ;  /* 0x0005101001007387 */ /* 0x000fe20000100a00 */
[----:B------:R0:W-:Y:S03]  /*32d20*/  STL.64 [R1+0x518], R18 ;  /* 0x0005181201007387 */ /* 0x0001e60000100a00 */
[----:B0-----:R-:W2:Y:S01]  /*32d30*/  LDL.LU.64 R18, [R1+0x2928] ;  /* 0x0029280001127983 */ /* 0x001ea20000300a00 */
[----:B------:R-:W2:Y:S02]  /*32d40*/  LDL.LU.64 R16, [R1+0x2920] ;  /* 0x0029200001107983 */ /* 0x000ea40000300a00 */
[----:B------:R0:W-:Y:S02]  /*32d50*/  STL.64 [R1+0x28b0], R6 ;  /* 0x0028b00601007387 */ /* 0x0001e40000100a00 */
[----:B---3--:R-:W-:Y:S02]  /*32d60*/  STL.64 [R1+0x28a8], R4 ;  /* 0x0028a80401007387 */ /* 0x008fe40000100a00 */
[----:B0-----:R-:W-:-:S02]  /*32d70*/  IMAD.MOV.U32 R6, RZ, RZ, R13 ;  /* 0x000000ffff067224 */ /* 0x001fc400078e000d */
[----:B------:R-:W-:-:S05]  /*32d80*/  IMAD.MOV.U32 R7, RZ, RZ, R12 ;  /* 0x000000ffff077224 */ /* 0x000fca00078e000c */
[----:B------:R2:W-:Y:S02]  /*32d90*/  STL.64 [R1+0x2908], R6 ;  /* 0x0029080601007387 */ /* 0x0005e40000100a00 */
[C---:B--2---:R-:W-:Y:S02]  /*32da0*/  HMMA.16816.F32.BF16 R4, R8.reuse, R14, R16 ;  /* 0x0000000e0804723c */ /* 0x044fe40000041810 */
[----:B------:R-:W4:Y:S11]  /*32db0*/  LDL.LU R16, [R1+0x360] ;  /* 0x0003600001107983 */ /* 0x000f360000300800 */
[----:B------:R-:W-:Y:S10]  /*32dc0*/  @!UPT UIADD3 URZ, URZ, URZ, URZ ;  /* 0x0000003f3f3ff290 */ /* 0x000ff4000fffe03f */
[----:B------:R-:W-:Y:S01]  /*32dd0*/  STL.64 [R1+0x500], R4 ;  /* 0x0005000401007387 */ /* 0x000fe20000100a00 */
[----:B------:R-:W-:Y:S02]  /*32de0*/  STL.64 [R1+0x508], R6 ;  /* 0x0005080601007387 */ /* 0x000fe40000100a00 */
[----:B------:R-:W4:Y:S02]  /*32df0*/  LDL.LU R17, [R1+0x364] ;  /* 0x0003640001117983 */ /* 0x000f240000300800 */
[----:B------:R-:W4:Y:S01]  /*32e00*/  LDL.LU R18, [R1+0x368] ;  /* 0x0003680001127983 */ /* 0x000f220000300800 */
[----:B------:R-:W4:Y:S01]  /*32e10*/  LDL.LU R19, [R1+0x36c] ;  /* 0x00036c0001137983 */ /* 0x000f220000300800 */
[----:B------:R0:W-:Y:S02]  /*32e20*/  STL.64 [R1+0x28a0], R14 ;  /* 0x0028a00e01007387 */ /* 0x0001e40000100a00 */
[----:B------:R-:W2:Y:S02]  /*32e30*/  LDL.LU R12, [R1+0x3a0] ;  /* 0x0003a000010c7983 */ /* 0x000ea40000300800 */
[----:B------:R-:W2:Y:S01]  /*32e40*/  LDL.LU R13, [R1+0x3a4] ;  /* 0x0003a400010d7983 */ /* 0x000ea20000300800 */
[----:B0-----:R-:W3:Y:S01]  /*32e50*/  LDL.LU R14, [R1+0x3a8] ;  /* 0x0003a800010e7983 */ /* 0x001ee20000300800 */
[----:B------:R-:W3:Y:S02]  /*32e60*/  LDL.LU R15, [R1+0x3ac] ;  /* 0x0003ac00010f7983 */ /* 0x000ee40000300800 */
[----:B------:R-:W2:Y:S02]  /*32e70*/  LDL.LU R4, [R1+0x3f0] ;  /* 0x0003f00001047983 */ /* 0x000ea40000300800 */
[----:B------:R-:W4:Y:S01]  /*32e80*/  LDL.LU R5, [R1+0x3f4] ;  /* 0x0003f40001057983 */ /* 0x000f220000300800 */
[----:B------:R-:W4:Y:S01]  /*32e90*/  LDL.LU R6, [R1+0x3f8] ;  /* 0x0003f80001067983 */ /* 0x000f220000300800 */
[----:B------:R-:W4:Y:S02]  /*32ea0*/  LDL.LU R7, [R1+0x3fc] ;  /* 0x0003fc0001077983 */ /* 0x000f240000300800 */
[----:B------:R-:W4:Y:S01]  /*32eb0*/  LDL.64 R26, [R1+0x48] ;  /* 0x00004800011a7983 */ /* 0x000f220000100a00 */
        /* <DEDUP_REMOVED lines=12> */
[----:B----4-:R-:W-:Y:S01]  /*32f80*/  HMMA.16816.F32.BF16 R8, R8, R22, R16 ;  /* 0x000000160808723c */ /* 0x010fe20000041810 */
[----:B---3--:R0:W-:Y:S01]  /*32f90*/  STL.64 [R1+0x28e0], R14 ;  /* 0x0028e00e01007387 */ /* 0x0081e20000100a00 */
[----:B--2---:R1:W-:Y:S02]  /*32fa0*/  STL.64 [R1+0x28d8], R12 ;  /* 0x0028d80c01007387 */ /* 0x0043e40000100a00 */
[----:B0-----:R-:W-:-:S02]  /*32fb0*/  IMAD.MOV.U32 R14, RZ, RZ, R21 ;  /* 0x000000ffff0e7224 */ /* 0x001fc400078e0015 */
[----:B------:R-:W-:-:S05]  /*32fc0*/  IMAD.MOV.U32 R15, RZ, RZ, R20 ;  /* 0x000000ffff0f7224 */ /* 0x000fca00078e0014 */
[----:B------:R0:W-:Y:S01]  /*32fd0*/  STL.64 [R1+0x28f8], R14 ;  /* 0x0028f80e01007387 */ /* 0x0001e20000100a00 */
[----:B-1----:R-:W2:Y:S02]  /*32fe0*/  LDL.LU R12, [R1+0x3e0] ;  /* 0x0003e000010c7983 */ /* 0x002ea40000300800 */
[----:B------:R-:W2:Y:S01]  /*32ff0*/  LDL.LU R13, [R1+0x3e4] ;  /* 0x0003e400010d7983 */ /* 0x000ea20000300800 */
[----:B0-----:R-:W2:Y:S01]  /*33000*/  LDL.LU R14, [R1+0x3e8] ;  /* 0x0003e800010e7983 */ /* 0x001ea20000300800 */
[----:B------:R-:W2:Y:S02]  /*33010*/  LDL.LU R15, [R1+0x3ec] ;  /* 0x0003ec00010f7983 */ /* 0x000ea40000300800 */
[----:B------:R-:W3:Y:S02]  /*33020*/  LDL.LU.64 R18, [R1+0x2918] ;  /* 0x0029180001127983 */ /* 0x000ee40000300a00 */
[----:B------:R-:W3:Y:S01]  /*33030*/  LDL.LU.64 R16, [R1+0x2910] ;  /* 0x0029100001107983 */ /* 0x000ee20000300a00 */
[----:B------:R0:W-:Y:S01]  /*33040*/  STL.64 [R1+0x2898], R22 ;  /* 0x0028981601007387 */ /* 0x0001e20000100a00 */
[----:B------:R-:W4:Y:S02]  /*33050*/  LDL.LU R20, [R1+0x390] ;  /* 0x0003900001147983 */ /* 0x000f240000300800 */
[----:B------:R-:W-:Y:S02]  /*33060*/  STL.64 [R1+0x380], R8 ;  /* 0x0003800801007387 */ /* 0x000fe40000100a00 */
[----:B------:R-:W-:Y:S01]  /*33070*/  STL.64 [R1+0x388], R10 ;  /* 0x0003880a01007387 */ /* 0x000fe20000100a00 */
[----:B------:R-:W4:Y:S04]  /*33080*/  LDL.LU R21, [R1+0x394] ;  /* 0x0003940001157983 */ /* 0x000f280000300800 */
[----:B0-----:R-:W2:Y:S01]  /*33090*/  LDL.LU R22, [R1+0x398] ;  /* 0x0003980001167983 */ /* 0x001ea20000300800 */
[----:B------:R-:W2:Y:S01]  /*330a0*/  LDL.LU R23, [R1+0x39c] ;  /* 0x00039c0001177983 */ /* 0x000ea20000300800 */
[C---:B---3--:R-:W-:Y:S02]  /*330b0*/  HMMA.16816.F32.BF16 R4, R16.reuse, R26, R4 ;  /* 0x0000001a1004723c */ /* 0x048fe40000041804 */
[----:B--2---:R-:W-:Y:S01]  /*330c0*/  STL.64 [R1+0x28f0], R22 ;  /* 0x0028f01601007387 */ /* 0x004fe20000100a00 */
[----:B----4-:R0:W-:Y:S03]  /*330d0*/  STL.64 [R1+0x28e8], R20 ;  /* 0x0028e81401007387 */ /* 0x0101e60000100a00 */
[----:B0-----:R-:W2:Y:S01]  /*330e0*/  LDL.LU R20, [R1+0x3d0] ;  /* 0x0003d00001147983 */ /* 0x001ea20000300800 */
[----:B------:R-:W2:Y:S02]  /*330f0*/  LDL.LU R21, [R1+0x3d4] ;  /* 0x0003d40001157983 */ /* 0x000ea40000300800 */
[----:B------:R-:W2:Y:S02]  /*33100*/  LDL.LU R22, [R1+0x3d8] ;  /* 0x0003d80001167983 */ /* 0x000ea40000300800 */
[----:B------:R-:W2:Y:S11]  /*33110*/  LDL.LU R23, [R1+0x3dc] ;  /* 0x0003dc0001177983 */ /* 0x000eb60000300800 */
[----:B------:R-:W-:Y:S01]  /*33120*/  @!UPT UIADD3 URZ, URZ, URZ, URZ ;  /* 0x0000003f3f3ff290 */ /* 0x000fe2000fffe03f */
[----:B------:R0:W-:Y:S01]  /*33130*/  STL.64 [R1+0x4f0], R4 ;  /* 0x0004f00401007387 */ /* 0x0001e20000100a00 */
[----:B------:R1:W-:Y:S02]  /*33140*/  STL.64 [R1+0x4f8], R6 ;  /* 0x0004f80601007387 */ /* 0x0003e40000100a00 */
[----:B0-----:R-:W-:Y:S01]  /*33150*/  IMAD.MOV.U32 R5, RZ, RZ, R26 ;  /* 0x000000ffff057224 */ /* 0x001fe200078e001a */
[----:B-1----:R-:W3:Y:S01]  /*33160*/  LDL.LU.64 R6, [R1+0x2908] ;  /* 0x0029080001067983 */ /* 0x002ee20000300a00 */
[----:B------:R-:W-:Y:S02]  /*33170*/  IMAD.MOV.U32 R4, RZ, RZ, R27 ;  /* 0x000000ffff047224 */ /* 0x000fe400078e001b */
[----:B------:R-:W4:Y:S02]  /*33180*/  LDL.LU.64 R26, [R1+0x2900] ;  /* 0x00290000011a7983 */ /* 0x000f240000300a00 */
[C---:B----4-:R-:W-:Y:S11]  /*33190*/  HMMA.16816.F32.BF16 R12, R16.reuse, R26, R12 ;  /* 0x0000001a100c723c */ /* 0x050ff6000004180c */
[----:B------:R-:W-:Y:S11]  /*331a0*/  @!UPT UIADD3 URZ, URZ, URZ, URZ ;  /* 0x0000003f3f3ff290 */ /* 0x000ff6000fffe03f */
[----:B------:R-:W-:Y:S01]  /*331b0*/  @!UPT UIADD3 URZ, URZ, URZ, URZ ;  /* 0x0000003f3f3ff290 */ /* 0x000fe2000fffe03f */
[----:B------:R-:W-:Y:S01]  /*331c0*/  STL.64 [R1+0x4e0], R12 ;  /* 0x0004e00c01007387 */ /* 0x000fe20000100a00 */
[----:B------:R0:W-:Y:S03]  /*331d0*/  STL.64 [R1+0x4e8], R14 ;  /* 0x0004e80e01007387 */ /* 0x0001e60000100a00 */
[----:B0-----:R-:W2:Y:S02]  /*331e0*/  LDL.LU.64 R14, [R1+0x28f8] ;  /* 0x0028f800010e7983 */ /* 0x001ea40000300a00 */
[----:B--2---:R-:W-:Y:S02]  /*331f0*/  HMMA.16816.F32.BF16 R12, R16, R14, R20 ;  /* 0x0000000e100c723c */ /* 0x004fe40000041814 */
[----:B------:R-:W2:Y:S01]  /*33200*/  LDL.LU.64 R22, [R1+0x28f0] ;  /* 0x0028f00001167983 */ /* 0x000ea20000300a00 */
[----:B------:R-:W2:Y:S11]  /*33210*/  LDL.LU.64 R20, [R1+0x28e8] ;  /* 0x0028e80001147983 */ /* 0x000eb60000300a00 */
[----:B------:R-:W-:Y:S09]  /*33220*/  @!UPT UIADD3 URZ, URZ, URZ, URZ ;  /* 0x0000003f3f3ff290 */ /* 0x000ff2000fffe03f */
[----:B------:R-:W-:Y:S01]  /*33230*/  STL.64 [R1+0x4d0], R12 ;  /* 0x0004d00c01007387 */ /* 0x000fe20000100a00 */
[----:B------:R0:W-:Y:S03]  /*33240*/  STL.64 [R1+0x4d8], R14 ;  /* 0x0004d80e01007387 */ /* 0x0001e60000100a00 */
[----:B0-----:R-:W4:Y:S01]  /*33250*/  LDL.LU.64 R14, [R1+0x28e0] ;  /* 0x0028e000010e7983 */ /* 0x001f220000300a00 */
[----:B------:R-:W4:Y:S02]  /*33260*/  LDL.LU.64 R12, [R1+0x28d8] ;  /* 0x0028d800010c7983 */ /* 0x000f240000300a00 */
[----:B------:R-:W-:Y:S02]  /*33270*/  IMAD.MOV.U32 R10, RZ, RZ, R25 ;  /* 0x000000ffff0a7224 */ /* 0x000fe400078e0019 */
[----:B------:R-:W-:-:S07]  /*33280*/  IMAD.MOV.U32 R11, RZ, RZ, R24 ;  /* 0x000000ffff0b7224 */ /* 0x000fce00078e0018 */
[----:B----4-:R-:W-:Y:S11]  /*33290*/  HMMA.16816.F32.BF16 R12, R16, R10, R12 ;  /* 0x0000000a100c723c */ /* 0x010ff6000004180c */
[----:B------:R-:W-:Y:S11]  /*332a0*/  @!UPT UIADD3 URZ, URZ, URZ, URZ ;  /* 0x0000003f3f3ff290 */ /* 0x000ff6000fffe03f */
[----:B------:R-:W-:Y:S01]  /*332b0*/  @!UPT UIADD3 URZ, URZ, URZ, URZ ;  /* 0x0000003f3f3ff290 */ /* 0x000fe2000fffe03f */
[----:B------:R-:W-:Y:S01]  /*332c0*/  STL.64 [R1+0x4c0], R12 ;  /* 0x0004c00c01007387 */ /* 0x000fe20000100a00 */
[----:B------:R0:W-:Y:S03]  /*332d0*/  STL.64 [R1+0x4c8], R14 ;  /* 0x0004c80e01007387 */ /* 0x0001e60000100a00 */
[----:B0-----:R-:W3:Y:S01]  /*332e0*/  LDL.LU.64 R14, [R1+0x28d0] ;  /* 0x0028d000010e7983 */ /* 0x001ee20000300a00 */
[----:B------:R-:W3:Y:S02]  /*332f0*/  LDL.LU.64 R12, [R1+0x28c8] ;  /* 0x0028c800010c7983 */ /* 0x000ee40000300a00 */
[----:B------:R0:W-:Y:S02]  /*33300*/  STL.64 [R1+0x2860], R10 ;  /* 0x0028600a01007387 */ /* 0x0001e40000100a00 */
[----:B0-----:R-:W-:Y:S02]  /*33310*/  IMAD.MOV.U32 R10, RZ, RZ, R5 ;  /* 0x000000ffff0a7224 */ /* 0x001fe400078e0005 */
[----:B------:R-:W-:-:S02]  /*33320*/  IMAD.MOV.U32 R11, RZ, RZ, R4 ;  /* 0x000000ffff0b7224 */ /* 0x000fc400078e0004 */
[C---:B---3--:R-:W-:Y:S01]  /*33330*/  HMMA.16816.F32.BF16 R4, R16.reuse, R6, R12 ;  /* 0x000000061004723c */ /* 0x048fe2000004180c */
[----:B------:R-:W3:Y:S01]  /*33340*/  LDL.LU.64 R14, [R1+0x28c0] ;  /* 0x0028c000010e7983 */ /* 0x000ee20000300a00 */
[----:B------:R-:W3:Y:S11]  /*33350*/  LDL.LU.64 R12, [R1+0x28b8] ;  /* 0x0028b800010c7983 */ /* 0x000ef60000300a00 */
[----:B------:R-:W-:Y:S10]  /*33360*/  @!UPT UIADD3 URZ, URZ, URZ, URZ ;  /* 0x0000003f3f3ff290 */ /* 0x000ff4000fffe03f */
[----:B------:R-:W-:Y:S01]  /*33370*/  STL.64 [R1+0x4b0], R4 ;  /* 0x0004b00401007387 */ /* 0x000fe20000100a00 */
[----:B------:R0:W-:Y:S03]  /*33380*/  STL.64 [R1+0x4b8], R6 ;  /* 0x0004b80601007387 */ /* 0x0001e60000100a00 */
[----:B0-----:R-:W3:Y:S01]  /*33390*/  LDL.LU.64 R6, [R1+0x28b0] ;  /* 0x0028b00001067983 */ /* 0x001ee20000300a00 */
[----:B------:R-:W4:Y:S01]  /*333a0*/  LDL.LU.64 R4, [R1+0x28a8] ;  /* 0x0028a80001047983 */ /* 0x000f220000300a00 */
[C---:B---3--:R-:W-:Y:S11]  /*333b0*/  HMMA.16816.F32.BF16 R12, R16.reuse, R6, R12 ;  /* 0x00000006100c723c */ /* 0x048ff6000004180c */
[----:B------:R-:W-:Y:S11]  /*333c0*/  @!UPT UIADD3 URZ, URZ, URZ, URZ ;  /* 0x0000003f3f3ff290 */ /* 0x000ff6000fffe03f */
[----:B------:R-:W-:Y:S01]  /*333d0*/  @!UPT UIADD3 URZ, URZ, URZ, URZ ;  /* 0x0000003f3f3ff290 */ /* 0x000fe2000fffe03f */
[----:B------:R-:W-:Y:S01]  /*333e0*/  STL.64 [R1+0x4a0], R12 ;  /* 0x0004a00c01007387 */ /* 0x000fe20000100a00 */
[----:B------:R0:W-:Y:S03]  /*333f0*/  STL.64 [R1+0x4a8], R14 ;  /* 0x0004a80e01007387 */ /* 0x0001e60000100a00 */
[----:B0-----:R-:W2:Y:S01]  /*33400*/  LDL.LU.64 R14, [R1+0x28a0] ;  /* 0x0028a000010e7983 */ /* 0x001ea20000300a00 */
[----:B------:R-:W-:Y:S02]  /*33410*/  STL.64 [R1+0x2840], R6 ;  /* 0x0028400601007387 */ /* 0x000fe40000100a00 */
[----:B----4-:R0:W-:Y:S02]  /*33420*/  STL.64 [R1+0x2838], R4 ;  /* 0x0028380401007387 */ /* 0x0101e40000100a00 */
[----:B0-----:R-:W3:Y:S01]  /*33430*/  LDL.LU R4, [R1+0x2a0] ;  /* 0x0002a00001047983 */ /* 0x001ee20000300800 */
[----:B------:R-:W3:Y:S02]  /*33440*/  LDL.LU R5, [R1+0x2a4] ;  /* 0x0002a40001057983 */ /* 0x000ee40000300800 */
[----:B------:R-:W3:Y:S02]  /*33450*/  LDL.LU R6, [R1+0x2a8] ;  /* 0x0002a80001067983 */ /* 0x000ee40000300800 */
[----:B------:R-:W3:Y:S01]  /*33460*/  LDL.LU R7, [R1+0x2ac] ;  /* 0x0002ac0001077983 */ /* 0x000ee20000300800 */
        /* <DEDUP_REMOVED lines=10> */
[----:B------:R-:W2:Y:S01]  /*33510*/  LDL.LU.64 R14, [R1+0x2880] ;  /* 0x00288000010e7983 */ /* 0x000ea20000300a00 */
[----:B------:R-:W2:Y:S02]  /*33520*/  LDL.LU.64 R12, [R1+0x2878] ;  /* 0x00287800010c7983 */ /* 0x000ea40000300a00 */
[----:B------:R-:W-:-:S02]  /*33530*/  IMAD.MOV.U32 R9, RZ, RZ, R22 ;  /* 0x000000ffff097224 */ /* 0x000fc400078e0016 */
[----:B------:R-:W-:Y:S11]  /*33540*/  IMAD.MOV.U32 R8, RZ, RZ, R23 ;  /* 0x000000ffff087224 */ /* 0x000ff600078e0017 */
[----:B------:R-:W-:Y:S06]  /*33550*/  @!UPT UIADD3 URZ, URZ, URZ, URZ ;  /* 0x0000003f3f3ff290 */ /* 0x000fec000fffe03f */
[----:B------:R-:W-:Y:S01]  /*33560*/  STL.64 [R1+0x2b0], R16 ;  /* 0x0002b01001007387 */ /* 0x000fe20000100a00 */
[----:B------:R0:W-:Y:S02]  /*33570*/  STL.64 [R1+0x2b8], R18 ;  /* 0x0002b81201007387 */ /* 0x0001e40000100a00 */
[----:B------:R-:W3:Y:S02]  /*33580*/  LDL.LU.64 R22, [R1+0x2870] ;  /* 0x0028700001167983 */ /* 0x000ee40000300a00 */
[----:B------:R-:W3:Y:S02]  /*33590*/  LDL.LU.64 R20, [R1+0x2868] ;  /* 0x0028680001147983 */ /* 0x000ee40000300a00 */
[----:B0-----:R-:W-:Y:S02]  /*335a0*/  IMAD.MOV.U32 R18, RZ, RZ, R9 ;  /* 0x000000ffff127224 */ /* 0x001fe400078e0009 */
[----:B------:R-:W-:-:S05]  /*335b0*/  IMAD.MOV.U32 R19, RZ, RZ, R8 ;  /* 0x000000ffff137224 */ /* 0x000fca00078e0008 */
[----:B------:R-:W-:Y:S01]  /*335c0*/  STL.64 [R1+0x2818], R18 ;  /* 0x0028181201007387 */ /* 0x000fe20000100a00 */
[C---:B---3--:R-:W-:Y:S08]  /*335d0*/  HMMA.16816.F32.BF16 R8, R20.reuse, R10, R4 ;  /* 0x0000000a1408723c */ /* 0x048ff00000041804 */
[----:B--2---:R-:W-:Y:S01]  /*335e0*/  HMMA.16816.F32.BF16 R4, R20, R26, R12 ;  /* 0x0000001a1404723c */ /* 0x004fe2000004180c */
        /* <DEDUP_REMOVED lines=19> */
[----:B------:R-:W2:Y:S04]  /*33720*/  LDL.LU.64 R6, [R1+0x38] ;  /* 0x0000380001067983 */ /* 0x000ea80000300a00 */
[----:B--2---:R0:W-:Y:S01]  /*33730*/  STL.64 [R1+0x2858], R6 ;  /* 0x0028580601007387 */ /* 0x0041e20000100a00 */
[----:B------:R-:W2:Y:S02]  /*33740*/  LDL.LU R4, [R1+0x270] ;  /* 0x0002700001047983 */ /* 0x000ea40000300800 */
[----:B------:R-:W2:Y:S01]  /*33750*/  LDL.LU R5, [R1+0x274] ;  /* 0x0002740001057983 */ /* 0x000ea20000300800 */
[----:B0-----:R-:W2:Y:S01]  /*33760*/  LDL.LU R6, [R1+0x278] ;  /* 0x0002780001067983 */ /* 0x001ea20000300800 */
[----:B------:R-:W2:Y:S02]  /*33770*/  LDL.LU R7, [R1+0x27c] ;  /* 0x00027c0001077983 */ /* 0x000ea40000300800 */
[----:B------:R-:W2:Y:S02]  /*33780*/  LDL.LU R24, [R1+0x190] ;  /* 0x0001900001187983 */ /* 0x000ea40000300800 */
[----:B------:R-:W2:Y:S01]  /*33790*/  LDL.LU R25, [R1+0x194] ;  /* 0x0001940001197983 */ /* 0x000ea20000300800 */
[----:B------:R-:W2:Y:S01]  /*337a0*/  LDL.LU R26, [R1+0x198] ;  /* 0x00019800011a7983 */ /* 0x000ea20000300800 */
[----:B------:R-:W2:Y:S02]  /*337b0*/  LDL.LU R27, [R1+0x19c] ;  /* 0x00019c00011b7983 */ /* 0x000ea40000300800 */
[----:B------:R-:W-:-:S02]  /*337c0*/  IMAD.MOV.U32 R18, RZ, RZ, R29 ;  /* 0x000000ffff127224 */ /* 0x000fc400078e001d */
[----:B------:R-:W-:Y:S01]  /*337d0*/  IMAD.MOV.U32 R19, RZ, RZ, R28 ;  /* 0x000000ffff137224 */ /* 0x000fe200078e001c */
[----:B--2---:R-:W-:Y:S01]  /*337e0*/  STL.64 [R1+0x2828], R26 ;  /* 0x0028281a01007387 */ /* 0x004fe20000100a00 */
[----:B------:R-:W-:Y:S03]  /*337f0*/  STL.64 [R1+0x2820], R24 ;  /* 0x0028201801007387 */ /* 0x000fe60000100a00 */
[----:B------:R0:W-:Y:S02]  /*33800*/  STL.64 [R1+0x2830], R18 ;  /* 0x0028301201007387 */ /* 0x0001e40000100a00 */
[----:B------:R-:W2:Y:S01]  /*33810*/  LDL.LU R16, [R1+0x250] ;  /* 0x0002500001107983 */ /* 0x000ea20000300800 */
[----:B------:R-:W2:Y:S04]  /*33820*/  LDL.LU R17, [R1+0x254] ;  /* 0x0002540001117983 */ /* 0x000ea80000300800 */
[----:B0-----:R-:W2:Y:S01]  /*33830*/  LDL.LU R18, [R1+0x258] ;  /* 0x0002580001127983 */ /* 0x001ea20000300800 */
[----:B------:R-:W2:Y:S03]  /*33840*/  LDL.LU R19, [R1+0x25c] ;  /* 0x00025c0001137983 */ /* 0x000ea60000300800 */
[----:B--2---:R-:W-:Y:S01]  /*33850*/  STL.64 [R1+0x2850], R18 ;  /* 0x0028501201007387 */ /* 0x004fe20000100a00 */
[----:B------:R0:W-:Y:S03]  /*33860*/  STL.64 [R1+0x2848], R16 ;  /* 0x0028481001007387 */ /* 0x0001e60000100a00 */
        /* <DEDUP_REMOVED lines=8> */
[----:B---3--:R0:W-:Y:S01]  /*338f0*/  STL.64 [R1+0x27c8], R14 ;  /* 0x0027c80e01007387 */ /* 0x0081e20000100a00 */
[----:B------:R-:W-:Y:S03]  /*33900*/  STL.64 [R1+0x27c0], R12 ;  /* 0x0027c00c01007387 */ /* 0x000fe60000100a00 */
[----:B0-----:R-:W4:Y:S02]  /*33910*/  LDL.LU.64 R14, [R1+0x18] ;  /* 0x00001800010e7983 */ /* 0x001f240000300a00 */
[C---:B----4-:R-:W-:Y:S11]  /*33920*/  HMMA.16816.F32.BF16 R8, R20.reuse, R14, R8 ;  /* 0x0000000e1408723c */ /* 0x050ff60000041808 */
[----:B------:R-:W-:Y:S11]  /*33930*/  @!UPT UIADD3 URZ, URZ, URZ, URZ ;  /* 0x0000003f3f3ff290 */ /* 0x000ff6000fffe03f */
[----:B------:R-:W-:Y:S01]  /*33940*/  @!UPT UIADD3 URZ, URZ, URZ, URZ ;  /* 0x0000003f3f3ff290 */ /* 0x000fe2000fffe03f */
[----:B------:R-:W-:Y:S01]  /*33950*/  STL.64 [R1+0x280], R8 ;  /* 0x0002800801007387 */ /* 0x000fe20000100a00 */
[----:B------:R0:W-:Y:S03]  /*33960*/  STL.64 [R1+0x288], R10 ;  /* 0x0002880a01007387 */ /* 0x0001e60000100a00 */
[----:B0-----:R-:W3:Y:S01]  /*33970*/  LDL.LU.64 R10, [R1+0x2860] ;  /* 0x00286000010a7983 */ /* 0x001ee20000300a00 */
[----:B------:R0:W-:Y:S03]  /*33980*/  STL.64 [R1+0x27e0], R14 ;  /* 0x0027e00e01007387 */ /* 0x0001e60000100a00 */
[----:B0-----:R-:W4:Y:S01]  /*33990*/  LDL.LU.64 R14, [R1+0x28] ;  /* 0x00002800010e7983 */ /* 0x001f220000300a00 */
[C---:B---3--:R-:W-:Y:S03]  /*339a0*/  HMMA.16816.F32.BF16 R4, R20.reuse, R10, R4 ;  /* 0x0000000a1404723c */ /* 0x048fe60000041804 */
[----:B----4-:R0:W-:Y:S04]  /*339b0*/  STL.64 [R1+0x27f8], R14 ;  /* 0x0027f80e01007387 */ /* 0x0101e80000100a00 */
[----:B0-----:R-:W3:Y:S11]  /*339c0*/  LDL.LU.64 R14, [R1+0x48] ;  /* 0x00004800010e7983 */ /* 0x001ef60000300a00 */
[----:B------:R-:W-:Y:S05]  /*339d0*/  @!UPT UIADD3 URZ, URZ, URZ, URZ ;  /* 0x0000003f3f3ff290 */ /* 0x000fea000fffe03f */
[----:B------:R-:W-:Y:S02]  /*339e0*/  STL.64 [R1+0x270], R4 ;  /* 0x0002700401007387 */ /* 0x000fe40000100a00 */
[----:B------:R0:W-:Y:S02]  /*339f0*/  STL.64 [R1+0x278], R6 ;  /* 0x0002780601007387 */ /* 0x0001e40000100a00 */
[----:B0-----:R-:W2:Y:S01]  /*33a00*/  LDL.LU.64 R6, [R1+0x2858] ;  /* 0x0028580001067983 */ /* 0x001ea20000300a00 */
[----:B------:R0:W-:Y:S02]  /*33a10*/  STL.64 [R1+0x2800], R10 ;  /* 0x0028000a01007387 */ /* 0x0001e40000100a00 */
[----:B------:R-:W3:Y:S02]  /*33a20*/  LDL.LU R8, [R1+0x170] ;  /* 0x0001700001087983 */ /* 0x000ee40000300800 */
[----:B------:R-:W3:Y:S01]  /*33a30*/  LDL.LU R9, [R1+0x174] ;  /* 0x0001740001097983 */ /* 0x000ee20000300800 */
[----:B0-----:R-:W3:Y:S01]  /*33a40*/  LDL.LU R10, [R1+0x178] ;  /* 0x00017800010a7983 */ /* 0x001ee20000300800 */
        /* <DEDUP_REMOVED lines=10> */
[----:B------:R-:W4:Y:S01]  /*33af0*/  LDL.LU.64 R4, [R1+0x2838] ;  /* 0x0028380001047983 */ /* 0x000f220000300a00 */
[C---:B--2---:R-:W-:Y:S11]  /*33b00*/  HMMA.16816.F32.BF16 R16, R20.reuse, R6, R16 ;  /* 0x000000061410723c */ /* 0x044ff60000041810 */
[----:B------:R-:W-:Y:S11]  /*33b10*/  @!UPT UIADD3 URZ, URZ, URZ, URZ ;  /* 0x0000003f3f3ff290 */ /* 0x000ff6000fffe03f */
[----:B------:R-:W-:Y:S01]  /*33b20*/  @!UPT UIADD3 URZ, URZ, URZ, URZ ;  /* 0x0000003f3f3ff290 */ /* 0x000fe2000fffe03f */
[----:B------:R-:W-:Y:S01]  /*33b30*/  STL.64 [R1+0x250], R16 ;  /* 0x0002501001007387 */ /* 0x000fe20000100a00 */
[----:B------:R0:W-:Y:S03]  /*33b40*/  STL.64 [R1+0x258], R18 ;  /* 0x0002581201007387 */ /* 0x0001e60000100a00 */
[----:B0-----:R-:W2:Y:S01]  /*33b50*/  LDL.LU.64 R18, [R1+0x2830] ;  /* 0x0028300001127983 */ /* 0x001ea20000300a00 */
[----:B------:R-:W-:Y:S02]  /*33b60*/  STL.64 [R1+0x27d8], R6 ;  /* 0x0027d80601007387 */ /* 0x000fe40000100a00 */
[----:B----4-:R0:W-:Y:S02]  /*33b70*/  STL.64 [R1+0x27d0], R4 ;  /* 0x0027d00401007387 */ /* 0x0101e40000100a00 */
[----:B0-----:R-:W4:Y:S01]  /*33b80*/  LDL.LU R4, [R1+0x150] ;  /* 0x0001500001047983 */ /* 0x001f220000300800 */
[----:B------:R-:W4:Y:S02]  /*33b90*/  LDL.LU R5, [R1+0x154] ;  /* 0x0001540001057983 */ /* 0x000f240000300800 */
[----:B------:R-:W3:Y:S02]  /*33ba0*/  LDL.LU R6, [R1+0x158] ;  /* 0x0001580001067983 */ /* 0x000ee40000300800 */
[----:B------:R-:W3:Y:S01]  /*33bb0*/  LDL.LU R7, [R1+0x15c] ;  /* 0x00015c0001077983 */ /* 0x000ee20000300800 */
[C---:B--2---:R-:W-:Y:S01]  /*33bc0*/  HMMA.16816.F32.BF16 R16, R20.reuse, R18, R24 ;  /* 0x000000121410723c */ /* 0x044fe20000041818 */
[----:B---3--:R-:W-:Y:S01]  /*33bd0*/  STL.64 [R1+0x27f0], R6 ;  /* 0x0027f00601007387 */ /* 0x008fe20000100a00 */
[----:B----4-:R0:W-:Y:S03]  /*33be0*/  STL.64 [R1+0x27e8], R4 ;  /* 0x0027e80401007387 */ /* 0x0101e60000100a00 */
[----:B0-----:R-:W2:Y:S01]  /*33bf0*/  LDL.LU R4, [R1+0x160] ;  /* 0x0001600001047983 */ /* 0x001ea20000300800 */
[----:B------:R-:W2:Y:S02]  /*33c00*/  LDL.LU R5, [R1+0x164] ;  /* 0x0001640001057983 */ /* 0x000ea40000300800 */
[----:B------:R-:W2:Y:S02]  /*33c10*/  LDL.LU R6, [R1+0x168] ;  /* 0x0001680001067983 */ /* 0x000ea40000300800 */
[----:B------:R-:W2:Y:S01]  /*33c20*/  LDL.LU R7, [R1+0x16c] ;  /* 0x00016c0001077983 */ /* 0x000ea20000300800 */
[----:B------:R-:W3:Y:S01]  /*33c30*/  LDL.LU.64 R26, [R1+0x2828] ;  /* 0x00282800011a7983 */ /* 0x000ee20000300a00 */
[----:B------:R-:W3:Y:S11]  /*33c40*/  LDL.LU.64 R24, [R1+0x2820] ;  /* 0x0028200001187983 */ /* 0x000ef60000300a00 */
[----:B------:R-:W-:Y:S02]  /*33c50*/  STL.64 [R1+0x240], R16 ;  /* 0x0002401001007387 */ /* 0x000fe40000100a00 */
[----:B------:R0:W-:Y:S02]  /*33c60*/  STL.64 [R1+0x248], R18 ;  /* 0x0002481201007387 */ /* 0x0001e40000100a00 */
[----:B0-----:R-:W3:Y:S02]  /*33c70*/  LDL.LU.64 R18, [R1+0x2818] ;  /* 0x0028180001127983 */ /* 0x001ee40000300a00 */
[----:B---3--:R-:W-:Y:S02]  /*33c80*/  HMMA.16816.F32.BF16 R20, R20, R18, R24 ;  /* 0x000000121414723c */ /* 0x008fe40000041818 */
[----:B------:R-:W3:Y:S01]  /*33c90*/  LDL.LU.64 R26, [R1+0x2810] ;  /* 0x00281000011a7983 */ /* 0x000ee20000300a00 */
[----:B------:R-:W3:Y:S11]  /*33ca0*/  LDL.LU.64 R24, [R1+0x2808] ;  /* 0x0028080001187983 */ /* 0x000ef60000300a00 */
[----:B------:R-:W-:Y:S09]  /*33cb0*/  @!UPT UIADD3 URZ, URZ, URZ, URZ ;  /* 0x0000003f3f3ff290 */ /* 0x000ff2000fffe03f */
[----:B------:R-:W-:Y:S01]  /*33cc0*/  STL.64 [R1+0x190], R20 ;  /* 0x0001901401007387 */ /* 0x000fe20000100a00 */
[----:B------:R-:W-:Y:S01]  /*33cd0*/  STL.64 [R1+0x198], R22 ;  /* 0x0001981601007387 */ /* 0x000fe20000100a00 */
[C---:B---3--:R-:W-:Y:S11]  /*33ce0*/  HMMA.16816.F32.BF16 R8, R24.reuse, R14, R8 ;  /* 0x0000000e1808723c */ /* 0x048ff60000041808 */
[----:B------:R-:W-:Y:S11]  /*33cf0*/  @!UPT UIADD3 URZ, URZ, URZ, URZ ;  /* 0x0000003f3f3ff290 */ /* 0x000ff6000fffe03f */
[----:B------:R-:W-:Y:S01]  /*33d00*/  @!UPT UIADD3 URZ, URZ, URZ, URZ ;  /* 0x0000003f3f3ff290 */ /* 0x000fe2000fffe03f */
[----:B------:R0:W-:Y:S01]  /*33d10*/  STL.64 [R1+0x170], R8 ;  /* 0x0001700801007387 */ /* 0x0001e20000100a00 */
[----:B------:R1:W-:Y:S02]  /*33d20*/  STL.64 [R1+0x178], R10 ;  /* 0x0001780a01007387 */ /* 0x0003e40000100a00 */
[----:B0-----:R-:W-:Y:S01]  /*33d30*/  IMAD.MOV.U32 R9, RZ, RZ, R14 ;  /* 0x000000ffff097224 */ /* 0x001fe200078e000e */
[----:B-1----:R-:W3:Y:S01]  /*33d40*/  LDL.LU.64 R10, [R1+0x2800] ;  /* 0x00280000010a7983 */ /* 0x002ee20000300a00 */
        /* <DEDUP_REMOVED lines=20> */
[----:B------:R-:W4:Y:S02]  /*33e90*/  LDL.LU.64 R4, [R1+0x27d0] ;  /* 0x0027d00001047983 */ /* 0x000f240000300a00 */
[----:B------:R-:W3:Y:S02]  /*33ea0*/  LDL.LU.64 R14, [R1+0x27c8] ;  /* 0x0027c800010e7983 */ /* 0x000ee40000300a00 */
[----:B------:R-:W3:Y:S01]  /*33eb0*/  LDL.LU.64 R12, [R1+0x27c0] ;  /* 0x0027c000010c7983 */ /* 0x000ee20000300a00 */
[----:B------:R-:W-:Y:S01]  /*33ec0*/  STL.64 [R1+0x2790], R18 ;  /* 0x0027901201007387 */ /* 0x000fe20000100a00 */
[----:B------:R0:W-:Y:S03]  /*33ed0*/  STL.64 [R1+0x2788], R16 ;  /* 0x0027881001007387 */ /* 0x0001e60000100a00 */
        /* <DEDUP_REMOVED lines=14> */
[----:B0-----:R-:W3:Y:S01]  /*33fc0*/  LDL.LU.64 R14, [R1+0x27b8] ;  /* 0x0027b800010e7983 */ /* 0x001ee20000300a00 */
[----:B------:R-:W3:Y:S02]  /*33fd0*/  LDL.LU.64 R12, [R1+0x27b0] ;  /* 0x0027b000010c7983 */ /* 0x000ee40000300a00 */
[----:B------:R0:W-:Y:S02]  /*33fe0*/  STL.64 [R1+0x2720], R22 ;  /* 0x0027201601007387 */ /* 0x0001e40000100a00 */
[----:B------:R-:W2:Y:S01]  /*33ff0*/  LDL.LU R20, [R1+0x70] ;  /* 0x0000700001147983 */ /* 0x000ea20000300800 */
[C---:B---3--:R-:W-:Y:S11]  /*34000*/  HMMA.16816.F32.BF16 R12, R24.reuse, R22, R12 ;  /* 0x00000016180c723c */ /* 0x048ff6000004180c */
[----:B------:R-:W-:Y:S11]  /*34010*/  @!UPT UIADD3 URZ, URZ, URZ, URZ ;  /* 0x0000003f3f3ff290 */ /* 0x000ff6000fffe03f */
[----:B------:R-:W-:Y:S01]  /*34020*/  @!UPT UIADD3 URZ, URZ, URZ, URZ ;  /* 0x0000003f3f3ff290 */ /* 0x000fe2000fffe03f */
[----:B------:R1:W-:Y:S01]  /*34030*/  STL.64 [R1+0x130], R12 ;  /* 0x0001300c01007387 */ /* 0x0003e20000100a00 */
[----:B------:R3:W-:Y:S02]  /*34040*/  STL.64 [R1+0x138], R14 ;  /* 0x0001380e01007387 */ /* 0x0007e40000100a00 */
[----:B------:R-:W2:Y:S02]  /*34050*/  LDL.LU R21, [R1+0x74] ;  /* 0x0000740001157983 */ /* 0x000ea40000300800 */
[----:B0-----:R-:W2:Y:S01]  /*34060*/  LDL.LU R22, [R1+0x78] ;  /* 0x0000780001167983 */ /* 0x001ea20000300800 */
[----:B------:R-:W2:Y:S04]  /*34070*/  LDL.LU R23, [R1+0x7c] ;  /* 0x00007c0001177983 */ /* 0x000ea80000300800 */
[----:B-1----:R-:W4:Y:S01]  /*34080*/  LDL.LU R12, [R1+0xb0] ;  /* 0x0000b000010c7983 */ /* 0x002f220000300800 */
[----:B------:R-:W4:Y:S02]  /*34090*/  LDL.LU R13, [R1+0xb4] ;  /* 0x0000b400010d7983 */ /* 0x000f240000300800 */
[----:B---3--:R-:W3:Y:S02]  /*340a0*/  LDL.LU R14, [R1+0xb8] ;  /* 0x0000b800010e7983 */ /* 0x008ee40000300800 */
[----:B------:R-:W3:Y:S01]  /*340b0*/  LDL.LU R15, [R1+0xbc] ;  /* 0x0000bc00010f7983 */ /* 0x000ee20000300800 */
[----:B--2---:R-:W-:Y:S01]  /*340c0*/  STL.64 [R1+0x2738], R22 ;  /* 0x0027381601007387 */ /* 0x004fe20000100a00 */
[----:B------:R0:W-:Y:S03]  /*340d0*/  STL.64 [R1+0x2730], R20 ;  /* 0x0027301401007387 */ /* 0x0001e60000100a00 */
[----:B0-----:R-:W2:Y:S01]  /*340e0*/  LDL.LU R20, [R1+0x80] ;  /* 0x0000800001147983 */ /* 0x001ea20000300800 */
[----:B------:R-:W2:Y:S02]  /*340f0*/  LDL.LU R21, [R1+0x84] ;  /* 0x0000840001157983 */ /* 0x000ea40000300800 */
[----:B------:R-:W2:Y:S02]  /*34100*/  LDL.LU R22, [R1+0x88] ;  /* 0x0000880001167983 */ /* 0x000ea40000300800 */
[----:B------:R-:W2:Y:S01]  /*34110*/  LDL.LU R23, [R1+0x8c] ;  /* 0x00008c0001177983 */ /* 0x000ea20000300800 */
[----:B------:R-:W-:Y:S01]  /*34120*/  HMMA.16816.F32.BF16 R16, R24, R6, R16 ;  /* 0x000000061810723c */ /* 0x000fe20000041810 */
[----:B--2---:R0:W-:Y:S01]  /*34130*/  STL.64 [R1+0x2748], R22 ;  /* 0x0027481601007387 */ /* 0x0041e20000100a00 */
[----:B------:R-:W-:Y:S02]  /*34140*/  STL.64 [R1+0x2740], R20 ;  /* 0x0027401401007387 */ /* 0x000fe40000100a00 */
[----:B0-----:R-:W-:-:S02]  /*34150*/  IMAD.MOV.U32 R22, RZ, RZ, R29 ;  /* 0x000000ffff167224 */ /* 0x001fc400078e001d */
[----:B------:R-:W-:Y:S01]  /*34160*/  IMAD.MOV.U32 R23, RZ, RZ, R28 ;  /* 0x000000ffff177224 */ /* 0x000fe200078e001c */
[----:B------:R-:W2:Y:S01]  /*34170*/  LDL.LU R29, [R1+0x27ac] ;  /* 0x0027ac00011d7983 */ /* 0x000ea20000300800 */
[----:B------:R-:W2:Y:S03]  /*34180*/  LDL.LU R28, [R1+0x27a8] ;  /* 0x0027a800011c7983 */ /* 0x000ea60000300800 */
[----:B------:R-:W-:Y:S11]  /*34190*/  STL.64 [R1+0x2760], R22 ;  /* 0x0027601601007387 */ /* 0x000ff60000100a00 */
[----:B------:R-:W-:Y:S01]  /*341a0*/  @!UPT UIADD3 URZ, URZ, URZ, URZ ;  /* 0x0000003f3f3ff290 */ /* 0x000fe2000fffe03f */
[----:B------:R-:W-:Y:S02]  /*341b0*/  STL.64 [R1+0x120], R16 ;  /* 0x0001201001007387 */ /* 0x000fe40000100a00 */
[----:B------:R0:W-:Y:S02]  /*341c0*/  STL.64 [R1+0x128], R18 ;  /* 0x0001281201007387 */ /* 0x0001e40000100a00 */
[----:B0-----:R-:W2:Y:S01]  /*341d0*/  LDL.LU.64 R18, [R1+0x27a0] ;  /* 0x0027a00001127983 */ /* 0x001ea20000300a00 */
[----:B------:R-:W2:Y:S02]  /*341e0*/  LDL.LU.64 R16, [R1+0x2798] ;  /* 0x0027980001107983 */ /* 0x000ea40000300a00 */
[----:B------:R0:W-:Y:S02]  /*341f0*/  STL.64 [R1+0x2718], R6 ;  /* 0x0027180601007387 */ /* 0x0001e40000100a00 */
[----:B----4-:R-:W-:Y:S01]  /*34200*/  STL.64 [R1+0x2710], R4 ;  /* 0x0027100401007387 */ /* 0x010fe20000100a00 */
[----:B0-----:R-:W2:Y:S01]  /*34210*/  LDL.LU.64 R6, [R1+0x58] ;  /* 0x0000580001067983 */ /* 0x001ea20000300a00 */
[----:B------:R-:W-:-:S02]  /*34220*/  IMAD.MOV.U32 R22, RZ, RZ, R9 ;  /* 0x000000ffff167224 */ /* 0x000fc400078e0009 */
[----:B------:R-:W-:Y:S01]  /*34230*/  IMAD.MOV.U32 R23, RZ, RZ, R8 ;  /* 0x000000ffff177224 */ /* 0x000fe200078e0008 */
[C---:B--2---:R-:W-:Y:S01]  /*34240*/  HMMA.16816.F32.BF16 R16, R24.reuse, R6, R16 ;  /* 0x000000061810723c */ /* 0x044fe20000041810 */
[----:B------:R-:W-:Y:S02]  /*34250*/  IMAD.MOV.U32 R9, RZ, RZ, R6 ;  /* 0x000000ffff097224 */ /* 0x000fe400078e0006 */
[----:B------:R-:W-:Y:S11]  /*34260*/  IMAD.MOV.U32 R8, RZ, RZ, R7 ;  /* 0x000000ffff087224 */ /* 0x000ff600078e0007 */
[----:B------:R-:W-:Y:S09]  /*34270*/  @!UPT UIADD3 URZ, URZ, URZ, URZ ;  /* 0x0000003f3f3ff290 */ /* 0x000ff2000fffe03f */
[----:B------:R-:W-:Y:S01]  /*34280*/  STL.64 [R1+0x110], R16 ;  /* 0x0001101001007387 */ /* 0x000fe20000100a00 */
[----:B------:R0:W-:Y:S03]  /*34290*/  STL.64 [R1+0x118], R18 ;  /* 0x0001181201007387 */ /* 0x0001e60000100a00 */
[----:B0-----:R-:W3:Y:S01]  /*342a0*/  LDL.LU.64 R18, [R1+0x2790] ;  /* 0x0027900001127983 */ /* 0x001ee20000300a00 */
[----:B------:R-:W2:Y:S02]  /*342b0*/  LDL.LU.64 R16, [R1+0x2788] ;  /* 0x0027880001107983 */ /* 0x000ea40000300a00 */
[----:B------:R-:W-:Y:S02]  /*342c0*/  STL.64 [R1+0x2758], R10 ;  /* 0x0027580a01007387 */ /* 0x000fe40000100a00 */
[----:B------:R0:W-:Y:S02]  /*342d0*/  STL.64 [R1+0x2750], R8 ;  /* 0x0027500801007387 */ /* 0x0001e40000100a00 */
[----:B0-----:R-:W4:Y:S01]  /*342e0*/  LDL.LU R8, [R1+0x90] ;  /* 0x0000900001087983 */ /* 0x001f220000300800 */
[----:B------:R-:W4:Y:S02]  /*342f0*/  LDL.LU R9, [R1+0x94] ;  /* 0x0000940001097983 */ /* 0x000f240000300800 */
[----:B------:R-:W2:Y:S02]  /*34300*/  LDL.LU R10, [R1+0x98] ;  /* 0x00009800010a7983 */ /* 0x000ea40000300800 */
[----:B------:R-:W2:Y:S01]  /*34310*/  LDL.LU R11, [R1+0x9c] ;  /* 0x00009c00010b7983 */ /* 0x000ea20000300800 */
[----:B---3--:R-:W-:Y:S01]  /*34320*/  HMMA.16816.F32.BF16 R24, R24, R18, R12 ;  /* 0x000000121818723c */ /* 0x008fe2000004180c */
[----:B--2---:R-:W-:Y:S01]  /*34330*/  STL.64 [R1+0x2770], R10 ;  /* 0x0027700a01007387 */ /* 0x004fe20000100a00 */
[----:B----4-:R0:W-:Y:S03]  /*34340*/  STL.64 [R1+0x2768], R8 ;  /* 0x0027680801007387 */ /* 0x0101e60000100a00 */
[----:B0-----:R-:W2:Y:S01]  /*34350*/  LDL.LU R8, [R1+0xa0] ;  /* 0x0000a00001087983 */ /* 0x001ea20000300800 */
[----:B------:R-:W2:Y:S02]  /*34360*/  LDL.LU R9, [R1+0xa4] ;  /* 0x0000a40001097983 */ /* 0x000ea40000300800 */
[----:B------:R-:W2:Y:S02]  /*34370*/  LDL.LU R10, [R1+0xa8] ;  /* 0x0000a800010a7983 */ /* 0x000ea40000300800 */
[----:B------:R-:W2:Y:S01]  /*34380*/  LDL.LU R11, [R1+0xac] ;  /* 0x0000ac00010b7983 */ /* 0x000ea20000300800 */
[----:B------:R-:W3:Y:S01]  /*34390*/  LDL.LU R4, [R1+0x220] ;  /* 0x0002200001047983 */ /* 0x000ee20000300800 */
[----:B------:R-:W3:Y:S02]  /*343a0*/  LDL.LU R5, [R1+0x224] ;  /* 0x0002240001057983 */ /* 0x000ee40000300800 */
[----:B------:R-:W3:Y:S02]  /*343b0*/  LDL.LU R6, [R1+0x228] ;  /* 0x0002280001067983 */ /* 0x000ee40000300800 */
[----:B------:R-:W3:Y:S01]  /*343c0*/  LDL.LU R7, [R1+0x22c] ;  /* 0x00022c0001077983 */ /* 0x000ee20000300800 */
[----:B------:R-:W2:Y:S01]  /*343d0*/  LDL.LU.64 R14, [R1+0x2780] ;  /* 0x00278000010e7983 */ /* 0x000ea20000300a00 */
[----:B------:R-:W2:Y:S02]  /*343e0*/  LDL.LU.64 R12, [R1+0x2778] ;  /* 0x00277800010c7983 */ /* 0x000ea40000300a00 */
[----:B------:R-:W-:Y:S03]  /*343f0*/  STL.64 [R1+0x26f8], R18 ;  /* 0x0026f81201007387 */ /* 0x000fe60000100a00 */
[----:B------:R-:W-:Y:S01]  /*34400*/  STL.64 [R1+0xb0], R24 ;  /* 0x0000b01801007387 */ /* 0x000fe20000100a00 */
[----:B------:R0:W-:Y:S04]  /*34410*/  STL.64 [R1+0xb8], R26 ;  /* 0x0000b81a01007387 */ /* 0x0001e80000100a00 */
[----:B0-----:R-:W4:Y:S01]  /*34420*/  LDL R27, [R1+0x5d4] ;  /* 0x0005d400011b7983 */ /* 0x001f220000100800 */
[C---:B--2---:R-:W-:Y:S03]  /*34430*/  HMMA.16816.F32.BF16 R20, R12.reuse, R22, R8 ;  /* 0x000000160c14723c */ /* 0x044fe60000041808 */
[----:B------:R-:W2:Y:S01]  /*34440*/  LDL.LU.64 R10, [R1+0x2770] ;  /* 0x00277000010a7983 */ /* 0x000ea20000300a00 */
[----:B------:R-:W2:Y:S11]  /*34450*/  LDL.LU.64 R8, [R1+0x2768] ;  /* 0x0027680001087983 */ /* 0x000eb60000300a00 */
[----:B------:R-:W-:Y:S08]  /*34460*/  @!UPT UIADD3 URZ, URZ, URZ, URZ ;  /* 0x0000003f3f3ff290 */ /* 0x000ff0000fffe03f */
        /* <DEDUP_REMOVED lines=9> */
[----:B0-----:R-:W2:Y:S01]  /*34500*/  LDL.LU.64 R22, [R1+0x2748] ;  /* 0x0027480001167983 */ /* 0x001ea20000300a00 */
[----:B------:R-:W2:Y:S02]  /*34510*/  LDL.LU.64 R20, [R1+0x2740] ;  /* 0x0027400001147983 */ /* 0x000ea40000300a00 */
[----:B------:R-:W-:Y:S02]  /*34520*/  IMAD.MOV.U32 R18, RZ, RZ, R17 ;  /* 0x000000ffff127224 */ /* 0x000fe400078e0011 */
        /* <DEDUP_REMOVED lines=9> */
[----:B--2---:R-:W-:Y:S01]  /*345c0*/  HMMA.16816.F32.BF16 R20, R12, R10, R20 ;  /* 0x0000000a0c14723c */ /* 0x004fe20000041814 */
[----:B----4-:R-:W0:Y:S04]  /*345d0*/  LDSM.16.MT88.4 R8, [R27+0x8000] ;  /* 0x008000001b08783b */ /* 0x010e280000004200 */
[----:B0-----:R-:W-:Y:S11]  /*345e0*/  STL.64 [R1+0x26f0], R10 ;  /* 0x0026f00a01007387 */ /* 0x001ff60000100a00 */
[----:B------:R-:W-:Y:S07]  /*345f0*/  @!UPT UIADD3 URZ, URZ, URZ, URZ ;  /* 0x0000003f3f3ff290 */ /* 0x000fee000fffe03f */
[----:B------:R-:W-:Y:S02]  /*34600*/  STL.64 [R1+0x470], R20 ;  /* 0x0004701401007387 */ /* 0x000fe40000100a00 */
[----:B------:R-:W-:Y:S02]  /*34610*/  STL.64 [R1+0x478], R22 ;  /* 0x0004781601007387 */ /* 0x000fe40000100a00 */
[----:B------:R0:W-:Y:S02]  /*34620*/  STL.64 [R1+0x26e8], R8 ;  /* 0x0026e80801007387 */ /* 0x0001e40000100a00 */
[----:B0-----:R-:W2:Y:S01]  /*34630*/  LDL.LU R8, [R1+0x330] ;  /* 0x0003300001087983 */ /* 0x001ea20000300800 */
[----:B------:R-:W2:Y:S02]  /*34640*/  LDL.LU R9, [R1+0x334] ;  /* 0x0003340001097983 */ /* 0x000ea40000300800 */
[----:B------:R-:W4:Y:S02]  /*34650*/  LDL.LU R10, [R1+0x338] ;  /* 0x00033800010a7983 */ /* 0x000f240000300800 */
[----:B------:R-:W4:Y:S02]  /*34660*/  LDL.LU R11, [R1+0x33c] ;  /* 0x00033c00010b7983 */ /* 0x000f240000300800 */
[----:B----4-:R0:W-:Y:S01]  /*34670*/  STL.64 [R1+0x2708], R10 ;  /* 0x0027080a01007387 */ /* 0x0101e20000100a00 */
[----:B--2---:R1:W-:Y:S02]  /*34680*/  STL.64 [R1+0x2700], R8 ;  /* 0x0027000801007387 */ /* 0x0043e40000100a00 */
[----:B0-----:R-:W-:Y:S01]  /*34690*/  IMAD.MOV.U32 R10, RZ, RZ, R28 ;  /* 0x000000ffff0a7224 */ /* 0x001fe200078e001c */
[----:B-1----:R-:W2:Y:S01]  /*346a0*/  LDL.LU R8, [R1+0x350] ;  /* 0x0003500001087983 */ /* 0x002ea20000300800 */
[----:B------:R-:W2:Y:S02]  /*346b0*/  LDL.LU R9, [R1+0x354] ;  /* 0x0003540001097983 */ /* 0x000ea40000300800 */
[----:B------:R-:W4:Y:S02]  /*346c0*/  LDL.LU R28, [R1+0x2728] ;  /* 0x00272800011c7983 */ /* 0x000f240000300800 */
[----:B------:R-:W2:Y:S01]  /*346d0*/  LDL.LU R11, [R1+0x35c] ;  /* 0x00035c00010b7983 */ /* 0x000ea20000300800 */
[----:B------:R0:W-:Y:S01]  /*346e0*/  STL [R1+0x26c8], R27 ;  /* 0x0026c81b01007387 */ /* 0x0001e20000100800 */
[----:B------:R-:W2:Y:S02]  /*346f0*/  LDL.LU R24, [R1+0x340] ;  /* 0x0003400001187983 */ /* 0x000ea40000300800 */
[----:B------:R-:W2:Y:S02]  /*34700*/  LDL.LU R25, [R1+0x344] ;  /* 0x0003440001197983 */ /* 0x000ea40000300800 */
[----:B------:R-:W2:Y:S01]  /*34710*/  LDL.LU R26, [R1+0x348] ;  /* 0x00034800011a7983 */ /* 0x000ea20000300800 */
[----:B0-----:R-:W2:Y:S04]  /*34720*/  LDL.LU R27, [R1+0x34c] ;  /* 0x00034c00011b7983 */ /* 0x001ea80000300800 */
[----:B----4-:R-:W0:Y:S04]  /*34730*/  LDSM.16.M88.4 R20, [R28+0x10080] ;  /* 0x010080001c14783b */ /* 0x010e280000000200 */
[----:B0-----:R-:W-:Y:S01]  /*34740*/  STL.64 [R1+0x40], R20 ;  /* 0x0000401401007387 */ /* 0x001fe20000100a00 */
[----:B------:R0:W-:Y:S03]  /*34750*/  STL.64 [R1+0x48], R22 ;  /* 0x0000481601007387 */ /* 0x0001e60000100a00 */
[----:B0-----:R-:W3:Y:S01]  /*34760*/  LDL.LU.64 R22, [R1+0x2720] ;  /* 0x0027200001167983 */ /* 0x001ee20000300a00 */
[----:B------:R-:W-:-:S02]  /*34770*/  IMAD.MOV.U32 R17, RZ, RZ, R20 ;  /* 0x000000ffff117224 */ /* 0x000fc400078e0014 */
[----:B------:R-:W-:Y:S02]  /*34780*/  IMAD.MOV.U32 R16, RZ, RZ, R21 ;  /* 0x000000ffff107224 */ /* 0x000fe400078e0015 */
[C---:B---3--:R-:W-:Y:S01]  /*34790*/  HMMA.16816.F32.BF16 R20, R12.reuse, R22, R4 ;  /* 0x000000160c14723c */ /* 0x048fe20000041804 */
[----:B------:R-:W2:Y:S01]  /*347a0*/  LDL.LU.64 R6, [R1+0x2718] ;  /* 0x0027180001067983 */ /* 0x000ea20000300a00 */
[----:B------:R-:W3:Y:S11]  /*347b0*/  LDL.LU.64 R4, [R1+0x2710] ;  /* 0x0027100001047983 */ /* 0x000ef60000300a00 */
[----:B------:R-:W-:Y:S10]  /*347c0*/  @!UPT UIADD3 URZ, URZ, URZ, URZ ;  /* 0x0000003f3f3ff290 */ /* 0x000ff4000fffe03f */
[----:B------:R-:W-:Y:S01]  /*347d0*/  STL.64 [R1+0x220], R20 ;  /* 0x0002201401007387 */ /* 0x000fe20000100a00 */
[----:B------:R-:W-:Y:S02]  /*347e0*/  STL.64 [R1+0x228], R22 ;  /* 0x0002281601007387 */ /* 0x000fe40000100a00 */
[----:B------:R-:W-:Y:S01]  /*347f0*/  LDSM.16.M88.4 R20, [R28+0x11080] ;  /* 0x011080001c14783b */ /* 0x000fe20000000200 */
[----:B--2---:R-:W-:Y:S11]  /*34800*/  HMMA.16816.F32.BF16 R24, R12, R6, R24 ;  /* 0x000000060c18723c */ /* 0x004ff60000041818 */
[----:B------:R-:W-:Y:S11]  /*34810*/  @!UPT UIADD3 URZ, URZ, URZ, URZ ;  /* 0x0000003f3f3ff290 */ /* 0x000ff6000fffe03f */
[----:B------:R-:W-:Y:S01]  /*34820*/  @!UPT UIADD3 URZ, URZ, URZ, URZ ;  /* 0x0000003f3f3ff290 */ /* 0x000fe2000fffe03f */
[----:B------:R-:W-:Y:S01]  /*34830*/  STL.64 [R1+0x340], R24 ;  /* 0x0003401801007387 */ /* 0x000fe20000100a00 */
[----:B------:R-:W-:Y:S02]  /*34840*/  STL.64 [R1+0x348], R26 ;  /* 0x0003481a01007387 */ /* 0x000fe40000100a00 */
[----:B------:R-:W0:Y:S02]  /*34850*/  LDSM.16.M88.4 R24, [R28+0x12080] ;  /* 0x012080001c18783b */ /* 0x000e240000000200 */
[----:B0-----:R-:W-:Y:S02]  /*34860*/  STL.64 [R1+0x10], R24 ;  /* 0x0000101801007387 */ /* 0x001fe40000100a00 */
[----:B------:R-:W-:Y:S02]  /*34870*/  STL.64 [R1+0x18], R26 ;  /* 0x0000181a01007387 */ /* 0x000fe40000100a00 */
[----:B------:R-:W0:Y:S02]  /*34880*/  LDSM.16.M88.4 R24, [R28+0x13080] ;  /* 0x013080001c18783b */ /* 0x000e240000000200 */
[----:B0-----:R0:W-:Y:S02]  /*34890*/  STL.64 [R1], R24 ;  /* 0x0000001801007387 */ /* 0x0011e40000100a00 */
[----:B------:R1:W-:Y:S02]  /*348a0*/  STL.64 [R1+0x8], R26 ;  /* 0x0000081a01007387 */ /* 0x0003e40000100a00 */
[----:B0-----:R-:W2:Y:S01]  /*348b0*/  LDL.LU R24, [R1+0x310] ;  /* 0x0003100001187983 */ /* 0x001ea20000300800 */
[----:B------:R-:W2:Y:S02]  /*348c0*/  LDL.LU R25, [R1+0x314] ;  /* 0x0003140001197983 */ /* 0x000ea40000300800 */
[----:B-1----:R-:W4:Y:S02]  /*348d0*/  LDL.LU R26, [R1+0x318] ;  /* 0x00031800011a7983 */ /* 0x002f240000300800 */
[----:B------:R-:W4:Y:S02]  /*348e0*/  LDL.LU R27, [R1+0x31c] ;  /* 0x00031c00011b7983 */ /* 0x000f240000300800 */
[----:B----4-:R-:W-:Y:S01]  /*348f0*/  STL.64 [R1+0x26d8], R26 ;  /* 0x0026d81a01007387 */ /* 0x010fe20000100a00 */
[----:B--2---:R0:W-:Y:S02]  /*34900*/  STL.64 [R1+0x26d0], R24 ;  /* 0x0026d01801007387 */ /* 0x0041e40000100a00 */
[----:B0-----:R-:W-:-:S02]  /*34910*/  IMAD.MOV.U32 R24, RZ, RZ, R17 ;  /* 0x000000ffff187224 */ /* 0x001fc400078e0011 */
[----:B------:R-:W-:Y:S02]  /*34920*/  IMAD.MOV.U32 R25, RZ, RZ, R16 ;  /* 0x000000ffff197224 */ /* 0x000fe400078e0010 */
[C---:B------:R-:W-:Y:S01]  /*34930*/  HMMA.16816.F32.BF16 R16, R12.reuse, R18, R8 ;  /* 0x000000120c10723c */ /* 0x040fe20000041808 */
[----:B------:R-:W-:Y:S01]  /*34940*/  STL.64 [R1+0x30], R20 ;  /* 0x0000301401007387 */ /* 0x000fe20000100a00 */
[----:B------:R-:W-:Y:S02]  /*34950*/  STL.64 [R1+0x38], R22 ;  /* 0x0000381601007387 */ /* 0x000fe40000100a00 */
[----:B------:R0:W-:Y:S02]  /*34960*/  STL.64 [R1+0x26e0], R20 ;  /* 0x0026e01401007387 */ /* 0x0001e40000100a00 */
[----:B0-----:R-:W2:Y:S01]  /*34970*/  LDL.LU R20, [R1+0x320] ;  /* 0x0003200001147983 */ /* 0x001ea20000300800 */
[----:B------:R-:W2:Y:S02]  /*34980*/  LDL.LU R21, [R1+0x324] ;  /* 0x0003240001157983 */ /* 0x000ea40000300800 */
[----:B------:R-:W2:Y:S02]  /*34990*/  LDL.LU R22, [R1+0x328] ;  /* 0x0003280001167983 */ /* 0x000ea40000300800 */
[----:B------:R-:W2:Y:S01]  /*349a0*/  LDL.LU R23, [R1+0x32c] ;  /* 0x00032c0001177983 */ /* 0x000ea20000300800 */
[----:B------:R-:W4:Y:S01]  /*349b0*/  LDL.LU.64 R10, [R1+0x2708] ;  /* 0x00270800010a7983 */ /* 0x000f220000300a00 */
[----:B------:R-:W4:Y:S10]  /*349c0*/  LDL.LU.64 R8, [R1+0x2700] ;  /* 0x0027000001087983 */ /* 0x000f340000300a00 */
[----:B------:R-:W-:Y:S01]  /*349d0*/  STL.64 [R1+0x460], R16 ;  /* 0x0004601001007387 */ /* 0x000fe20000100a00 */
[----:B------:R-:W-:Y:S02]  /*349e0*/  STL.64 [R1+0x468], R18 ;  /* 0x0004681201007387 */ /* 0x000fe40000100a00 */
[----:B------:R-:W0:Y:S02]  /*349f0*/  LDSM.16.M88.4 R16, [R28+0x14080] ;  /* 0x014080001c10783b */ /* 0x000e240000000200 */
[----:B0-----:R-:W-:Y:S02]  /*34a00*/  STL.64 [R1+0x20], R16 ;  /* 0x0000201001007387 */ /* 0x001fe40000100a00 */
[----:B------:R0:W-:Y:S02]  /*34a10*/  STL.64 [R1+0x28], R18 ;  /* 0x0000281201007387 */ /* 0x0001e40000100a00 */
[----:B0-----:R-:W4:Y:S02]  /*34a20*/  LDL.LU.64 R18, [R1+0x26f8] ;  /* 0x0026f80001127983 */ /* 0x001f240000300a00 */
[----:B----4-:R-:W-:Y:S02]  /*34a30*/  HMMA.16816.F32.BF16 R16, R12, R18, R8 ;  /* 0x000000120c10723c */ /* 0x010fe40000041808 */
[----:B------:R-:W2:Y:S01]  /*34a40*/  LDL.LU.64 R10, [R1+0x26f0] ;  /* 0x0026f000010a7983 */ /* 0x000ea20000300a00 */
[----:B------:R-:W2:Y:S02]  /*34a50*/  LDL.LU.64 R8, [R1+0x26e8] ;  /* 0x0026e80001087983 */ /* 0x000ea40000300a00 */
[----:B------:R-:W4:Y:S02]  /*34a60*/  LDL.64 R12, [R1] ;  /* 0x00000000010c7983 */ /* 0x000f240000100a00 */
[----:B----4-:R0:W-:Y:S11]  /*34a70*/  STL.64 [R1+0x26b0], R12 ;  /* 0x0026b00c01007387 */ /* 0x0101f60000100a00 */
[----:B------:R-:W-:Y:S05]  /*34a80*/  @!UPT UIADD3 URZ, URZ, URZ, URZ ;  /* 0x0000003f3f3ff290 */ /* 0x000fea000fffe03f */
[----:B------:R1:W-:Y:S02]  /*34a90*/  STL.64 [R1+0x330], R16 ;  /* 0x0003301001007387 */ /* 0x0003e40000100a00 */
[----:B------:R4:W-:Y:S01]  /*34aa0*/  STL.64 [R1+0x338], R18 ;  /* 0x0003381201007387 */ /* 0x0009e20000100a00 */
[----:B0-----:R-:W3:Y:S01]  /*34ab0*/  LDL.LU R12, [R1+0x300] ;  /* 0x00030000010c7983 */ /* 0x001ee20000300800 */
[----:B------:R-:W3:Y:S02]  /*34ac0*/  LDL.LU R13, [R1+0x304] ;  /* 0x00030400010d7983 */ /* 0x000ee40000300800 */
[----:B------:R-:W3:Y:S02]  /*34ad0*/  LDL.LU R14, [R1+0x308] ;  /* 0x00030800010e7983 */ /* 0x000ee40000300800 */
[----:B------:R-:W3:Y:S01]  /*34ae0*/  LDL.LU R15, [R1+0x30c] ;  /* 0x00030c00010f7983 */ /* 0x000ee20000300800 */
[----:B-1----:R-:W3:Y:S01]  /*34af0*/  LDL.LU R16, [R1+0x2e0] ;  /* 0x0002e00001107983 */ /* 0x002ee20000300800 */
[----:B------:R-:W3:Y:S02]  /*34b00*/  LDL.LU R17, [R1+0x2e4] ;  /* 0x0002e40001117983 */ /* 0x000ee40000300800 */
[----:B----4-:R-:W4:Y:S02]  /*34b10*/  LDL.LU R18, [R1+0x2e8] ;  /* 0x0002e80001127983 */ /* 0x010f240000300800 */
[----:B------:R-:W4:Y:S01]  /*34b20*/  LDL.LU R19, [R1+0x2ec] ;  /* 0x0002ec0001137983 */ /* 0x000f220000300800 */
[----:B--2---:R-:W-:Y:S01]  /*34b30*/  HMMA.16816.F32.BF16 R24, R8, R24, R20 ;  /* 0x000000180818723c */ /* 0x004fe20000041814 */
[----:B----4-:R-:W-:Y:S01]  /*34b40*/  STL.64 [R1+0x26a8], R18 ;  /* 0x0026a81201007387 */ /* 0x010fe20000100a00 */
[----:B---3--:R0:W-:Y:S03]  /*34b50*/  STL.64 [R1+0x26a0], R16 ;  /* 0x0026a01001007387 */ /* 0x0081e60000100a00 */
[----:B0-----:R-:W2:Y:S01]  /*34b60*/  LDL.LU R16, [R1+0x2f0] ;  /* 0x0002f00001107983 */ /* 0x001ea20000300800 */
[----:B------:R-:W-:-:S02]  /*34b70*/  IMAD.MOV.U32 R18, RZ, RZ, R5 ;  /* 0x000000ffff127224 */ /* 0x000fc400078e0005 */
[----:B------:R-:W-:Y:S02]  /*34b80*/  IMAD.MOV.U32 R19, RZ, RZ, R4 ;  /* 0x000000ffff137224 */ /* 0x000fe400078e0004 */
[----:B------:R-:W0:Y:S01]  /*34b90*/  LDSM.16.M88.4 R4, [R28+0x15080] ;  /* 0x015080001c04783b */ /* 0x000e220000000200 */
[----:B------:R-:W-:-:S03]  /*34ba0*/  IMAD.MOV.U32 R17, RZ, RZ, R29 ;  /* 0x000000ffff117224 */ /* 0x000fc600078e001d */
[----:B------:R-:W-:Y:S04]  /*34bb0*/  STL.64 [R1+0x26c0], R18 ;  /* 0x0026c01201007387 */ /* 0x000fe80000100a00 */
[----:B--2---:R1:W-:Y:S04]  /*34bc0*/  STL.64 [R1+0x26b8], R16 ;  /* 0x0026b81001007387 */ /* 0x0043e80000100a00 */
[----:B-1----:R-:W2:Y:S01]  /*34bd0*/  LDL.64 R16, [R1+0x10] ;  /* 0x0000100001107983 */ /* 0x002ea20000100a00 */
[----:B0-----:R-:W-:Y:S02]  /*34be0*/  STL [R1+0x22e4], R6 ;  /* 0x0022e40601007387 */ /* 0x001fe40000100800 */
[----:B------:R-:W-:Y:S02]  /*34bf0*/  STL [R1+0x22e0], R7 ;  /* 0x0022e00701007387 */ /* 0x000fe40000100800 */
[----:B------:R0:W-:Y:S02]  /*34c00*/  STL.64 [R1+0x2698], R4 ;  /* 0x0026980401007387 */ /* 0x0001e40000100a00 */
[----:B0-----:R-:W3:Y:S01]  /*34c10*/  LDL.64 R4, [R1+0x20] ;  /* 0x0000200001047983 */ /* 0x001ee20000100a00 */
[----:B------:R-:W4:Y:S02]  /*34c20*/  LDL.LU.64 R20, [R1+0x26e0] ;  /* 0x0026e00001147983 */ /* 0x000f240000300a00 */
[----:B------:R-:W-:Y:S02]  /*34c30*/  STL.64 [R1+0x320], R24 ;  /* 0x0003201801007387 */ /* 0x000fe40000100a00 */
[----:B------:R-:W-:Y:S02]  /*34c40*/  STL.64 [R1+0x328], R26 ;  /* 0x0003281a01007387 */ /* 0x000fe40000100a00 */
[----:B------:R-:W0:Y:S04]  /*34c50*/  LDSM.16.M88.4 R24, [R28+0x16080] ;  /* 0x016080001c18783b */ /* 0x000e280000000200 */
[----:B0-----:R-:W-:Y:S01]  /*34c60*/  STL.64 [R1+0x70], R24 ;  /* 0x0000701801007387 */ /* 0x001fe20000100a00 */
[----:B------:R0:W-:Y:S03]  /*34c70*/  STL.64 [R1+0x78], R26 ;  /* 0x0000781a01007387 */ /* 0x0001e60000100a00 */
[----:B0-----:R-:W4:Y:S01]  /*34c80*/  LDL.LU.64 R26, [R1+0x26d8] ;  /* 0x0026d800011a7983 */ /* 0x001f220000300a00 */
[----:B------:R-:W4:Y:S01]  /*34c90*/  LDL.LU.64 R24, [R1+0x26d0] ;  /* 0x0026d00001187983 */ /* 0x000f220000300a00 */
[C---:B--2---:R-:W-:Y:S08]  /*34ca0*/  HMMA.16816.F32.BF16 R12, R8.reuse, R16, R12 ;  /* 0x00000010080c723c */ /* 0x044ff0000004180c */
[----:B----4-:R-:W-:Y:S01]  /*34cb0*/  HMMA.16816.F32.BF16 R20, R8, R20, R24 ;  /* 0x000000140814723c */ /* 0x010fe20000041818 */
[----:B------:R-:W2:Y:S11]  /*34cc0*/  LDL.LU R27, [R1+0x26c8] ;  /* 0x0026c800011b7983 */ /* 0x000eb60000300800 */
[----:B------:R-:W-:Y:S11]  /*34cd0*/  @!UPT UIADD3 URZ, URZ, URZ, URZ ;  /* 0x0000003f3f3ff290 */ /* 0x000ff6000fffe03f */
[----:B------:R-:W-:Y:S01]  /*34ce0*/  STL.64 [R1+0x310], R20 ;  /* 0x0003101401007387 */ /* 0x000fe20000100a00 */
[----:B------:R-:W-:Y:S02]  /*34cf0*/  STL.64 [R1+0x318], R22 ;  /* 0x0003181601007387 */ /* 0x000fe40000100a00 */
[----:B------:R-:W0:Y:S04]  /*34d00*/  LDSM.16.M88.4 R20, [R28+0x17080] ;  /* 0x017080001c14783b */ /* 0x000e280000000200 */
[----:B------:R-:W-:Y:S02]  /*34d10*/  IMAD.MOV.U32 R25, RZ, RZ, R16 ;  /* 0x000000ffff197224 */ /* 0x000fe400078e0010 */
[----:B------:R-:W-:Y:S02]  /*34d20*/  IMAD.MOV.U32 R24, RZ, RZ, R17 ;  /* 0x000000ffff187224 */ /* 0x000fe400078e0011 */
[----:B0-----:R-:W-:-:S02]  /*34d30*/  IMAD.MOV.U32 R28, RZ, RZ, R21 ;  /* 0x000000ffff1c7224 */ /* 0x001fc400078e0015 */
[----:B------:R-:W-:Y:S01]  /*34d40*/  IMAD.MOV.U32 R29, RZ, RZ, R20 ;  /* 0x000000ffff1d7224 */ /* 0x000fe200078e0014 */
[----:B------:R0:W-:Y:S01]  /*34d50*/  STL.64 [R1+0x80], R20 ;  /* 0x0000801401007387 */ /* 0x0001e20000100a00 */
[----:B------:R-:W-:Y:S03]  /*34d60*/  STL.64 [R1+0x88], R22 ;  /* 0x0000881601007387 */ /* 0x000fe60000100a00 */
[----:B0-----:R-:W4:Y:S01]  /*34d70*/  LDL.LU R20, [R1+0x2d0] ;  /* 0x0002d00001147983 */ /* 0x001f220000300800 */
[----:B------:R-:W-:Y:S02]  /*34d80*/  STL [R1+0x2694], R28 ;  /* 0x0026941c01007387 */ /* 0x000fe40000100800 */
[----:B------:R-:W-:Y:S02]  /*34d90*/  STL [R1+0x2690], R29 ;  /* 0x0026901d01007387 */ /* 0x000fe40000100800 */
[----:B------:R-:W2:Y:S02]  /*34da0*/  LDL.LU.64 R18, [R1+0x26c0] ;  /* 0x0026c00001127983 */ /* 0x000ea40000300a00 */
[----:B------:R-:W-:Y:S01]  /*34db0*/  IMAD.MOV.U32 R21, RZ, RZ, R3 ;  /* 0x000000ffff157224 */ /* 0x000fe200078e0003 */
[----:B------:R-:W2:Y:S01]  /*34dc0*/  LDL.LU.64 R16, [R1+0x26b8] ;  /* 0x0026b80001107983 */ /* 0x000ea20000300a00 */
[----:B------:R-:W-:-:S02]  /*34dd0*/  IMAD.MOV.U32 R3, RZ, RZ, R13 ;  /* 0x000000ffff037224 */ /* 0x000fc400078e000d */
[----:B------:R0:W-:Y:S02]  /*34de0*/  STL [R1+0x300], R12 ;  /* 0x0003000c01007387 */ /* 0x0001e40000100800 */
[----:B0-----:R-:W2:Y:S01]  /*34df0*/  LDL.LU.64 R12, [R1+0x26b0] ;  /* 0x0026b000010c7983 */ /* 0x001ea20000300a00 */
[----:B------:R-:W-:Y:S02]  /*34e00*/  IMAD.MOV.U32 R23, RZ, RZ, R0 ;  /* 0x000000ffff177224 */ /* 0x000fe400078e0000 */
[----:B------:R-:W-:Y:S02]  /*34e10*/  IMAD.MOV.U32 R22, RZ, RZ, R2 ;  /* 0x000000ffff167224 */ /* 0x000fe400078e0002 */
[----:B------:R-:W-:Y:S02]  /*34e20*/  IMAD.MOV.U32 R0, RZ, RZ, R15 ;  /* 0x000000ffff007224 */ /* 0x000fe400078e000f */
[----:B------:R-:W-:-:S03]  /*34e30*/  IMAD.MOV.U32 R2, RZ, RZ, R14 ;  /* 0x000000ffff027224 */ /* 0x000fc600078e000e */
[----:B------:R-:W-:Y:S02]  /*34e40*/  STL [R1+0x2328], R0 ;  /* 0x0023280001007387 */ /* 0x000fe40000100800 */
[----:B------:R-:W-:Y:S02]  /*34e50*/  STL [R1+0x2324], R2 ;  /* 0x0023240201007387 */ /* 0x000fe40000100800 */
[----:B------:R-:W-:Y:S01]  /*34e60*/  STL [R1+0x2320], R3 ;  /* 0x0023200301007387 */ /* 0x000fe20000100800 */
[----:B--2---:R-:W-:Y:S11]  /*34e70*/  HMMA.16816.F32.BF16 R16, R8, R12, R16 ;  /* 0x0000000c0810723c */ /* 0x004ff60000041810 */
        /* <DEDUP_REMOVED lines=8> */
[----:B------:R-:W0:Y:S04]  /*34f00*/  LDSM.16.MT88.4 R12, [R27+0x8080] ;  /* 0x008080001b0c783b */ /* 0x000e280000004200 */
[----:B0-----:R-:W-:Y:S01]  /*34f10*/  STL.64 [R1+0x2688], R14 ;  /* 0x0026880e01007387 */ /* 0x001fe20000100a00 */
[----:B------:R3:W-:Y:S02]  /*34f20*/  STL.64 [R1+0x2680], R12 ;  /* 0x0026800c01007387 */ /* 0x0007e40000100a00 */
[----:B---3--:R-:W-:-:S02]  /*34f30*/  IMAD.MOV.U32 R13, RZ, RZ, R4 ;  /* 0x000000ffff0d7224 */ /* 0x008fc400078e0004 */
[----:B------:R-:W-:Y:S01]  /*34f40*/  IMAD.MOV.U32 R12, RZ, RZ, R5 ;  /* 0x000000ffff0c7224 */ /* 0x000fe200078e0005 */
[----:B--2---:R-:W-:Y:S01]  /*34f50*/  HMMA.16816.F32.BF16 R16, R8, R4, R16 ;  /* 0x000000040810723c */ /* 0x004fe20000041810 */
[----:B------:R-:W4:Y:S11]  /*34f60*/  LDL.LU.64 R4, [R1+0x2698] ;  /* 0x0026980001047983 */ /* 0x000f360000300a00 */
[----:B------:R-:W-:Y:S11]  /*34f70*/  @!UPT UIADD3 URZ, URZ, URZ, URZ ;  /* 0x0000003f3f3ff290 */ /* 0x000ff6000fffe03f */
[----:B------:R-:W-:Y:S01]  /*34f80*/  @!UPT UIADD3 URZ, URZ, URZ, URZ ;  /* 0x0000003f3f3ff290 */ /* 0x000fe2000fffe03f */
[----:B------:R-:W-:Y:S01]  /*34f90*/  IMAD.MOV.U32 R3, RZ, RZ, R19 ;  /* 0x000000ffff037224 */ /* 0x000fe200078e0013 */
[----:B------:R-:W-:Y:S04]  /*34fa0*/  STL [R1+0x2e0], R16 ;  /* 0x0002e01001007387 */ /* 0x000fe80000100800 */
[----:B------:R0:W-:Y:S04]  /*34fb0*/  STL [R1+0x23d8], R3 ;  /* 0x0023d80301007387 */ /* 0x0001e80000100800 */
[----:B0-----:R-:W2:Y:S01]  /*34fc0*/  LDL R3, [R1+0x5d4] ;  /* 0x0005d40001037983 */ /* 0x001ea20000100800 */
[----:B------:R-:W-:-:S02]  /*34fd0*/  IMAD.MOV.U32 R0, RZ, RZ, R17 ;  /* 0x000000ffff007224 */ /* 0x000fc400078e0011 */
[----:B------:R-:W-:-:S05]  /*34fe0*/  IMAD.MOV.U32 R2, RZ, RZ, R18 ;  /* 0x000000ffff027224 */ /* 0x000fca00078e0012 */
[----:B------:R-:W-:Y:S01]  /*34ff0*/  STL [R1+0x23d4], R2 ;  /* 0x0023d40201007387 */ /* 0x000fe20000100800 */
[----:B------:R-:W-:Y:S01]  /*35000*/  STL [R1+0x23d0], R0 ;  /* 0x0023d00001007387 */ /* 0x000fe20000100800 */
[C---:B----4-:R-:W-:Y:S02]  /*35010*/  HMMA.16816.F32.BF16 R20, R8.reuse, R4, R20 ;  /* 0x000000040814723c */ /* 0x050fe40000041814 */
[----:B--2---:R-:W0:Y:S11]  /*35020*/  LDSM.16.MT88.4 R16, [R3+0x8100] ;  /* 0x008100000310783b */ /* 0x004e360000004200 */
[----:B------:R-:W-:Y:S11]  /*35030*/  @!UPT UIADD3 URZ, URZ, URZ, URZ ;  /* 0x0000003f3f3ff290 */ /* 0x000ff6000fffe03f */
[----:B------:R-:W-:Y:S02]  /*35040*/  IMAD.MOV.U32 R6, RZ, RZ, R22 ;  /* 0x000000ffff067224 */ /* 0x000fe400078e0016 */
[----:B------:R-:W-:Y:S01]  /*35050*/  IMAD.MOV.U32 R7, RZ, RZ, R23 ;  /* 0x000000ffff077224 */ /* 0x000fe200078e0017 */
[----:B0-----:R-:W-:Y:S01]  /*35060*/  STL.64 [R1+0x25f8], R18 ;  /* 0x0025f81201007387 */ /* 0x001fe20000100a00 */
[----:B------:R0:W-:Y:S03]  /*35070*/  STL.64 [R1+0x25f0], R16 ;  /* 0x0025f01001007387 */ /* 0x0001e60000100a00 */
[----:B0-----:R-:W2:Y:S01]  /*35080*/  LDL.64 R16, [R1+0x70] ;  /* 0x0000700001107983 */ /* 0x001ea20000100a00 */
[----:B------:R-:W-:Y:S02]  /*35090*/  STL.64 [R1+0x2d0], R20 ;  /* 0x0002d01401007387 */ /* 0x000fe40000100a00 */
[----:B------:R-:W0:Y:S04]  /*350a0*/  LDSM.16.MT88.4 R20, [R3+0x8180] ;  /* 0x008180000314783b */ /* 0x000e280000004200 */
[----:B------:R1:W-:Y:S02]  /*350b0*/  STL [R1+0x2444], R7 ;  /* 0x0024440701007387 */ /* 0x0003e40000100800 */
[----:B-1----:R-:W3:Y:S01]  /*350c0*/  LDL R7, [R1+0x13dc] ;  /* 0x0013dc0001077983 */ /* 0x002ee20000100800 */
[----:B------:R-:W-:Y:S03]  /*350d0*/  STL [R1+0x23dc], R6 ;  /* 0x0023dc0601007387 */ /* 0x000fe60000100800 */
[----:B0-----:R-:W-:Y:S01]  /*350e0*/  STL.64 [R1+0x2598], R22 ;  /* 0x0025981601007387 */ /* 0x001fe20000100a00 */
[----:B------:R0:W-:Y:S03]  /*350f0*/  STL.64 [R1+0x2590], R20 ;  /* 0x0025901401007387 */ /* 0x0001e60000100a00 */
[----:B0-----:R-:W2:Y:S01]  /*35100*/  LDL.LU R20, [R1+0x2c0] ;  /* 0x0002c00001147983 */ /* 0x001ea20000300800 */
[----:B------:R-:W2:Y:S02]  /*35110*/  LDL.LU R21, [R1+0x2c4] ;  /* 0x0002c40001157983 */ /* 0x000ea40000300800 */
[----:B------:R-:W2:Y:S02]  /*35120*/  LDL.LU R22, [R1+0x2c8] ;  /* 0x0002c80001167983 */ /* 0x000ea40000300800 */
[----:B------:R-:W2:Y:S02]  /*35130*/  LDL.LU R23, [R1+0x2cc] ;  /* 0x0002cc0001177983 */ /* 0x000ea40000300800 */
[----:B--2---:R-:W-:Y:S11]  /*35140*/  HMMA.16816.F32.BF16 R20, R8, R16, R20 ;  /* 0x000000100814723c */ /* 0x004ff60000041814 */
[----:B------:R-:W-:Y:S11]  /*35150*/  @!UPT UIADD3 URZ, URZ, URZ, URZ ;  /* 0x0000003f3f3ff290 */ /* 0x000ff6000fffe03f */
[----:B------:R-:W-:Y:S01]  /*35160*/  @!UPT UIADD3 URZ, URZ, URZ, URZ ;  /* 0x0000003f3f3ff290 */ /* 0x000fe2000fffe03f */
[----:B------:R0:W-:Y:S01]  /*35170*/  STL.64 [R1+0x2c0], R20 ;  /* 0x0002c01401007387 */ /* 0x0001e20000100a00 */
[----:B------:R1:W-:Y:S03]  /*35180*/  STL.64 [R1+0x2c8], R22 ;  /* 0x0002c81601007387 */ /* 0x0003e60000100a00 */
[----:B0-----:R-:W2:Y:S01]  /*35190*/  LDL.LU R20, [R1+0x230] ;  /* 0x0002300001147983 */ /* 0x001ea20000300800 */
[----:B------:R-:W2:Y:S02]  /*351a0*/  LDL.LU R21, [R1+0x234] ;  /* 0x0002340001157983 */ /* 0x000ea40000300800 */
[----:B-1----:R-:W4:Y:S02]  /*351b0*/  LDL.LU R22, [R1+0x238] ;  /* 0x0002380001167983 */ /* 0x002f240000300800 */
[----:B------:R-:W4:Y:S02]  /*351c0*/  LDL.LU R23, [R1+0x23c] ;  /* 0x00023c0001177983 */ /* 0x000f240000300800 */
[----:B----4-:R-:W-:Y:S01]  /*351d0*/  STL.64 [R1+0x25b0], R22 ;  /* 0x0025b01601007387 */ /* 0x010fe20000100a00 */
[----:B--2---:R0:W-:Y:S03]  /*351e0*/  STL.64 [R1+0x25a8], R20 ;  /* 0x0025a81401007387 */ /* 0x0041e60000100a00 */
[----:B0-----:R-:W2:Y:S01]  /*351f0*/  LDL.LU R20, [R1+0xc0] ;  /* 0x0000c00001147983 */ /* 0x001ea20000300800 */
[----:B------:R-:W2:Y:S02]  /*35200*/  LDL.LU R21, [R1+0xc4] ;  /* 0x0000c40001157983 */ /* 0x000ea40000300800 */
[----:B------:R-:W4:Y:S02]  /*35210*/  LDL.LU R22, [R1+0xc8] ;  /* 0x0000c80001167983 */ /* 0x000f240000300800 */
[----:B------:R-:W4:Y:S02]  /*35220*/  LDL.LU R23, [R1+0xcc] ;  /* 0x0000cc0001177983 */ /* 0x000f240000300800 */
[----:B------:R-:W-:-:S02]  /*35230*/  IMAD.MOV.U32 R2, RZ, RZ, R16 ;  /* 0x000000ffff027224 */ /* 0x000fc400078e0010 */
[----:B------:R-:W-:Y:S01]  /*35240*/  IMAD.MOV.U32 R0, RZ, RZ, R17 ;  /* 0x000000ffff007224 */ /* 0x000fe200078e0011 */
[----:B----4-:R-:W-:Y:S01]  /*35250*/  STL.64 [R1+0x25c0], R22 ;  /* 0x0025c01601007387 */ /* 0x010fe20000100a00 */
[----:B--2---:R0:W-:Y:S02]  /*35260*/  STL.64 [R1+0x25b8], R20 ;  /* 0x0025b81401007387 */ /* 0x0041e40000100a00 */
[----:B0-----:R-:W-:Y:S02]  /*35270*/  IMAD.MOV.U32 R20, RZ, RZ, R25 ;  /* 0x000000ffff147224 */ /* 0x001fe400078e0019 */
[----:B------:R-:W-:Y:S02]  /*35280*/  IMAD.MOV.U32 R21, RZ, RZ, R24 ;  /* 0x000000ffff157224 */ /* 0x000fe400078e0018 */
[----:B---3--:R-:W0:Y:S04]  /*35290*/  LDSM.16.MT88.4 R24, [R7+0x8000] ;  /* 0x008000000718783b */ /* 0x008e280000004200 */
[----:B------:R-:W-:Y:S04]  /*352a0*/  STL.64 [R1+0x2650], R20 ;  /* 0x0026501401007387 */ /* 0x000fe80000100a00 */
[----:B0-----:R-:W-:Y:S01]  /*352b0*/  STL.64 [R1+0x2510], R26 ;  /* 0x0025101a01007387 */ /* 0x001fe20000100a00 */
[----:B------:R0:W-:Y:S02]  /*352c0*/  STL.64 [R1+0x2508], R24 ;  /* 0x0025081801007387 */ /* 0x0001e40000100a00 */
[----:B0-----:R-:W-:-:S02]  /*352d0*/  IMAD.MOV.U32 R24, RZ, RZ, R13 ;  /* 0x000000ffff187224 */ /* 0x001fc400078e000d */
[----:B------:R-:W-:-:S05]  /*352e0*/  IMAD.MOV.U32 R25, RZ, RZ, R12 ;  /* 0x000000ffff197224 */ /* 0x000fca00078e000c */
[----:B------:R0:W-:Y:S01]  /*352f0*/  STL.64 [R1+0x2630], R24 ;  /* 0x0026301801007387 */ /* 0x0001e20000100a00 */
[----:B------:R-:W2:Y:S02]  /*35300*/  LDL.LU R16, [R1+0x100] ;  /* 0x0001000001107983 */ /* 0x000ea40000300800 */
[----:B------:R-:W2:Y:S02]  /*35310*/  LDL.LU R17, [R1+0x104] ;  /* 0x0001040001117983 */ /* 0x000ea40000300800 */
[----:B------:R-:W3:Y:S01]  /*35320*/  LDL.LU R18, [R1+0x108] ;  /* 0x0001080001127983 */ /* 0x000ee20000300800 */
[----:B------:R-:W3:Y:S01]  /*35330*/  LDL.LU R19, [R1+0x10c] ;  /* 0x00010c0001137983 */ /* 0x000ee20000300800 */
[----:B------:R-:W4:Y:S02]  /*35340*/  LDL.LU R12, [R1+0x210] ;  /* 0x00021000010c7983 */ /* 0x000f240000300800 */
[----:B------:R-:W4:Y:S02]  /*35350*/  LDL.LU R13, [R1+0x214] ;  /* 0x00021400010d7983 */ /* 0x000f240000300800 */
[----:B------:R-:W4:Y:S01]  /*35360*/  LDL.LU R14, [R1+0x218] ;  /* 0x00021800010e7983 */ /* 0x000f220000300800 */
[----:B------:R-:W4:Y:S01]  /*35370*/  LDL.LU R15, [R1+0x21c] ;  /* 0x00021c00010f7983 */ /* 0x000f220000300800 */
[----:B0-----:R-:W-:-:S02]  /*35380*/  IMAD.MOV.U32 R24, RZ, RZ, R28 ;  /* 0x000000ffff187224 */ /* 0x001fc400078e001c */
[----:B------:R-:W-:Y:S01]  /*35390*/  IMAD.MOV.U32 R25, RZ, RZ, R29 ;  /* 0x000000ffff197224 */ /* 0x000fe200078e001d */
[----:B---3--:R-:W-:Y:S01]  /*353a0*/  STL.64 [R1+0x2608], R18 ;  /* 0x0026081201007387 */ /* 0x008fe20000100a00 */
[----:B--2---:R-:W-:Y:S02]  /*353b0*/  STL.64 [R1+0x2600], R16 ;  /* 0x0026001001007387 */ /* 0x004fe40000100a00 */
[----:B------:R-:W2:Y:S02]  /*353c0*/  LDL.LU R28, [R1+0x2694] ;  /* 0x00269400011c7983 */ /* 0x000ea40000300800 */
[----:B------:R-:W3:Y:S01]  /*353d0*/  LDL.LU R29, [R1+0x2690] ;  /* 0x00269000011d7983 */ /* 0x000ee20000300800 */
[----:B------:R0:W-:Y:S04]  /*353e0*/  STL.64 [R1+0x2648], R24 ;  /* 0x0026481801007387 */ /* 0x0001e80000100a00 */
[----:B0-----:R-:W2:Y:S01]  /*353f0*/  LDL.LU R24, [R1+0x1e0] ;  /* 0x0001e00001187983 */ /* 0x001ea20000300800 */
[----:B------:R-:W2:Y:S02]  /*35400*/  LDL.LU R25, [R1+0x1e4] ;  /* 0x0001e40001197983 */ /* 0x000ea40000300800 */
[----:B------:R-:W2:Y:S02]  /*35410*/  LDL.LU R26, [R1+0x1e8] ;  /* 0x0001e800011a7983 */ /* 0x000ea40000300800 */
[----:B------:R-:W2:Y:S02]  /*35420*/  LDL.LU R27, [R1+0x1ec] ;  /* 0x0001ec00011b7983 */ /* 0x000ea40000300800 */
[----:B--2---:R-:W-:Y:S01]  /*35430*/  STL.64 [R1+0x2660], R26 ;  /* 0x0026601a01007387 */ /* 0x004fe20000100a00 */
[----:B------:R0:W-:Y:S02]  /*35440*/  STL.64 [R1+0x2658], R24 ;  /* 0x0026581801007387 */ /* 0x0001e40000100a00 */
[----:B------:R-:W2:Y:S02]  /*35450*/  LDL R20, [R1+0x30] ;  /* 0x0000300001147983 */ /* 0x000ea40000100800 */
[----:B------:R-:W2:Y:S02]  /*35460*/  LDL R21, [R1+0x34] ;  /* 0x0000340001157983 */ /* 0x000ea40000100800 */
[----:B--2---:R1:W-:Y:S01]  /*35470*/  STL.64 [R1+0x2668], R20 ;  /* 0x0026681401007387 */ /* 0x0043e20000100a00 */
[----:B0-----:R-:W2:Y:S02]  /*35480*/  LDL.LU R24, [R1+0x1f0] ;  /* 0x0001f00001187983 */ /* 0x001ea40000300800 */
[----:B------:R-:W2:Y:S02]  /*35490*/  LDL.LU R25, [R1+0x1f4] ;  /* 0x0001f40001197983 */ /* 0x000ea40000300800 */
[----:B------:R-:W2:Y:S01]  /*354a0*/  LDL.LU R26, [R1+0x1f8] ;  /* 0x0001f800011a7983 */ /* 0x000ea20000300800 */
[----:B------:R-:W2:Y:S01]  /*354b0*/  LDL.LU R27, [R1+0x1fc] ;  /* 0x0001fc00011b7983 */ /* 0x000ea20000300800 */
[----:B------:R-:W-:-:S02]  /*354c0*/  IMAD.MOV.U32 R16, RZ, RZ, R2 ;  /* 0x000000ffff107224 */ /* 0x000fc400078e0002 */
[----:B------:R-:W-:Y:S01]  /*354d0*/  IMAD.MOV.U32 R17, RZ, RZ, R0 ;  /* 0x000000ffff117224 */ /* 0x000fe200078e0000 */
[----:B--2---:R-:W-:Y:S01]  /*354e0*/  STL.64 [R1+0x2678], R26 ;  /* 0x0026781a01007387 */ /* 0x004fe20000100a00 */
[----:B------:R0:W-:Y:S02]  /*354f0*/  STL.64 [R1+0x2670], R24 ;  /* 0x0026701801007387 */ /* 0x0001e40000100a00 */
[----:B-1----:R-:W2:Y:S02]  /*35500*/  LDL R20, [R1+0x40] ;  /* 0x0000400001147983 */ /* 0x002ea40000100800 */
[----:B------:R-:W2:Y:S01]  /*35510*/  LDL R21, [R1+0x44] ;  /* 0x0000440001157983 */ /* 0x000ea20000100800 */
[----:B0-----:R-:W2:Y:S01]  /*35520*/  LDL.LU R24, [R1+0x200] ;  /* 0x0002000001187983 */ /* 0x001ea20000300800 */
[----:B------:R-:W2:Y:S02]  /*35530*/  LDL.LU R25, [R1+0x204] ;  /* 0x0002040001197983 */ /* 0x000ea40000300800 */
[----:B------:R-:W2:Y:S02]  /*35540*/  LDL.LU R26, [R1+0x208] ;  /* 0x00020800011a7983 */ /* 0x000ea40000300800 */
[----:B------:R-:W2:Y:S01]  /*35550*/  LDL.LU R27, [R1+0x20c] ;  /* 0x00020c00011b7983 */ /* 0x000ea20000300800 */
[----:B------:R3:W-:Y:S02]  /*35560*/  STL.64 [R1+0x2618], R16 ;  /* 0x0026181001007387 */ /* 0x0007e40000100a00 */
[----:B---3--:R-:W-:-:S02]  /*35570*/  IMAD.MOV.U32 R16, RZ, RZ, R29 ;  /* 0x000000ffff107224 */ /* 0x008fc400078e001d */
[----:B------:R-:W-:-:S07]  /*35580*/  IMAD.MOV.U32 R17, RZ, RZ, R28 ;  /* 0x000000ffff117224 */ /* 0x000fce00078e001c */
[----:B----4-:R-:W-:Y:S01]  /*35590*/  HMMA.16816.F32.BF16 R8, R8, R16, R12 ;  /* 0x000000100808723c */ /* 0x010fe2000004180c */
[----:B------:R-:W2:Y:S01]  /*355a0*/  LDL.LU.64 R14, [R1+0x2688] ;  /* 0x00268800010e7983 */ /* 0x000ea20000300a00 */
[----:B------:R-:W2:Y:S11]  /*355b0*/  LDL.LU.64 R12, [R1+0x2680] ;  /* 0x00268000010c7983 */ /* 0x000eb60000300a00 */
[----:B------:R-:W-:Y:S10]  /*355c0*/  @!UPT UIADD3 URZ, URZ, URZ, URZ ;  /* 0x0000003f3f3ff290 */ /* 0x000ff4000fffe03f */
[----:B------:R-:W-:Y:S01]  /*355d0*/  STL.64 [R1+0x210], R8 ;  /* 0x0002100801007387 */ /* 0x000fe20000100a00 */
[----:B------:R-:W3:Y:S02]  /*355e0*/  LDL.LU R16, [R1+0x1b0] ;  /* 0x0001b00001107983 */ /* 0x000ee40000300800 */
[----:B------:R-:W3:Y:S02]  /*355f0*/  LDL.LU R17, [R1+0x1b4] ;  /* 0x0001b40001117983 */ /* 0x000ee40000300800 */
[----:B------:R-:W4:Y:S01]  /*35600*/  LDL.LU R18, [R1+0x1b8] ;  /* 0x0001b80001127983 */ /* 0x000f220000300800 */
[----:B------:R-:W4:Y:S01]  /*35610*/  LDL.LU R19, [R1+0x1bc] ;  /* 0x0001bc0001137983 */ /* 0x000f220000300800 */
[----:B------:R-:W-:Y:S02]  /*35620*/  IMAD.MOV.U32 R29, RZ, RZ, R10 ;  /* 0x000000ffff1d7224 */ /* 0x000fe400078e000a */
[----:B------:R-:W-:Y:S02]  /*35630*/  IMAD.MOV.U32 R28, RZ, RZ, R11 ;  /* 0x000000ffff1c7224 */ /* 0x000fe400078e000b */
[----:B------:R-:W0:Y:S04]  /*35640*/  LDSM.16.MT88.4 R8, [R7+0x8080] ;  /* 0x008080000708783b */ /* 0x000e280000004200 */
[----:B----4-:R-:W-:Y:S01]  /*35650*/  STL.64 [R1+0x2628], R18 ;  /* 0x0026281201007387 */ /* 0x010fe20000100a00 */
[----:B---3--:R1:W-:Y:S03]  /*35660*/  STL.64 [R1+0x2620], R16 ;  /* 0x0026201001007387 */ /* 0x0083e60000100a00 */
[----:B-1----:R-:W3:Y:S01]  /*35670*/  LDL.LU R16, [R1+0x1c0] ;  /* 0x0001c00001107983 */ /* 0x002ee20000300800 */
[----:B------:R-:W3:Y:S02]  /*35680*/  LDL.LU R17, [R1+0x1c4] ;  /* 0x0001c40001117983 */ /* 0x000ee40000300800 */
[----:B------:R-:W4:Y:S02]  /*35690*/  LDL.LU R18, [R1+0x1c8] ;  /* 0x0001c80001127983 */ /* 0x000f240000300800 */
[----:B------:R-:W4:Y:S01]  /*356a0*/  LDL.LU R19, [R1+0x1cc] ;  /* 0x0001cc0001137983 */ /* 0x000f220000300800 */
[C---:B--2---:R-:W-:Y:S01]  /*356b0*/  HMMA.16816.F32.BF16 R20, R12.reuse, R20, R24 ;  /* 0x000000140c14723c */ /* 0x044fe20000041818 */
[----:B----4-:R-:W-:Y:S01]  /*356c0*/  STL.64 [R1+0x2640], R18 ;  /* 0x0026401201007387 */ /* 0x010fe20000100a00 */
[----:B---3--:R1:W-:Y:S03]  /*356d0*/  STL.64 [R1+0x2638], R16 ;  /* 0x0026381001007387 */ /* 0x0083e60000100a00 */
[----:B-1----:R-:W2:Y:S01]  /*356e0*/  LDL.LU R16, [R1+0x1d0] ;  /* 0x0001d00001107983 */ /* 0x002ea20000300800 */
[----:B------:R-:W2:Y:S02]  /*356f0*/  LDL.LU R17, [R1+0x1d4] ;  /* 0x0001d40001117983 */ /* 0x000ea40000300800 */
[----:B------:R-:W2:Y:S02]  /*35700*/  LDL.LU R18, [R1+0x1d8] ;  /* 0x0001d80001127983 */ /* 0x000ea40000300800 */
[----:B------:R-:W2:Y:S01]  /*35710*/  LDL.LU R19, [R1+0x1dc] ;  /* 0x0001dc0001137983 */ /* 0x000ea20000300800 */
[----:B------:R-:W-:Y:S01]  /*35720*/  STL [R1+0x2440], R29 ;  /* 0x0024401d01007387 */ /* 0x000fe20000100800 */
[----:B0-----:R-:W-:Y:S02]  /*35730*/  STL.64 [R1+0x24a8], R10 ;  /* 0x0024a80a01007387 */ /* 0x001fe40000100a00 */
[----:B------:R0:W-:Y:S02]  /*35740*/  STL.64 [R1+0x24a0], R8 ;  /* 0x0024a00801007387 */ /* 0x0001e40000100a00 */
[----:B0-----:R-:W3:Y:S04]  /*35750*/  LDL.64 R8, [R1+0x80] ;  /* 0x0000800001087983 */ /* 0x001ee80000100a00 */
[----:B---3--:R0:W-:Y:S04]  /*35760*/  STL.64 [R1+0x2610], R8 ;  /* 0x0026100801007387 */ /* 0x0081e80000100a00 */
[----:B0-----:R-:W3:Y:S01]  /*35770*/  LDL.LU R8, [R1+0x1a0] ;  /* 0x0001a00001087983 */ /* 0x001ee20000300800 */
[----:B------:R-:W3:Y:S02]  /*35780*/  LDL.LU R9, [R1+0x1a4] ;  /* 0x0001a40001097983 */ /* 0x000ee40000300800 */
[----:B------:R-:W3:Y:S02]  /*35790*/  LDL.LU R10, [R1+0x1a8] ;  /* 0x0001a800010a7983 */ /* 0x000ee40000300800 */
[----:B------:R-:W3:Y:S01]  /*357a0*/  LDL.LU R11, [R1+0x1ac] ;  /* 0x0001ac00010b7983 */ /* 0x000ee20000300800 */
        /* <DEDUP_REMOVED lines=17> */
[----:B0-----:R-:W2:Y:S01]  /*358c0*/  LDL.LU.64 R24, [R1+0x2648] ;  /* 0x0026480001187983 */ /* 0x001ea20000300a00 */
[----:B------:R0:W-:Y:S03]  /*358d0*/  STL.64 [R1+0x25d0], R20 ;  /* 0x0025d01401007387 */ /* 0x0001e60000100a00 */
[----:B0-----:R-:W4:Y:S01]  /*358e0*/  LDL.64 R20, [R1+0x30] ;  /* 0x0000300001147983 */ /* 0x001f220000100a00 */
[C---:B--2---:R-:W-:Y:S03]  /*358f0*/  HMMA.16816.F32.BF16 R24, R12.reuse, R24, R16 ;  /* 0x000000180c18723c */ /* 0x044fe60000041810 */
[----:B----4-:R0:W-:Y:S04]  /*35900*/  STL.64 [R1+0x25d8], R20 ;  /* 0x0025d81401007387 */ /* 0x0101e80000100a00 */
[----:B0-----:R-:W2:Y:S01]  /*35910*/  LDL.64 R20, [R1+0x40] ;  /* 0x0000400001147983 */ /* 0x001ea20000100a00 */
[----:B------:R-:W4:Y:S02]  /*35920*/  LDL.LU.64 R18, [R1+0x2640] ;  /* 0x0026400001127983 */ /* 0x000f240000300a00 */
[----:B------:R-:W4:Y:S11]  /*35930*/  LDL.LU.64 R16, [R1+0x2638] ;  /* 0x0026380001107983 */ /* 0x000f360000300a00 */
[----:B------:R-:W-:Y:S02]  /*35940*/  @!UPT UIADD3 URZ, URZ, URZ, URZ ;  /* 0x0000003f3f3ff290 */ /* 0x000fe4000fffe03f */
[----:B------:R0:W-:Y:S01]  /*35950*/  STL.64 [R1+0x1d0], R24 ;  /* 0x0001d01801007387 */ /* 0x0001e20000100a00 */
[----:B------:R-:W-:Y:S04]  /*35960*/  STL.64 [R1+0x1d8], R26 ;  /* 0x0001d81a01007387 */ /* 0x000fe80000100a00 */
[----:B0-----:R-:W4:Y:S02]  /*35970*/  LDL.LU.64 R24, [R1+0x2630] ;  /* 0x0026300001187983 */ /* 0x001f240000300a00 */
[C---:B----4-:R-:W-:Y:S11]  /*35980*/  HMMA.16816.F32.BF16 R16, R12.reuse, R24, R16 ;  /* 0x000000180c10723c */ /* 0x050ff60000041810 */
        /* <DEDUP_REMOVED lines=11> */
[C---:B----4-:R-:W-:Y:S01]  /*35a40*/  HMMA.16816.F32.BF16 R16, R12.reuse, R4, R16 ;  /* 0x000000040c10723c */ /* 0x050fe20000041810 */
        /* <DEDUP_REMOVED lines=8> */
[----:B------:R3:W-:Y:S03]  /*35ad0*/  STL.64 [R1+0x1b8], R18 ;  /* 0x0001b81201007387 */ /* 0x0007e60000100a00 */
[----:B0-----:R-:W3:Y:S02]  /*35ae0*/  LDL.LU.64 R16, [R1+0x2618] ;  /* 0x0026180001107983 */ /* 0x001ee40000300a00 */
[C---:B---3--:R-:W-:Y:S02]  /*35af0*/  HMMA.16816.F32.BF16 R16, R12.reuse, R16, R8 ;  /* 0x000000100c10723c */ /* 0x048fe40000041808 */
[----:B------:R-:W3:Y:S11]  /*35b00*/  LDL.LU.64 R8, [R1+0x2610] ;  /* 0x0026100001087983 */ /* 0x000ef60000300a00 */
[----:B------:R-:W-:Y:S10]  /*35b10*/  @!UPT UIADD3 URZ, URZ, URZ, URZ ;  /* 0x0000003f3f3ff290 */ /* 0x000ff4000fffe03f */
[----:B------:R-:W-:Y:S01]  /*35b20*/  STL.64 [R1+0x1a0], R16 ;  /* 0x0001a01001007387 */ /* 0x000fe20000100a00 */
[----:B------:R0:W-:Y:S03]  /*35b30*/  STL.64 [R1+0x1a8], R18 ;  /* 0x0001a81201007387 */ /* 0x0001e60000100a00 */
[----:B0-----:R-:W3:Y:S01]  /*35b40*/  LDL.LU.64 R18, [R1+0x2608] ;  /* 0x0026080001127983 */ /* 0x001ee20000300a00 */
[----:B------:R-:W3:Y:S02]  /*35b50*/  LDL.LU.64 R16, [R1+0x2600] ;  /* 0x0026000001107983 */ /* 0x000ee40000300a00 */
[----:B---3--:R-:W-:Y:S01]  /*35b60*/  HMMA.16816.F32.BF16 R12, R12, R8, R16 ;  /* 0x000000080c0c723c */ /* 0x008fe20000041810 */
[----:B------:R-:W2:Y:S01]  /*35b70*/  LDL.LU.64 R18, [R1+0x25f8] ;  /* 0x0025f80001127983 */ /* 0x000ea20000300a00 */
[----:B------:R-:W2:Y:S02]  /*35b80*/  LDL.LU.64 R16, [R1+0x25f0] ;  /* 0x0025f00001107983 */ /* 0x000ea40000300a00 */
[----:B------:R0:W-:Y:S02]  /*35b90*/  STL.64 [R1+0x25a0], R8 ;  /* 0x0025a00801007387 */ /* 0x0001e40000100a00 */
[----:B------:R-:W-:-:S02]  /*35ba0*/  IMAD.MOV.U32 R2, RZ, RZ, R20 ;  /* 0x000000ffff027224 */ /* 0x000fc400078e0014 */
[----:B------:R-:W-:Y:S01]  /*35bb0*/  IMAD.MOV.U32 R0, RZ, RZ, R21 ;  /* 0x000000ffff007224 */ /* 0x000fe200078e0015 */
[----:B0-----:R-:W3:Y:S11]  /*35bc0*/  LDL.LU R8, [R1+0xe0] ;  /* 0x0000e00001087983 */ /* 0x001ef60000300800 */
[----:B------:R-:W-:Y:S03]  /*35bd0*/  @!UPT UIADD3 URZ, URZ, URZ, URZ ;  /* 0x0000003f3f3ff290 */ /* 0x000fe6000fffe03f */
[----:B------:R0:W-:Y:S01]  /*35be0*/  STL.64 [R1+0x100], R12 ;  /* 0x0001000c01007387 */ /* 0x0001e20000100a00 */
[----:B------:R-:W-:Y:S02]  /*35bf0*/  STL.64 [R1+0x108], R14 ;  /* 0x0001080e01007387 */ /* 0x000fe40000100a00 */
[----:B------:R-:W3:Y:S02]  /*35c00*/  LDL.LU R9, [R1+0xe4] ;  /* 0x0000e40001097983 */ /* 0x000ee40000300800 */
[----:B------:R-:W3:Y:S01]  /*35c10*/  LDL.LU R10, [R1+0xe8] ;  /* 0x0000e800010a7983 */ /* 0x000ee20000300800 */
[----:B------:R-:W3:Y:S04]  /*35c20*/  LDL.LU R11, [R1+0xec] ;  /* 0x0000ec00010b7983 */ /* 0x000ee80000300800 */
[----:B0-----:R-:W4:Y:S01]  /*35c30*/  LDL.64 R12, [R1] ;  /* 0x00000000010c7983 */ /* 0x001f220000100a00 */
[C---:B--2---:R-:W-:Y:S11]  /*35c40*/  HMMA.16816.F32.BF16 R24, R16.reuse, R20, R24 ;  /* 0x000000141018723c */ /* 0x044ff60000041818 */
[----:B------:R-:W-:Y:S11]  /*35c50*/  @!UPT UIADD3 URZ, URZ, URZ, URZ ;  /* 0x0000003f3f3ff290 */ /* 0x000ff6000fffe03f */
[----:B------:R-:W-:Y:S01]  /*35c60*/  @!UPT UIADD3 URZ, URZ, URZ, URZ ;  /* 0x0000003f3f3ff290 */ /* 0x000fe2000fffe03f */
[----:B------:R-:W-:Y:S01]  /*35c70*/  STL.64 [R1+0xf0], R24 ;  /* 0x0000f01801007387 */ /* 0x000fe20000100a00 */
[----:B------:R0:W-:Y:S03]  /*35c80*/  STL.64 [R1+0xf8], R26 ;  /* 0x0000f81a01007387 */ /* 0x0001e60000100a00 */
[----:B0-----:R-:W2:Y:S01]  /*35c90*/  LDL.LU.64 R26, [R1+0x25e8] ;  /* 0x0025e800011a7983 */ /* 0x001ea20000300a00 */
[----:B------:R-:W2:Y:S02]  /*35ca0*/  LDL.LU.64 R24, [R1+0x25e0] ;  /* 0x0025e00001187983 */ /* 0x000ea40000300a00 */
[----:B------:R-:W3:Y:S02]  /*35cb0*/  LDL.LU.64 R20, [R1+0x25d8] ;  /* 0x0025d80001147983 */ /* 0x000ee40000300a00 */
[C---:B---3--:R-:W-:Y:S01]  /*35cc0*/  HMMA.16816.F32.BF16 R8, R16.reuse, R20, R8 ;  /* 0x000000141008723c */ /* 0x048fe20000041808 */
[----:B------:R-:W-:Y:S11]  /*35cd0*/  IMAD.MOV.U32 R6, RZ, RZ, R21 ;  /* 0x000000ffff067224 */ /* 0x000ff600078e0015 */
[----:B------:R-:W-:Y:S11]  /*35ce0*/  @!UPT UIADD3 URZ, URZ, URZ, URZ ;  /* 0x0000003f3f3ff290 */ /* 0x000ff6000fffe03f */
[----:B------:R0:W-:Y:S01]  /*35cf0*/  STL.64 [R1+0xe0], R8 ;  /* 0x0000e00801007387 */ /* 0x0001e20000100a00 */
[----:B------:R-:W-:Y:S02]  /*35d00*/  STL.64 [R1+0xe8], R10 ;  /* 0x0000e80a01007387 */ /* 0x000fe40000100a00 */
[----:B0-----:R-:W-:Y:S02]  /*35d10*/  IMAD.MOV.U32 R8, RZ, RZ, R20 ;  /* 0x000000ffff087224 */ /* 0x001fe400078e0014 */
[----:B------:R-:W2:Y:S02]  /*35d20*/  LDL.LU.64 R20, [R1+0x25d0] ;  /* 0x0025d00001147983 */ /* 0x000ea40000300a00 */
[C---:B--2---:R-:W-:Y:S02]  /*35d30*/  HMMA.16816.F32.BF16 R20, R16.reuse, R20, R24 ;  /* 0x000000141014723c */ /* 0x044fe40000041818 */
[----:B------:R-:W2:Y:S11]  /*35d40*/  LDL.LU.64 R24, [R1+0x25c8] ;  /* 0x0025c80001187983 */ /* 0x000eb60000300a00 */
[----:B------:R-:W-:Y:S10]  /*35d50*/  @!UPT UIADD3 URZ, URZ, URZ, URZ ;  /* 0x0000003f3f3ff290 */ /* 0x000ff4000fffe03f */
[----:B------:R-:W-:Y:S01]  /*35d60*/  STL.64 [R1+0xd0], R20 ;  /* 0x0000d01401007387 */ /* 0x000fe20000100a00 */
[----:B------:R0:W-:Y:S03]  /*35d70*/  STL.64 [R1+0xd8], R22 ;  /* 0x0000d81601007387 */ /* 0x0001e60000100a00 */
[----:B0-----:R-:W4:Y:S01]  /*35d80*/  LDL.LU.64 R22, [R1+0x25c0] ;  /* 0x0025c00001167983 */ /* 0x001f220000300a00 */
[----:B------:R-:W4:Y:S02]  /*35d90*/  LDL.LU.64 R20, [R1+0x25b8] ;  /* 0x0025b80001147983 */ /* 0x000f240000300a00 */
[C---:B----4-:R-:W-:Y:S11]  /*35da0*/  HMMA.16816.F32.BF16 R20, R16.reuse, R12, R20 ;  /* 0x0000000c1014723c */ /* 0x050ff60000041814 */
[----:B------:R-:W-:Y:S11]  /*35db0*/  @!UPT UIADD3 URZ, URZ, URZ, URZ ;  /* 0x0000003f3f3ff290 */ /* 0x000ff6000fffe03f */
[----:B------:R-:W-:Y:S01]  /*35dc0*/  @!UPT UIADD3 URZ, URZ, URZ, URZ ;  /* 0x0000003f3f3ff290 */ /* 0x000fe2000fffe03f */
[----:B------:R-:W-:Y:S01]  /*35dd0*/  STL.64 [R1+0xc0], R20 ;  /* 0x0000c01401007387 */ /* 0x000fe20000100a00 */
[----:B------:R0:W-:Y:S03]  /*35de0*/  STL.64 [R1+0xc8], R22 ;  /* 0x0000c81601007387 */ /* 0x0001e60000100a00 */
[----:B0-----:R-:W3:Y:S01]  /*35df0*/  LDL.LU.64 R22, [R1+0x25b0] ;  /* 0x0025b00001167983 */ /* 0x001ee20000300a00 */
[----:B------:R-:W3:Y:S02]  /*35e00*/  LDL.LU.64 R20, [R1+0x25a8] ;  /* 0x0025a80001147983 */ /* 0x000ee40000300a00 */
[----:B------:R0:W-:Y:S02]  /*35e10*/  STL.64 [R1+0x2548], R12 ;  /* 0x0025480c01007387 */ /* 0x0001e40000100a00 */
[----:B0-----:R-:W4:Y:S04]  /*35e20*/  LDL.64 R12, [R1+0x10] ;  /* 0x00001000010c7983 */ /* 0x001f280000100a00 */
[----:B----4-:R0:W-:Y:S04]  /*35e30*/  STL.64 [R1+0x2560], R12 ;  /* 0x0025600c01007387 */ /* 0x0101e80000100a00 */
[----:B0-----:R-:W2:Y:S01]  /*35e40*/  LDL.LU R12, [R1+0x180] ;  /* 0x00018000010c7983 */ /* 0x001ea20000300800 */
[----:B------:R-:W2:Y:S02]  /*35e50*/  LDL.LU R13, [R1+0x184] ;  /* 0x00018400010d7983 */ /* 0x000ea40000300800 */
[----:B------:R-:W2:Y:S02]  /*35e60*/  LDL.LU R14, [R1+0x188] ;  /* 0x00018800010e7983 */ /* 0x000ea40000300800 */
[----:B------:R-:W2:Y:S02]  /*35e70*/  LDL.LU R15, [R1+0x18c] ;  /* 0x00018c00010f7983 */ /* 0x000ea40000300800 */
[----:B--2---:R-:W-:Y:S07]  /*35e80*/  HMMA.16816.F32.BF16 R24, R16, R24, R12 ;  /* 0x000000181018723c */ /* 0x004fee000004180c */
[----:B------:R-:W-:-:S02]  /*35e90*/  IMAD.MOV.U32 R12, RZ, RZ, R8 ;  /* 0x000000ffff0c7224 */ /* 0x000fc400078e0008 */
[C---:B---3--:R-:W-:Y:S01]  /*35ea0*/  HMMA.16816.F32.BF16 R8, R16.reuse, R4, R20 ;  /* 0x000000041008723c */ /* 0x048fe20000041814 */
[----:B------:R-:W-:Y:S11]  /*35eb0*/  IMAD.MOV.U32 R13, RZ, RZ, R6 ;  /* 0x000000ffff0d7224 */ /* 0x000ff600078e0006 */
[----:B------:R-:W-:Y:S02]  /*35ec0*/  @!UPT UIADD3 URZ, URZ, URZ, URZ ;  /* 0x0000003f3f3ff290 */ /* 0x000fe4000fffe03f */
[----:B------:R-:W-:Y:S01]  /*35ed0*/  STL.64 [R1+0x180], R24 ;  /* 0x0001801801007387 */ /* 0x000fe20000100a00 */
[----:B------:R-:W-:Y:S02]  /*35ee0*/  STL.64 [R1+0x188], R26 ;  /* 0x0001881a01007387 */ /* 0x000fe40000100a00 */
[----:B------:R-:W-:Y:S06]  /*35ef0*/  STL.64 [R1+0x2578], R12 ;  /* 0x0025780c01007387 */ /* 0x000fec0000100a00 */
[----:B------:R-:W-:Y:S01]  /*35f00*/  STL.64 [R1+0x230], R8 ;  /* 0x0002300801007387 */ /* 0x000fe20000100a00 */
[----:B------:R-:W-:Y:S02]  /*35f10*/  STL.64 [R1+0x238], R10 ;  /* 0x0002380a01007387 */ /* 0x000fe40000100a00 */
[----:B------:R-:W-:Y:S02]  /*35f20*/  STL [R1+0x2530], R7 ;  /* 0x0025300701007387 */ /* 0x000fe40000100800 */
[----:B------:R0:W-:Y:S02]  /*35f30*/  STL.64 [R1+0x2528], R4 ;  /* 0x0025280401007387 */ /* 0x0001e40000100a00 */
        /* <DEDUP_REMOVED lines=36> */
[----:B------:R-:W3:Y:S01]  /*36180*/  LDL.LU R24, [R1+0x380] ;  /* 0x0003800001187983 */ /* 0x000ee20000300800 */
[----:B------:R-:W3:Y:S02]  /*36190*/  LDL.LU R25, [R1+0x384] ;  /* 0x0003840001197983 */ /* 0x000ee40000300800 */
[----:B------:R-:W2:Y:S02]  /*361a0*/  LDL.LU R26, [R1+0x388] ;  /* 0x00038800011a7983 */ /* 0x000ea40000300800 */
[----:B------:R-:W2:Y:S02]  /*361b0*/  LDL.LU R27, [R1+0x38c] ;  /* 0x00038c00011b7983 */ /* 0x000ea40000300800 */
[----:B--2---:R-:W-:Y:S01]  /*361c0*/  STL.64 [R1+0x2520], R26 ;  /* 0x0025201a01007387 */ /* 0x004fe20000100a00 */
[----:B---3--:R0:W-:Y:S03]  /*361d0*/  STL.64 [R1+0x2518], R24 ;  /* 0x0025181801007387 */ /* 0x0081e60000100a00 */
[----:B0-----:R-:W4:Y:S02]  /*361e0*/  LDL.64 R24, [R1+0x70] ;  /* 0x0000700001187983 */ /* 0x001f240000100a00 */
[C---:B----4-:R-:W-:Y:S11]  /*361f0*/  HMMA.16816.F32.BF16 R8, R16.reuse, R24, R8 ;  /* 0x000000181008723c */ /* 0x050ff60000041808 */
[----:B------:R-:W-:Y:S11]  /*36200*/  @!UPT UIADD3 URZ, URZ, URZ, URZ ;  /* 0x0000003f3f3ff290 */ /* 0x000ff6000fffe03f */
[----:B------:R-:W-:Y:S01]  /*36210*/  @!UPT UIADD3 URZ, URZ, URZ, URZ ;  /* 0x0000003f3f3ff290 */ /* 0x000fe2000fffe03f */
[----:B------:R0:W-:Y:S01]  /*36220*/  STL.64 [R1+0x370], R8 ;  /* 0x0003700801007387 */ /* 0x0001e20000100a00 */
[----:B------:R-:W-:Y:S03]  /*36230*/  STL.64 [R1+0x378], R10 ;  /* 0x0003780a01007387 */ /* 0x000fe60000100a00 */
[----:B0-----:R-:W2:Y:S01]  /*36240*/  LDL.LU.64 R8, [R1+0x25a0] ;  /* 0x0025a00001087983 */ /* 0x001ea20000300a00 */
[----:B------:R-:W-:Y:S02]  /*36250*/  IMAD.MOV.U32 R12, RZ, RZ, R2 ;  /* 0x000000ffff0c7224 */ /* 0x000fe400078e0002 */
[----:B------:R-:W-:Y:S01]  /*36260*/  IMAD.MOV.U32 R13, RZ, RZ, R0 ;  /* 0x000000ffff0d7224 */ /* 0x000fe200078e0000 */
[----:B--2---:R-:W-:Y:S01]  /*36270*/  HMMA.16816.F32.BF16 R16, R16, R8, R20 ;  /* 0x000000081010723c */ /* 0x004fe20000041814 */
[----:B------:R-:W2:Y:S01]  /*36280*/  LDL.LU.64 R22, [R1+0x2598] ;  /* 0x0025980001167983 */ /* 0x000ea20000300a00 */
[----:B------:R-:W2:Y:S11]  /*36290*/  LDL.LU.64 R20, [R1+0x2590] ;  /* 0x0025900001147983 */ /* 0x000eb60000300a00 */
[----:B------:R-:W-:Y:S10]  /*362a0*/  @!UPT UIADD3 URZ, URZ, URZ, URZ ;  /* 0x0000003f3f3ff290 */ /* 0x000ff4000fffe03f */
[----:B------:R0:W-:Y:S01]  /*362b0*/  STL.64 [R1+0x360], R16 ;  /* 0x0003601001007387 */ /* 0x0001e20000100a00 */
[----:B------:R-:W-:Y:S03]  /*362c0*/  STL.64 [R1+0x368], R18 ;  /* 0x0003681201007387 */ /* 0x000fe60000100a00 */
[----:B0-----:R-:W3:Y:S01]  /*362d0*/  LDL.LU.64 R16, [R1+0x20] ;  /* 0x0000200001107983 */ /* 0x001ee20000300a00 */
[C---:B--2---:R-:W-:Y:S03]  /*362e0*/  HMMA.16816.F32.BF16 R12, R20.reuse, R12, R4 ;  /* 0x0000000c140c723c */ /* 0x044fe60000041804 */
[----:B------:R-:W2:Y:S01]  /*362f0*/  LDL.LU.64 R6, [R1+0x2588] ;  /* 0x0025880001067983 */ /* 0x000ea20000300a00 */
[----:B------:R-:W2:Y:S11]  /*36300*/  LDL.LU.64 R4, [R1+0x2580] ;  /* 0x0025800001047983 */ /* 0x000eb60000300a00 */
[----:B------:R-:W-:Y:S08]  /*36310*/  @!UPT UIADD3 URZ, URZ, URZ, URZ ;  /* 0x0000003f3f3ff290 */ /* 0x000ff0000fffe03f */
        /* <DEDUP_REMOVED lines=24> */
[----:B0-----:R-:W3:Y:S01]  /*364a0*/  LDL.LU.64 R6, [R1+0x2540] ;  /* 0x0025400001067983 */ /* 0x001ee20000300a00 */
[----:B------:R-:W3:Y:S02]  /*364b0*/  LDL.LU.64 R4, [R1+0x2538] ;  /* 0x0025380001047983 */ /* 0x000ee40000300a00 */
[----:B------:R0:W-:Y:S02]  /*364c0*/  STL.64 [R1+0x24f0], R12 ;  /* 0x0024f00c01007387 */ /* 0x0001e40000100a00 */
[----:B0-----:R-:W2:Y:S01]  /*364d0*/  LDL.LU R12, [R1+0x510] ;  /* 0x00051000010c7983 */ /* 0x001ea20000300800 */
[----:B------:R-:W2:Y:S02]  /*364e0*/  LDL.LU R13, [R1+0x514] ;  /* 0x00051400010d7983 */ /* 0x000ea40000300800 */
[----:B------:R-:W2:Y:S02]  /*364f0*/  LDL.LU R14, [R1+0x518] ;  /* 0x00051800010e7983 */ /* 0x000ea40000300800 */
[----:B------:R-:W2:Y:S01]  /*36500*/  LDL.LU R15, [R1+0x51c] ;  /* 0x00051c00010f7983 */ /* 0x000ea20000300800 */
[C---:B---3--:R-:W-:Y:S11]  /*36510*/  HMMA.16816.F32.BF16 R4, R20.reuse, R16, R4 ;  /* 0x000000101404723c */ /* 0x048ff60000041804 */
[----:B------:R-:W-:Y:S11]  /*36520*/  @!UPT UIADD3 URZ, URZ, URZ, URZ ;  /* 0x0000003f3f3ff290 */ /* 0x000ff6000fffe03f */
[----:B------:R-:W-:Y:S01]  /*36530*/  @!UPT UIADD3 URZ, URZ, URZ, URZ ;  /* 0x0000003f3f3ff290 */ /* 0x000fe2000fffe03f */
[----:B------:R-:W-:Y:S01]  /*36540*/  STL.64 [R1+0x410], R4 ;  /* 0x0004100401007387 */ /* 0x000fe20000100a00 */
[----:B------:R0:W-:Y:S03]  /*36550*/  STL.64 [R1+0x418], R6 ;  /* 0x0004180601007387 */ /* 0x0001e60000100a00 */
[----:B0-----:R-:W3:Y:S01]  /*36560*/  LDL.LU R7, [R1+0x2530] ;  /* 0x0025300001077983 */ /* 0x001ee20000300800 */
[----:B------:R-:W2:Y:S02]  /*36570*/  LDL.LU.64 R4, [R1+0x2528] ;  /* 0x0025280001047983 */ /* 0x000ea40000300a00 */
[----:B------:R0:W-:Y:S02]  /*36580*/  STL.64 [R1+0x24e8], R16 ;  /* 0x0024e81001007387 */ /* 0x0001e40000100a00 */
[----:B0-----:R-:W4:Y:S01]  /*36590*/  LDL.64 R16, [R1+0x40] ;  /* 0x0000400001107983 */ /* 0x001f220000100a00 */
[C---:B--2---:R-:W-:Y:S11]  /*365a0*/  HMMA.16816.F32.BF16 R12, R20.reuse, R4, R12 ;  /* 0x00000004140c723c */ /* 0x044ff6000004180c */
[----:B------:R-:W-:Y:S11]  /*365b0*/  @!UPT UIADD3 URZ, URZ, URZ, URZ ;  /* 0x0000003f3f3ff290 */ /* 0x000ff6000fffe03f */
[----:B------:R-:W-:Y:S01]  /*365c0*/  @!UPT UIADD3 URZ, URZ, URZ, URZ ;  /* 0x0000003f3f3ff290 */ /* 0x000fe2000fffe03f */
[----:B------:R0:W-:Y:S01]  /*365d0*/  STL.64 [R1+0x400], R12 ;  /* 0x0004000c01007387 */ /* 0x0001e20000100a00 */
[----:B------:R-:W-:Y:S03]  /*365e0*/  STL.64 [R1+0x408], R14 ;  /* 0x0004080e01007387 */ /* 0x000fe60000100a00 */
[----:B0-----:R-:W2:Y:S04]  /*365f0*/  LDL.64 R12, [R1+0x30] ;  /* 0x00003000010c7983 */ /* 0x001ea80000100a00 */
[----:B--2---:R0:W-:Y:S04]  /*36600*/  STL.64 [R1+0x2500], R12 ;  /* 0x0025000c01007387 */ /* 0x0041e80000100a00 */
[----:B0-----:R-:W4:Y:S01]  /*36610*/  LDL.LU R12, [R1+0x4f0] ;  /* 0x0004f000010c7983 */ /* 0x001f220000300800 */
[----:B------:R-:W4:Y:S02]  /*36620*/  LDL.LU R13, [R1+0x4f4] ;  /* 0x0004f400010d7983 */ /* 0x000f240000300800 */
[----:B------:R-:W4:Y:S02]  /*36630*/  LDL.LU R14, [R1+0x4f8] ;  /* 0x0004f800010e7983 */ /* 0x000f240000300800 */
[----:B------:R-:W4:Y:S01]  /*36640*/  LDL.LU R15, [R1+0x4fc] ;  /* 0x0004fc00010f7983 */ /* 0x000f220000300800 */
[----:B---3--:R-:W-:Y:S01]  /*36650*/  STL [R1+0x24e0], R7 ;  /* 0x0024e00701007387 */ /* 0x008fe20000100800 */
[----:B------:R0:W-:Y:S03]  /*36660*/  STL.64 [R1+0x24d8], R4 ;  /* 0x0024d80401007387 */ /* 0x0001e60000100a00 */
[----:B0-----:R-:W2:Y:S01]  /*36670*/  LDL.LU R4, [R1+0x500] ;  /* 0x0005000001047983 */ /* 0x001ea20000300800 */
[----:B------:R-:W2:Y:S02]  /*36680*/  LDL.LU R5, [R1+0x504] ;  /* 0x0005040001057983 */ /* 0x000ea40000300800 */
[----:B------:R-:W2:Y:S02]  /*36690*/  LDL.LU R6, [R1+0x508] ;  /* 0x0005080001067983 */ /* 0x000ea40000300800 */
[----:B------:R-:W2:Y:S02]  /*366a0*/  LDL.LU R7, [R1+0x50c] ;  /* 0x00050c0001077983 */ /* 0x000ea40000300800 */
[C---:B--2---:R-:W-:Y:S11]  /*366b0*/  HMMA.16816.F32.BF16 R4, R20.reuse, R24, R4 ;  /* 0x000000181404723c */ /* 0x044ff60000041804 */
[----:B------:R-:W-:Y:S11]  /*366c0*/  @!UPT UIADD3 URZ, URZ, URZ, URZ ;  /* 0x0000003f3f3ff290 */ /* 0x000ff6000fffe03f */
[----:B------:R-:W-:Y:S01]  /*366d0*/  @!UPT UIADD3 URZ, URZ, URZ, URZ ;  /* 0x0000003f3f3ff290 */ /* 0x000fe2000fffe03f */
[----:B------:R-:W-:Y:S01]  /*366e0*/  STL.64 [R1+0x3f0], R4 ;  /* 0x0003f00401007387 */ /* 0x000fe20000100a00 */
[----:B------:R0:W-:Y:S02]  /*366f0*/  STL.64 [R1+0x3f8], R6 ;  /* 0x0003f80601007387 */ /* 0x0001e40000100a00 */
[----:B------:R-:W2:Y:S02]  /*36700*/  LDL.LU.64 R26, [R1+0x2520] ;  /* 0x00252000011a7983 */ /* 0x000ea40000300a00 */
[----:B0-----:R-:W-:Y:S02]  /*36710*/  IMAD.MOV.U32 R7, RZ, RZ, R24 ;  /* 0x000000ffff077224 */ /* 0x001fe400078e0018 */
[----:B------:R-:W-:Y:S02]  /*36720*/  IMAD.MOV.U32 R6, RZ, RZ, R25 ;  /* 0x000000ffff067224 */ /* 0x000fe400078e0019 */
[----:B------:R-:W2:Y:S03]  /*36730*/  LDL.LU.64 R24, [R1+0x2518] ;  /* 0x0025180001187983 */ /* 0x000ea60000300a00 */
[----:B------:R0:W-:Y:S02]  /*36740*/  STL.64 [R1+0x24f8], R6 ;  /* 0x0024f80601007387 */ /* 0x0001e40000100a00 */
[----:B------:R-:W3:Y:S02]  /*36750*/  LDL.LU R4, [R1+0x4e0] ;  /* 0x0004e00001047983 */ /* 0x000ee40000300800 */
[----:B------:R-:W3:Y:S01]  /*36760*/  LDL.LU R5, [R1+0x4e4] ;  /* 0x0004e40001057983 */ /* 0x000ee20000300800 */
[----:B0-----:R-:W3:Y:S01]  /*36770*/  LDL.LU R6, [R1+0x4e8] ;  /* 0x0004e80001067983 */ /* 0x001ee20000300800 */
[----:B------:R-:W3:Y:S01]  /*36780*/  LDL.LU R7, [R1+0x4ec] ;  /* 0x0004ec0001077983 */ /* 0x000ee20000300800 */
[----:B--2---:R-:W-:Y:S02]  /*36790*/  HMMA.16816.F32.BF16 R20, R20, R8, R24 ;  /* 0x000000081414723c */ /* 0x004fe40000041818 */
[----:B------:R-:W4:Y:S01]  /*367a0*/  LDL.LU.64 R26, [R1+0x2510] ;  /* 0x00251000011a7983 */ /* 0x000f220000300a00 */
[----:B------:R-:W4:Y:S02]  /*367b0*/  LDL.LU.64 R24, [R1+0x2508] ;  /* 0x0025080001187983 */ /* 0x000f240000300a00 */
[----:B------:R0:W-:Y:S02]  /*367c0*/  STL.64 [R1+0x24b8], R8 ;  /* 0x0024b80801007387 */ /* 0x0001e40000100a00 */
[----:B0-----:R-:W2:Y:S11]  /*367d0*/  LDL.LU R8, [R1+0x4d0] ;  /* 0x0004d00001087983 */ /* 0x001eb60000300800 */
[----:B------:R-:W-:Y:S05]  /*367e0*/  @!UPT UIADD3 URZ, URZ, URZ, URZ ;  /* 0x0000003f3f3ff290 */ /* 0x000fea000fffe03f */
[----:B------:R0:W-:Y:S01]  /*367f0*/  STL.64 [R1+0x350], R20 ;  /* 0x0003501401007387 */ /* 0x0001e20000100a00 */
[----:B------:R1:W-:Y:S02]  /*36800*/  STL.64 [R1+0x358], R22 ;  /* 0x0003581601007387 */ /* 0x0003e40000100a00 */
[----:B------:R-:W2:Y:S02]  /*36810*/  LDL.LU R9, [R1+0x4d4] ;  /* 0x0004d40001097983 */ /* 0x000ea40000300800 */
[----:B------:R-:W2:Y:S01]  /*36820*/  LDL.LU R10, [R1+0x4d8] ;  /* 0x0004d800010a7983 */ /* 0x000ea20000300800 */
[----:B------:R-:W2:Y:S04]  /*36830*/  LDL.LU R11, [R1+0x4dc] ;  /* 0x0004dc00010b7983 */ /* 0x000ea80000300800 */
[----:B0-----:R-:W2:Y:S01]  /*36840*/  LDL.LU R20, [R1+0x250] ;  /* 0x0002500001147983 */ /* 0x001ea20000300800 */
[----:B------:R-:W2:Y:S02]  /*36850*/  LDL.LU R21, [R1+0x254] ;  /* 0x0002540001157983 */ /* 0x000ea40000300800 */
[----:B-1----:R-:W2:Y:S02]  /*36860*/  LDL.LU R22, [R1+0x258] ;  /* 0x0002580001167983 */ /* 0x002ea40000300800 */
[----:B------:R-:W2:Y:S02]  /*36870*/  LDL.LU R23, [R1+0x25c] ;  /* 0x00025c0001177983 */ /* 0x000ea40000300800 */
[----:B--2---:R-:W-:Y:S01]  /*36880*/  STL.64 [R1+0x2450], R22 ;  /* 0x0024501601007387 */ /* 0x004fe20000100a00 */
[----:B------:R0:W-:Y:S03]  /*36890*/  STL.64 [R1+0x2448], R20 ;  /* 0x0024481401007387 */ /* 0x0001e60000100a00 */
[----:B0-----:R-:W2:Y:S01]  /*368a0*/  LDL.LU R20, [R1+0x260] ;  /* 0x0002600001147983 */ /* 0x001ea20000300800 */
[----:B------:R-:W2:Y:S02]  /*368b0*/  LDL.LU R21, [R1+0x264] ;  /* 0x0002640001157983 */ /* 0x000ea40000300800 */
[----:B------:R-:W2:Y:S02]  /*368c0*/  LDL.LU R22, [R1+0x268] ;  /* 0x0002680001167983 */ /* 0x000ea40000300800 */
[----:B------:R-:W2:Y:S01]  /*368d0*/  LDL.LU R23, [R1+0x26c] ;  /* 0x00026c0001177983 */ /* 0x000ea20000300800 */
[C---:B----4-:R-:W-:Y:S01]  /*368e0*/  HMMA.16816.F32.BF16 R12, R24.reuse, R16, R12 ;  /* 0x00000010180c723c */ /* 0x050fe2000004180c */
[----:B--2---:R-:W-:Y:S01]  /*368f0*/  STL.64 [R1+0x2460], R22 ;  /* 0x0024601601007387 */ /* 0x004fe20000100a00 */
[----:B------:R-:W-:Y:S11]  /*36900*/  STL.64 [R1+0x2458], R20 ;  /* 0x0024581401007387 */ /* 0x000ff60000100a00 */
[----:B------:R-:W-:Y:S10]  /*36910*/  @!UPT UIADD3 URZ, URZ, URZ, URZ ;  /* 0x0000003f3f3ff290 */ /* 0x000ff4000fffe03f */
[----:B------:R0:W-:Y:S02]  /*36920*/  STL.64 [R1+0x3e0], R12 ;  /* 0x0003e00c01007387 */ /* 0x0001e40000100a00 */
[----:B------:R-:W-:Y:S01]  /*36930*/  STL.64 [R1+0x3e8], R14 ;  /* 0x0003e80e01007387 */ /* 0x000fe20000100a00 */
[----:B0-----:R-:W3:Y:S01]  /*36940*/  LDL.LU.64 R12, [R1+0x2500] ;  /* 0x00250000010c7983 */ /* 0x001ee20000300a00 */
[----:B------:R-:W-:Y:S02]  /*36950*/  IMAD.MOV.U32 R20, RZ, RZ, R2 ;  /* 0x000000ffff147224 */ /* 0x000fe400078e0002 */
[----:B------:R-:W-:Y:S02]  /*36960*/  IMAD.MOV.U32 R21, RZ, RZ, R0 ;  /* 0x000000ffff157224 */ /* 0x000fe400078e0000 */
[----:B------:R-:W-:Y:S02]  /*36970*/  IMAD.MOV.U32 R2, RZ, RZ, R16 ;  /* 0x000000ffff027224 */ /* 0x000fe400078e0010 */
[----:B------:R-:W-:Y:S01]  /*36980*/  IMAD.MOV.U32 R0, RZ, RZ, R17 ;  /* 0x000000ffff007224 */ /* 0x000fe200078e0011 */
[----:B------:R-:W2:Y:S01]  /*36990*/  LDL.LU R16, [R1+0x4c0] ;  /* 0x0004c00001107983 */ /* 0x000ea20000300800 */
        /* <DEDUP_REMOVED lines=8> */
[----:B0-----:R-:W3:Y:S01]  /*36a20*/  LDL.LU.64 R6, [R1+0x24f8] ;  /* 0x0024f80001067983 */ /* 0x001ee20000300a00 */
[----:B------:R-:W-:Y:S01]  /*36a30*/  HMMA.16816.F32.BF16 R8, R24, R20, R8 ;  /* 0x000000141808723c */ /* 0x000fe20000041808 */
[----:B------:R-:W-:Y:S02]  /*36a40*/  IMAD.MOV.U32 R5, RZ, RZ, R12 ;  /* 0x000000ffff057224 */ /* 0x000fe400078e000c */
[----:B------:R-:W-:Y:S02]  /*36a50*/  IMAD.MOV.U32 R4, RZ, RZ, R13 ;  /* 0x000000ffff047224 */ /* 0x000fe400078e000d */
[----:B------:R-:W2:Y:S11]  /*36a60*/  LDL.LU.64 R12, [R1+0x24f0] ;  /* 0x0024f000010c7983 */ /* 0x000eb60000300a00 */
[----:B------:R-:W-:Y:S07]  /*36a70*/  @!UPT UIADD3 URZ, URZ, URZ, URZ ;  /* 0x0000003f3f3ff290 */ /* 0x000fee000fffe03f */
[----:B------:R3:W-:Y:S01]  /*36a80*/  STL.64 [R1+0x3c0], R8 ;  /* 0x0003c00801007387 */ /* 0x0007e20000100a00 */
[----:B------:R-:W-:Y:S02]  /*36a90*/  STL.64 [R1+0x3c8], R10 ;  /* 0x0003c80a01007387 */ /* 0x000fe40000100a00 */
[----:B---3--:R-:W-:Y:S02]  /*36aa0*/  IMAD.MOV.U32 R8, RZ, RZ, R7 ;  /* 0x000000ffff087224 */ /* 0x008fe400078e0007 */
[----:B------:R-:W-:-:S05]  /*36ab0*/  IMAD.MOV.U32 R9, RZ, RZ, R6 ;  /* 0x000000ffff097224 */ /* 0x000fca00078e0006 */
[----:B------:R-:W-:Y:S01]  /*36ac0*/  STL.64 [R1+0x24d0], R8 ;  /* 0x0024d00801007387 */ /* 0x000fe20000100a00 */
[----:B------:R0:W-:Y:S02]  /*36ad0*/  STL.64 [R1+0x2470], R20 ;  /* 0x0024701401007387 */ /* 0x0001e40000100a00 */
[----:B0-----:R-:W-:Y:S02]  /*36ae0*/  IMAD.MOV.U32 R20, RZ, RZ, R5 ;  /* 0x000000ffff147224 */ /* 0x001fe400078e0005 */
[----:B------:R-:W-:-:S05]  /*36af0*/  IMAD.MOV.U32 R21, RZ, RZ, R4 ;  /* 0x000000ffff157224 */ /* 0x000fca00078e0004 */
[----:B------:R0:W-:Y:S01]  /*36b00*/  STL.64 [R1+0x2488], R20 ;  /* 0x0024881401007387 */ /* 0x0001e20000100a00 */
[----:B------:R-:W3:Y:S02]  /*36b10*/  LDL.LU R4, [R1+0x4b0] ;  /* 0x0004b00001047983 */ /* 0x000ee40000300800 */
[----:B------:R-:W3:Y:S02]  /*36b20*/  LDL.LU R5, [R1+0x4b4] ;  /* 0x0004b40001057983 */ /* 0x000ee40000300800 */
[----:B------:R-:W3:Y:S01]  /*36b30*/  LDL.LU R6, [R1+0x4b8] ;  /* 0x0004b80001067983 */ /* 0x000ee20000300800 */
[----:B------:R-:W3:Y:S01]  /*36b40*/  LDL.LU R7, [R1+0x4bc] ;  /* 0x0004bc0001077983 */ /* 0x000ee20000300800 */
[----:B------:R-:W4:Y:S02]  /*36b50*/  LDL.LU R8, [R1+0x4a0] ;  /* 0x0004a00001087983 */ /* 0x000f240000300800 */
[----:B------:R-:W4:Y:S02]  /*36b60*/  LDL.LU R9, [R1+0x4a4] ;  /* 0x0004a40001097983 */ /* 0x000f240000300800 */
[----:B------:R-:W4:Y:S01]  /*36b70*/  LDL.LU R10, [R1+0x4a8] ;  /* 0x0004a800010a7983 */ /* 0x000f220000300800 */
[----:B------:R-:W4:Y:S01]  /*36b80*/  LDL.LU R11, [R1+0x4ac] ;  /* 0x0004ac00010b7983 */ /* 0x000f220000300800 */
[----:B0-----:R-:W-:-:S02]  /*36b90*/  IMAD.MOV.U32 R20, RZ, RZ, R2 ;  /* 0x000000ffff147224 */ /* 0x001fc400078e0002 */
[----:B------:R-:W-:-:S05]  /*36ba0*/  IMAD.MOV.U32 R21, RZ, RZ, R0 ;  /* 0x000000ffff157224 */ /* 0x000fca00078e0000 */
[----:B------:R0:W-:Y:S04]  /*36bb0*/  STL.64 [R1+0x24b0], R20 ;  /* 0x0024b01401007387 */ /* 0x0001e80000100a00 */
[----:B0-----:R-:W3:Y:S01]  /*36bc0*/  LDL.LU R20, [R1+0x2b0] ;  /* 0x0002b00001147983 */ /* 0x001ee20000300800 */
[----:B------:R-:W3:Y:S02]  /*36bd0*/  LDL.LU R21, [R1+0x2b4] ;  /* 0x0002b40001157983 */ /* 0x000ee40000300800 */
[----:B------:R-:W3:Y:S02]  /*36be0*/  LDL.LU R22, [R1+0x2b8] ;  /* 0x0002b80001167983 */ /* 0x000ee40000300800 */
[----:B------:R-:W3:Y:S01]  /*36bf0*/  LDL.LU R23, [R1+0x2bc] ;  /* 0x0002bc0001177983 */ /* 0x000ee20000300800 */
[C---:B--2---:R-:W-:Y:S01]  /*36c00*/  HMMA.16816.F32.BF16 R16, R24.reuse, R12, R16 ;  /* 0x0000000c1810723c */ /* 0x044fe20000041810 */
[----:B---3--:R-:W-:Y:S01]  /*36c10*/  STL.64 [R1+0x24c8], R22 ;  /* 0x0024c81601007387 */ /* 0x008fe20000100a00 */
        /* <DEDUP_REMOVED lines=8> */
[----:B0-----:R-:W3:Y:S01]  /*36ca0*/  LDL.LU.64 R16, [R1+0x24e8] ;  /* 0x0024e80001107983 */ /* 0x001ee20000300a00 */
        /* <DEDUP_REMOVED lines=21> */
[----:B0-----:R-:W3:Y:S01]  /*36e00*/  LDL.LU R7, [R1+0x24e0] ;  /* 0x0024e00001077983 */ /* 0x001ee20000300800 */
[----:B------:R-:W4:Y:S02]  /*36e10*/  LDL.LU.64 R4, [R1+0x24d8] ;  /* 0x0024d80001047983 */ /* 0x000f240000300a00 */
[C---:B----4-:R-:W-:Y:S11]  /*36e20*/  HMMA.16816.F32.BF16 R8, R24.reuse, R4, R8 ;  /* 0x000000041808723c */ /* 0x050ff60000041808 */
[----:B------:R-:W-:Y:S11]  /*36e30*/  @!UPT UIADD3 URZ, URZ, URZ, URZ ;  /* 0x0000003f3f3ff290 */ /* 0x000ff6000fffe03f */
[----:B------:R-:W-:Y:S01]  /*36e40*/  @!UPT UIADD3 URZ, URZ, URZ, URZ ;  /* 0x0000003f3f3ff290 */ /* 0x000fe2000fffe03f */
[----:B------:R0:W-:Y:S01]  /*36e50*/  STL.64 [R1+0x390], R8 ;  /* 0x0003900801007387 */ /* 0x0001e20000100a00 */
[----:B------:R1:W-:Y:S03]  /*36e60*/  STL.64 [R1+0x398], R10 ;  /* 0x0003980a01007387 */ /* 0x0003e60000100a00 */
[----:B0-----:R-:W1:Y:S02]  /*36e70*/  LDL.LU.64 R8, [R1+0x24d0] ;  /* 0x0024d00001087983 */ /* 0x001e640000300a00 */
[C---:B-1----:R-:W-:Y:S02]  /*36e80*/  HMMA.16816.F32.BF16 R8, R24.reuse, R8, R20 ;  /* 0x000000081808723c */ /* 0x042fe40000041814 */
[----:B------:R-:W4:Y:S01]  /*36e90*/  LDL.LU.64 R22, [R1+0x24c8] ;  /* 0x0024c80001167983 */ /* 0x000f220000300a00 */
[----:B------:R-:W4:Y:S11]  /*36ea0*/  LDL.LU.64 R20, [R1+0x24c0] ;  /* 0x0024c00001147983 */ /* 0x000f360000300a00 */
[----:B------:R-:W-:Y:S09]  /*36eb0*/  @!UPT UIADD3 URZ, URZ, URZ, URZ ;  /* 0x0000003f3f3ff290 */ /* 0x000ff2000fffe03f */
[----:B------:R0:W-:Y:S01]  /*36ec0*/  STL.64 [R1+0x380], R8 ;  /* 0x0003800801007387 */ /* 0x0001e20000100a00 */
[----:B------:R1:W-:Y:S03]  /*36ed0*/  STL.64 [R1+0x388], R10 ;  /* 0x0003880a01007387 */ /* 0x0003e60000100a00 */
[----:B0-----:R-:W4:Y:S02]  /*36ee0*/  LDL.LU.64 R8, [R1+0x24b8] ;  /* 0x0024b80001087983 */ /* 0x001f240000300a00 */
[----:B----4-:R-:W-:Y:S02]  /*36ef0*/  HMMA.16816.F32.BF16 R24, R24, R8, R20 ;  /* 0x000000081818723c */ /* 0x010fe40000041814 */
[----:B------:R-:W2:Y:S01]  /*36f00*/  LDL.LU.64 R20, [R1+0x24b0] ;  /* 0x0024b00001147983 */ /* 0x000ea20000300a00 */
[----:B------:R-:W-:Y:S02]  /*36f10*/  IMAD.MOV.U32 R2, RZ, RZ, R8 ;  /* 0x000000ffff027224 */ /* 0x000fe400078e0008 */
[----:B------:R-:W-:Y:S11]  /*36f20*/  IMAD.MOV.U32 R0, RZ, RZ, R9 ;  /* 0x000000ffff007224 */ /* 0x000ff600078e0009 */
[----:B------:R-:W-:Y:S07]  /*36f30*/  @!UPT UIADD3 URZ, URZ, URZ, URZ ;  /* 0x0000003f3f3ff290 */ /* 0x000fee000fffe03f */
[----:B------:R0:W-:Y:S01]  /*36f40*/  STL.64 [R1+0x2b0], R24 ;  /* 0x0002b01801007387 */ /* 0x0001e20000100a00 */
[----:B------:R4:W-:Y:S02]  /*36f50*/  STL.64 [R1+0x2b8], R26 ;  /* 0x0002b81a01007387 */ /* 0x0009e40000100a00 */
[----:B-1----:R-:W2:Y:S02]  /*36f60*/  LDL.LU.64 R10, [R1+0x24a8] ;  /* 0x0024a800010a7983 */ /* 0x002ea40000300a00 */
[----:B------:R-:W2:Y:S01]  /*36f70*/  LDL.LU.64 R8, [R1+0x24a0] ;  /* 0x0024a00001087983 */ /* 0x000ea20000300a00 */
[----:B0-----:R-:W3:Y:S01]  /*36f80*/  LDL.LU R24, [R1+0x270] ;  /* 0x0002700001187983 */ /* 0x001ee20000300800 */
[----:B------:R-:W3:Y:S02]  /*36f90*/  LDL.LU R25, [R1+0x274] ;  /* 0x0002740001197983 */ /* 0x000ee40000300800 */
[----:B----4-:R-:W3:Y:S02]  /*36fa0*/  LDL.LU R26, [R1+0x278] ;  /* 0x00027800011a7983 */ /* 0x010ee40000300800 */
[----:B------:R-:W3:Y:S01]  /*36fb0*/  LDL.LU R27, [R1+0x27c] ;  /* 0x00027c00011b7983 */ /* 0x000ee20000300800 */
        /* <DEDUP_REMOVED lines=12> */
[----:B------:R2:W-:Y:S03]  /*37080*/  STL.64 [R1+0x298], R22 ;  /* 0x0002981601007387 */ /* 0x0005e60000100a00 */
[----:B0-----:R-:W2:Y:S02]  /*37090*/  LDL.LU.64 R20, [R1+0x2470] ;  /* 0x0024700001147983 */ /* 0x001ea40000300a00 */
[C---:B--2---:R-:W-:Y:S02]  /*370a0*/  HMMA.16816.F32.BF16 R20, R8.reuse, R20, R12 ;  /* 0x000000140814723c */ /* 0x044fe4000004180c */
[----:B------:R-:W3:Y:S11]  /*370b0*/  LDL.LU.64 R12, [R1+0x2468] ;  /* 0x00246800010c7983 */ /* 0x000ef60000300a00 */
[----:B------:R-:W-:Y:S10]  /*370c0*/  @!UPT UIADD3 URZ, URZ, URZ, URZ ;  /* 0x0000003f3f3ff290 */ /* 0x000ff4000fffe03f */
[----:B------:R-:W-:Y:S01]  /*370d0*/  STL.64 [R1+0x280], R20 ;  /* 0x0002801401007387 */ /* 0x000fe20000100a00 */
[----:B------:R0:W-:Y:S03]  /*370e0*/  STL.64 [R1+0x288], R22 ;  /* 0x0002881601007387 */ /* 0x0001e60000100a00 */
[----:B0-----:R-:W2:Y:S01]  /*370f0*/  LDL.LU.64 R22, [R1+0x2460] ;  /* 0x0024600001167983 */ /* 0x001ea20000300a00 */
[----:B------:R-:W2:Y:S02]  /*37100*/  LDL.LU.64 R20, [R1+0x2458] ;  /* 0x0024580001147983 */ /* 0x000ea40000300a00 */
[----:B------:R-:W-:Y:S01]  /*37110*/  IMAD.MOV.U32 R6, RZ, RZ, R17 ;  /* 0x000000ffff067224 */ /* 0x000fe200078e0011 */
[C---:B---3--:R-:W-:Y:S11]  /*37120*/  HMMA.16816.F32.BF16 R24, R8.reuse, R12, R24 ;  /* 0x0000000c0818723c */ /* 0x048ff60000041818 */
[----:B------:R-:W-:Y:S11]  /*37130*/  @!UPT UIADD3 URZ, URZ, URZ, URZ ;  /* 0x0000003f3f3ff290 */ /* 0x000ff6000fffe03f */
[----:B------:R-:W-:Y:S01]  /*37140*/  @!UPT UIADD3 URZ, URZ, URZ, URZ ;  /* 0x0000003f3f3ff290 */ /* 0x000fe2000fffe03f */
[----:B------:R-:W-:Y:S01]  /*37150*/  STL.64 [R1+0x270], R24 ;  /* 0x0002701801007387 */ /* 0x000fe20000100a00 */
[----:B------:R0:W-:Y:S02]  /*37160*/  STL.64 [R1+0x278], R26 ;  /* 0x0002781a01007387 */ /* 0x0001e40000100a00 */
[----:B0-----:R-:W-:Y:S02]  /*37170*/  IMAD.MOV.U32 R27, RZ, RZ, R12 ;  /* 0x000000ffff1b7224 */ /* 0x001fe400078e000c */
[----:B------:R-:W-:Y:S02]  /*37180*/  IMAD.MOV.U32 R26, RZ, RZ, R13 ;  /* 0x000000ffff1a7224 */ /* 0x000fe400078e000d */
[----:B------:R-:W0:Y:S01]  /*37190*/  LDSM.16.MT88.4 R12, [R7+0x8100] ;  /* 0x00810000070c783b */ /* 0x000e220000004200 */
[C---:B--2---:R-:W-:Y:S01]  /*371a0*/  HMMA.16816.F32.BF16 R20, R8.reuse, R16, R20 ;  /* 0x000000100814723c */ /* 0x044fe20000041814 */
[----:B------:R-:W-:Y:S02]  /*371b0*/  IMAD.MOV.U32 R25, RZ, RZ, R16 ;  /* 0x000000ffff197224 */ /* 0x000fe400078e0010 */
[----:B------:R-:W1:Y:S04]  /*371c0*/  LDSM.16.MT88.4 R16, [R7+0x8180] ;  /* 0x008180000710783b */ /* 0x000e680000004200 */
[----:B0-----:R-:W-:Y:S01]  /*371d0*/  STL.64 [R1+0x2438], R14 ;  /* 0x0024380e01007387 */ /* 0x001fe20000100a00 */
[----:B------:R0:W-:Y:S03]  /*371e0*/  STL.64 [R1+0x2430], R12 ;  /* 0x0024300c01007387 */ /* 0x0001e60000100a00 */
[----:B0-----:R-:W2:Y:S11]  /*371f0*/  LDL.LU.64 R12, [R1+0x70] ;  /* 0x00007000010c7983 */ /* 0x001eb60000300a00 */
[----:B------:R-:W-:Y:S01]  /*37200*/  @!UPT UIADD3 URZ, URZ, URZ, URZ ;  /* 0x0000003f3f3ff290 */ /* 0x000fe2000fffe03f */
[----:B------:R-:W-:Y:S02]  /*37210*/  STL.64 [R1+0x260], R20 ;  /* 0x0002601401007387 */ /* 0x000fe40000100a00 */
[----:B------:R0:W-:Y:S02]  /*37220*/  STL.64 [R1+0x268], R22 ;  /* 0x0002681601007387 */ /* 0x0001e40000100a00 */
[----:B0-----:R-:W3:Y:S01]  /*37230*/  LDL.LU.64 R22, [R1+0x2450] ;  /* 0x0024500001167983 */ /* 0x001ee20000300a00 */
[----:B------:R-:W3:Y:S02]  /*37240*/  LDL.LU.64 R20, [R1+0x2448] ;  /* 0x0024480001147983 */ /* 0x000ee40000300a00 */
[----:B------:R-:W4:Y:S02]  /*37250*/  LDL.LU R7, [R1+0x2444] ;  /* 0x0024440001077983 */ /* 0x000f240000300800 */
[----:B-1----:R-:W-:Y:S01]  /*37260*/  STL.64 [R1+0x23b0], R18 ;  /* 0x0023b01201007387 */ /* 0x002fe20000100a00 */
[----:B------:R0:W-:Y:S04]  /*37270*/  STL.64 [R1+0x23a8], R16 ;  /* 0x0023a81001007387 */ /* 0x0001e80000100a00 */
[----:B0-----:R-:W2:Y:S01]  /*37280*/  LDL.LU R16, [R1+0x240] ;  /* 0x0002400001107983 */ /* 0x001ea20000300800 */
[----:B------:R-:W2:Y:S02]  /*37290*/  LDL.LU R17, [R1+0x244] ;  /* 0x0002440001117983 */ /* 0x000ea40000300800 */
[----:B------:R-:W2:Y:S02]  /*372a0*/  LDL.LU R18, [R1+0x248] ;  /* 0x0002480001127983 */ /* 0x000ea40000300800 */
[----:B------:R-:W2:Y:S01]  /*372b0*/  LDL.LU R19, [R1+0x24c] ;  /* 0x00024c0001137983 */ /* 0x000ea20000300800 */
[C---:B---3--:R-:W-:Y:S01]  /*372c0*/  HMMA.16816.F32.BF16 R20, R8.reuse, R4, R20 ;  /* 0x000000040814723c */ /* 0x048fe20000041814 */
[----:B----4-:R-:W-:Y:S01]  /*372d0*/  STL [R1+0x2410], R7 ;  /* 0x0024100701007387 */ /* 0x010fe20000100800 */
[----:B------:R-:W-:Y:S11]  /*372e0*/  STL.64 [R1+0x2408], R4 ;  /* 0x0024080401007387 */ /* 0x000ff60000100a00 */
[----:B------:R-:W-:Y:S10]  /*372f0*/  @!UPT UIADD3 URZ, URZ, URZ, URZ ;  /* 0x0000003f3f3ff290 */ /* 0x000ff4000fffe03f */
[----:B------:R-:W-:Y:S01]  /*37300*/  STL.64 [R1+0x250], R20 ;  /* 0x0002501401007387 */ /* 0x000fe20000100a00 */
[----:B------:R-:W-:Y:S02]  /*37310*/  STL.64 [R1+0x258], R22 ;  /* 0x0002581601007387 */ /* 0x000fe40000100a00 */
[----:B------:R-:W0:Y:S01]  /*37320*/  LDSM.16.MT88.4 R20, [R3+0xa000] ;  /* 0x00a000000314783b */ /* 0x000e220000004200 */
[----:B--2---:R-:W-:Y:S01]  /*37330*/  HMMA.16816.F32.BF16 R16, R8, R12, R16 ;  /* 0x0000000c0810723c */ /* 0x004fe20000041810 */
[----:B0-----:R-:W-:Y:S02]  /*37340*/  STL.64 [R1+0x2318], R22 ;  /* 0x0023181601007387 */ /* 0x001fe40000100a00 */
[----:B------:R0:W-:Y:S11]  /*37350*/  STL.64 [R1+0x2310], R20 ;  /* 0x0023101401007387 */ /* 0x0001f60000100a00 */
[----:B------:R-:W-:Y:S09]  /*37360*/  @!UPT UIADD3 URZ, URZ, URZ, URZ ;  /* 0x0000003f3f3ff290 */ /* 0x000ff2000fffe03f */
[----:B------:R1:W-:Y:S02]  /*37370*/  STL.64 [R1+0x240], R16 ;  /* 0x0002401001007387 */ /* 0x0003e40000100a00 */
[----:B------:R2:W-:Y:S01]  /*37380*/  STL.64 [R1+0x248], R18 ;  /* 0x0002481201007387 */ /* 0x0005e20000100a00 */
[----:B0-----:R-:W3:Y:S01]  /*37390*/  LDL.LU R20, [R1+0x340] ;  /* 0x0003400001147983 */ /* 0x001ee20000300800 */
[----:B------:R-:W3:Y:S02]  /*373a0*/  LDL.LU R21, [R1+0x344] ;  /* 0x0003440001157983 */ /* 0x000ee40000300800 */
[----:B------:R-:W4:Y:S02]  /*373b0*/  LDL.LU R22, [R1+0x348] ;  /* 0x0003480001167983 */ /* 0x000f240000300800 */
[----:B------:R-:W4:Y:S01]  /*373c0*/  LDL.LU R23, [R1+0x34c] ;  /* 0x00034c0001177983 */ /* 0x000f220000300800 */
[----:B-1----:R-:W3:Y:S01]  /*373d0*/  LDL.LU R16, [R1+0x130] ;  /* 0x0001300001107983 */ /* 0x002ee20000300800 */
[----:B------:R-:W3:Y:S02]  /*373e0*/  LDL.LU R17, [R1+0x134] ;  /* 0x0001340001117983 */ /* 0x000ee40000300800 */
[----:B--2---:R-:W2:Y:S02]  /*373f0*/  LDL.LU R18, [R1+0x138] ;  /* 0x0001380001127983 */ /* 0x004ea40000300800 */
[----:B------:R-:W2:Y:S02]  /*37400*/  LDL.LU R19, [R1+0x13c] ;  /* 0x00013c0001137983 */ /* 0x000ea40000300800 */
[----:B------:R-:W-:-:S02]  /*37410*/  IMAD.MOV.U32 R29, RZ, RZ, R12 ;  /* 0x000000ffff1d7224 */ /* 0x000fc400078e000c */
[----:B------:R-:W-:Y:S01]  /*37420*/  IMAD.MOV.U32 R24, RZ, RZ, R13 ;  /* 0x000000ffff187224 */ /* 0x000fe200078e000d */
[----:B--2---:R-:W-:Y:S01]  /*37430*/  STL.64 [R1+0x23e8], R18 ;  /* 0x0023e81201007387 */ /* 0x004fe20000100a00 */
[----:B---3--:R0:W-:Y:S02]  /*37440*/  STL.64 [R1+0x23e0], R16 ;  /* 0x0023e01001007387 */ /* 0x0081e40000100a00 */
[----:B------:R-:W2:Y:S02]  /*37450*/  LDL.LU R12, [R1+0x190] ;  /* 0x00019000010c7983 */ /* 0x000ea40000300800 */
[----:B------:R-:W2:Y:S01]  /*37460*/  LDL.LU R13, [R1+0x194] ;  /* 0x00019400010d7983 */ /* 0x000ea20000300800 */
[----:B------:R-:W2:Y:S01]  /*37470*/  LDL.LU R14, [R1+0x198] ;  /* 0x00019800010e7983 */ /* 0x000ea20000300800 */
[----:B------:R-:W2:Y:S02]  /*37480*/  LDL.LU R15, [R1+0x19c] ;  /* 0x00019c00010f7983 */ /* 0x000ea40000300800 */
[----:B0-----:R-:W-:-:S02]  /*37490*/  IMAD.MOV.U32 R16, RZ, RZ, R27 ;  /* 0x000000ffff107224 */ /* 0x001fc400078e001b */
[----:B------:R-:W-:-:S05]  /*374a0*/  IMAD.MOV.U32 R17, RZ, RZ, R26 ;  /* 0x000000ffff117224 */ /* 0x000fca00078e001a */
[----:B------:R0:W-:Y:S04]  /*374b0*/  STL.64 [R1+0x23f8], R16 ;  /* 0x0023f81001007387 */ /* 0x0001e80000100a00 */
[----:B0-----:R-:W3:Y:S04]  /*374c0*/  LDL.LU.64 R16, [R1+0x10] ;  /* 0x0000100001107983 */ /* 0x001ee80000300a00 */
[----:B---3--:R-:W-:Y:S01]  /*374d0*/  STL.64 [R1+0x2400], R16 ;  /* 0x0024001001007387 */ /* 0x008fe20000100a00 */
[----:B----4-:R-:W-:Y:S02]  /*374e0*/  STL.64 [R1+0x2338], R22 ;  /* 0x0023381601007387 */ /* 0x010fe40000100a00 */
[----:B------:R0:W-:Y:S02]  /*374f0*/  STL.64 [R1+0x2330], R20 ;  /* 0x0023301401007387 */ /* 0x0001e40000100a00 */
[----:B------:R-:W3:Y:S01]  /*37500*/  LDL.LU R4, [R1+0x160] ;  /* 0x0001600001047983 */ /* 0x000ee20000300800 */
[----:B------:R-:W3:Y:S01]  /*37510*/  LDL.LU R5, [R1+0x164] ;  /* 0x0001640001057983 */ /* 0x000ee20000300800 */
[----:B0-----:R-:W-:-:S03]  /*37520*/  IMAD.MOV.U32 R21, RZ, RZ, R6 ;  /* 0x000000ffff157224 */ /* 0x001fc600078e0006 */
[----:B------:R-:W4:Y:S01]  /*37530*/  LDL.LU R6, [R1+0x168] ;  /* 0x0001680001067983 */ /* 0x000f220000300800 */
[----:B------:R-:W4:Y:S02]  /*37540*/  LDL.LU R7, [R1+0x16c] ;  /* 0x00016c0001077983 */ /* 0x000f240000300800 */
[----:B------:R-:W-:Y:S01]  /*37550*/  IMAD.MOV.U32 R20, RZ, RZ, R25 ;  /* 0x000000ffff147224 */ /* 0x000fe200078e0019 */
[----:B----4-:R-:W-:Y:S01]  /*37560*/  STL.64 [R1+0x2420], R6 ;  /* 0x0024200601007387 */ /* 0x010fe20000100a00 */
[----:B---3--:R0:W-:Y:S03]  /*37570*/  STL.64 [R1+0x2418], R4 ;  /* 0x0024180401007387 */ /* 0x0081e60000100a00 */
[----:B0-----:R-:W3:Y:S01]  /*37580*/  LDL.LU.64 R4, [R1+0x40] ;  /* 0x0000400001047983 */ /* 0x001ee20000300a00 */
[----:B------:R-:W4:Y:S02]  /*37590*/  LDL.LU.64 R16, [R1+0x30] ;  /* 0x0000300001107983 */ /* 0x000f240000300a00 */
[----:B------:R-:W-:-:S02]  /*375a0*/  IMAD.MOV.U32 R7, RZ, RZ, R24 ;  /* 0x000000ffff077224 */ /* 0x000fc400078e0018 */
[----:B------:R-:W0:Y:S04]  /*375b0*/  LDSM.16.MT88.4 R24, [R3+0xa080] ;  /* 0x00a080000318783b */ /* 0x000e280000004200 */
[----:B----4-:R1:W-:Y:S04]  /*375c0*/  STL.64 [R1+0x2428], R16 ;  /* 0x0024281001007387 */ /* 0x0103e80000100a00 */
[----:B-1----:R-:W4:Y:S01]  /*375d0*/  LDL.LU R16, [R1+0x170] ;  /* 0x0001700001107983 */ /* 0x002f220000300800 */
[----:B------:R-:W4:Y:S02]  /*375e0*/  LDL.LU R17, [R1+0x174] ;  /* 0x0001740001117983 */ /* 0x000f240000300800 */
[----:B------:R-:W4:Y:S02]  /*375f0*/  LDL.LU R18, [R1+0x178] ;  /* 0x0001780001127983 */ /* 0x000f240000300800 */
[----:B------:R-:W4:Y:S01]  /*37600*/  LDL.LU R19, [R1+0x17c] ;  /* 0x00017c0001137983 */ /* 0x000f220000300800 */
[----:B------:R1:W-:Y:S04]  /*37610*/  STL.64 [R1+0x23f0], R20 ;  /* 0x0023f01401007387 */ /* 0x0003e80000100a00 */
[----:B-1----:R-:W4:Y:S01]  /*37620*/  LDL.LU R20, [R1+0x140] ;  /* 0x0001400001147983 */ /* 0x002f220000300800 */
[----:B------:R-:W4:Y:S02]  /*37630*/  LDL.LU R21, [R1+0x144] ;  /* 0x0001440001157983 */ /* 0x000f240000300800 */
[----:B------:R-:W4:Y:S02]  /*37640*/  LDL.LU R22, [R1+0x148] ;  /* 0x0001480001167983 */ /* 0x000f240000300800 */
[----:B------:R-:W4:Y:S01]  /*37650*/  LDL.LU R23, [R1+0x14c] ;  /* 0x00014c0001177983 */ /* 0x000f220000300800 */
[----:B0-----:R-:W-:Y:S01]  /*37660*/  STL.64 [R1+0x2290], R26 ;  /* 0x0022901a01007387 */ /* 0x001fe20000100a00 */
[----:B------:R0:W-:Y:S02]  /*37670*/  STL.64 [R1+0x2288], R24 ;  /* 0x0022881801007387 */ /* 0x0001e40000100a00 */
[----:B0-----:R-:W-:-:S02]  /*37680*/  IMAD.MOV.U32 R24, RZ, RZ, R29 ;  /* 0x000000ffff187224 */ /* 0x001fc400078e001d */
[----:B------:R-:W-:Y:S01]  /*37690*/  IMAD.MOV.U32 R25, RZ, RZ, R7 ;  /* 0x000000ffff197224 */ /* 0x000fe200078e0007 */
[----:B------:R-:W4:Y:S04]  /*376a0*/  LDL.LU R29, [R1+0x2440] ;  /* 0x00244000011d7983 */ /* 0x000f280000300800 */
[----:B------:R0:W-:Y:S02]  /*376b0*/  STL.64 [R1+0x23c8], R24 ;  /* 0x0023c81801007387 */ /* 0x0001e40000100a00 */
[----:B0-----:R-:W-:Y:S02]  /*376c0*/  IMAD.MOV.U32 R24, RZ, RZ, R2 ;  /* 0x000000ffff187224 */ /* 0x001fe400078e0002 */
[----:B------:R-:W-:-:S07]  /*376d0*/  IMAD.MOV.U32 R25, RZ, RZ, R0 ;  /* 0x000000ffff197224 */ /* 0x000fce00078e0000 */
[----:B--2---:R-:W-:Y:S01]  /*376e0*/  HMMA.16816.F32.BF16 R24, R8, R24, R12 ;  /* 0x000000180818723c */ /* 0x004fe2000004180c */
[----:B------:R-:W0:Y:S04]  /*376f0*/  LDSM.16.MT88.4 R8, [R3+0xa100] ;  /* 0x00a100000308783b */ /* 0x000e280000004200 */
[----:B------:R-:W4:Y:S01]  /*37700*/  LDL.LU.64 R14, [R1+0x2438] ;  /* 0x00243800010e7983 */ /* 0x000f220000300a00 */
[----:B------:R-:W4:Y:S11]  /*37710*/  LDL.LU.64 R12, [R1+0x2430] ;  /* 0x00243000010c7983 */ /* 0x000f360000300a00 */
[----:B------:R-:W-:Y:S06]  /*37720*/  @!UPT UIADD3 URZ, URZ, URZ, URZ ;  /* 0x0000003f3f3ff290 */ /* 0x000fec000fffe03f */
[----:B------:R1:W-:Y:S01]  /*37730*/  STL.64 [R1+0x190], R24 ;  /* 0x0001901801007387 */ /* 0x0003e20000100a00 */
[----:B------:R2:W-:Y:S03]  /*37740*/  STL.64 [R1+0x198], R26 ;  /* 0x0001981a01007387 */ /* 0x0005e60000100a00 */
[----:B-1----:R-:W4:Y:S01]  /*37750*/  LDL.LU R24, [R1+0x120] ;  /* 0x0001200001187983 */ /* 0x002f220000300800 */
[----:B------:R-:W4:Y:S02]  /*37760*/  LDL.LU R25, [R1+0x124] ;  /* 0x0001240001197983 */ /* 0x000f240000300800 */
[----:B--2---:R-:W2:Y:S02]  /*37770*/  LDL.LU R26, [R1+0x128] ;  /* 0x00012800011a7983 */ /* 0x004ea40000300800 */
[----:B------:R-:W2:Y:S01]  /*37780*/  LDL.LU R27, [R1+0x12c] ;  /* 0x00012c00011b7983 */ /* 0x000ea20000300800 */
[----:B0-----:R-:W-:Y:S01]  /*37790*/  STL.64 [R1+0x2228], R10 ;  /* 0x0022280a01007387 */ /* 0x001fe20000100a00 */
[----:B------:R0:W-:Y:S03]  /*377a0*/  STL.64 [R1+0x2220], R8 ;  /* 0x0022200801007387 */ /* 0x0001e60000100a00 */
[----:B0-----:R-:W2:Y:S01]  /*377b0*/  LDL.LU.64 R8, [R1+0x80] ;  /* 0x0000800001087983 */ /* 0x001ea20000300a00 */
[----:B------:R-:W2:Y:S02]  /*377c0*/  LDL.64 R10, [R1+0x88] ;  /* 0x00008800010a7983 */ /* 0x000ea40000100a00 */
[----:B---3--:R-:W-:-:S02]  /*377d0*/  IMAD.MOV.U32 R2, RZ, RZ, R4 ;  /* 0x000000ffff027224 */ /* 0x008fc400078e0004 */
[----:B------:R-:W-:Y:S01]  /*377e0*/  IMAD.MOV.U32 R0, RZ, RZ, R5 ;  /* 0x000000ffff007224 */ /* 0x000fe200078e0005 */
        /* <DEDUP_REMOVED lines=11> */
[----:B------:R-:W3:Y:S02]  /*378a0*/  LDL.LU.64 R6, [R1+0x2420] ;  /* 0x0024200001067983 */ /* 0x000ee40000300a00 */
[----:B------:R-:W3:Y:S02]  /*378b0*/  LDL.LU.64 R4, [R1+0x2418] ;  /* 0x0024180001047983 */ /* 0x000ee40000300a00 */
[C---:B---3--:R-:W-:Y:S01]  /*378c0*/  HMMA.16816.F32.BF16 R4, R12.reuse, R16, R4 ;  /* 0x000000100c04723c */ /* 0x048fe20000041804 */
[----:B------:R-:W-:Y:S11]  /*378d0*/  IMAD.MOV.U32 R3, RZ, RZ, R17 ;  /* 0x000000ffff037224 */ /* 0x000ff600078e0011 */
[----:B------:R-:W-:Y:S11]  /*378e0*/  @!UPT UIADD3 URZ, URZ, URZ, URZ ;  /* 0x0000003f3f3ff290 */ /* 0x000ff6000fffe03f */
[----:B------:R-:W-:Y:S01]  /*378f0*/  STL.64 [R1+0x160], R4 ;  /* 0x0001600401007387 */ /* 0x000fe20000100a00 */
[----:B------:R0:W-:Y:S03]  /*37900*/  STL.64 [R1+0x168], R6 ;  /* 0x0001680601007387 */ /* 0x0001e60000100a00 */
[----:B0-----:R-:W3:Y:S01]  /*37910*/  LDL.LU R7, [R1+0x2410] ;  /* 0x0024100001077983 */ /* 0x001ee20000300800 */
[----:B------:R-:W4:Y:S02]  /*37920*/  LDL.LU.64 R4, [R1+0x2408] ;  /* 0x0024080001047983 */ /* 0x000f240000300a00 */
        /* <DEDUP_REMOVED lines=10> */
[C---:B--2---:R-:W-:Y:S02]  /*379d0*/  HMMA.16816.F32.BF16 R16, R12.reuse, R16, R20 ;  /* 0x000000100c10723c */ /* 0x044fe40000041814 */
[----:B------:R-:W2:Y:S11]  /*379e0*/  LDL.LU.64 R20, [R1+0x23f0] ;  /* 0x0023f00001147983 */ /* 0x000eb60000300a00 */
[----:B------:R-:W-:Y:S10]  /*379f0*/  @!UPT UIADD3 URZ, URZ, URZ, URZ ;  /* 0x0000003f3f3ff290 */ /* 0x000ff4000fffe03f */
[----:B------:R-:W-:Y:S01]  /*37a00*/  STL.64 [R1+0x140], R16 ;  /* 0x0001401001007387 */ /* 0x000fe20000100a00 */
[----:B------:R0:W-:Y:S03]  /*37a10*/  STL.64 [R1+0x148], R18 ;  /* 0x0001481201007387 */ /* 0x0001e60000100a00 */
[----:B0-----:R-:W3:Y:S01]  /*37a20*/  LDL.LU.64 R18, [R1+0x23e8] ;  /* 0x0023e80001127983 */ /* 0x001ee20000300a00 */
[----:B------:R-:W3:Y:S03]  /*37a30*/  LDL.LU.64 R16, [R1+0x23e0] ;  /* 0x0023e00001107983 */ /* 0x000ee60000300a00 */
[----:B--2---:R0:W-:Y:S01]  /*37a40*/  STL.64 [R1+0x2350], R20 ;  /* 0x0023501401007387 */ /* 0x0041e20000100a00 */
[C---:B---3--:R-:W-:Y:S03]  /*37a50*/  HMMA.16816.F32.BF16 R16, R12.reuse, R20, R16 ;  /* 0x000000140c10723c */ /* 0x048fe60000041810 */
[----:B0-----:R-:W2:Y:S11]  /*37a60*/  LDL.LU R20, [R1+0x470] ;  /* 0x0004700001147983 */ /* 0x001eb60000300800 */
[----:B------:R-:W-:Y:S09]  /*37a70*/  @!UPT UIADD3 URZ, URZ, URZ, URZ ;  /* 0x0000003f3f3ff290 */ /* 0x000ff2000fffe03f */
[----:B------:R0:W-:Y:S01]  /*37a80*/  STL.64 [R1+0x130], R16 ;  /* 0x0001301001007387 */ /* 0x0001e20000100a00 */
[----:B------:R1:W-:Y:S02]  /*37a90*/  STL.64 [R1+0x138], R18 ;  /* 0x0001381201007387 */ /* 0x0003e40000100a00 */
[----:B------:R-:W2:Y:S02]  /*37aa0*/  LDL.LU R21, [R1+0x474] ;  /* 0x0004740001157983 */ /* 0x000ea40000300800 */
[----:B------:R-:W3:Y:S01]  /*37ab0*/  LDL.LU R22, [R1+0x478] ;  /* 0x0004780001167983 */ /* 0x000ee20000300800 */
[----:B------:R-:W3:Y:S01]  /*37ac0*/  LDL.LU R23, [R1+0x47c] ;  /* 0x00047c0001177983 */ /* 0x000ee20000300800 */
[----:B----4-:R-:W-:Y:S03]  /*37ad0*/  HMMA.16816.F32.BF16 R24, R12, R4, R24 ;  /* 0x000000040c18723c */ /* 0x010fe60000041818 */
[----:B---3--:R-:W-:Y:S01]  /*37ae0*/  STL.64 [R1+0x2360], R22 ;  /* 0x0023601601007387 */ /* 0x008fe20000100a00 */
[----:B--2---:R2:W-:Y:S02]  /*37af0*/  STL.64 [R1+0x2358], R20 ;  /* 0x0023581401007387 */ /* 0x0045e40000100a00 */
[----:B0-----:R-:W3:Y:S02]  /*37b00*/  LDL.LU R16, [R1+0xb0] ;  /* 0x0000b00001107983 */ /* 0x001ee40000300800 */
[----:B------:R-:W3:Y:S01]  /*37b10*/  LDL.LU R17, [R1+0xb4] ;  /* 0x0000b40001117983 */ /* 0x000ee20000300800 */
[----:B-1----:R-:W3:Y:S01]  /*37b20*/  LDL.LU R18, [R1+0xb8] ;  /* 0x0000b80001127983 */ /* 0x002ee20000300800 */
[----:B------:R-:W3:Y:S02]  /*37b30*/  LDL.LU R19, [R1+0xbc] ;  /* 0x0000bc0001137983 */ /* 0x000ee40000300800 */
[----:B--2---:R-:W-:-:S02]  /*37b40*/  IMAD.MOV.U32 R20, RZ, RZ, R9 ;  /* 0x000000ffff147224 */ /* 0x004fc400078e0009 */
[----:B------:R-:W-:Y:S02]  /*37b50*/  IMAD.MOV.U32 R21, RZ, RZ, R8 ;  /* 0x000000ffff157224 */ /* 0x000fe400078e0008 */
[----:B------:R-:W2:Y:S01]  /*37b60*/  LDL.LU R8, [R1+0x110] ;  /* 0x0001100001087983 */ /* 0x000ea20000300800 */
[----:B------:R-:W2:Y:S02]  /*37b70*/  LDL.LU R9, [R1+0x114] ;  /* 0x0001140001097983 */ /* 0x000ea40000300800 */
[----:B------:R-:W2:Y:S02]  /*37b80*/  LDL.LU R10, [R1+0x118] ;  /* 0x00011800010a7983 */ /* 0x000ea40000300800 */
[----:B------:R-:W2:Y:S01]  /*37b90*/  LDL.LU R11, [R1+0x11c] ;  /* 0x00011c00010b7983 */ /* 0x000ea20000300800 */
[----:B------:R0:W-:Y:S02]  /*37ba0*/  STL.64 [R1+0x2378], R20 ;  /* 0x0023781401007387 */ /* 0x0001e40000100a00 */
[----:B0-----:R-:W-:-:S02]  /*37bb0*/  IMAD.MOV.U32 R20, RZ, RZ, R6 ;  /* 0x000000ffff147224 */ /* 0x001fc400078e0006 */
[----:B------:R-:W4:Y:S01]  /*37bc0*/  LDL.LU R6, [R1+0x23dc] ;  /* 0x0023dc0001067983 */ /* 0x000f220000300800 */
[----:B------:R-:W-:Y:S02]  /*37bd0*/  IMAD.MOV.U32 R21, RZ, RZ, R3 ;  /* 0x000000ffff157224 */ /* 0x000fe400078e0003 */
[----:B------:R-:W2:Y:S03]  /*37be0*/  LDL.LU R3, [R1+0x23d8] ;  /* 0x0023d80001037983 */ /* 0x000ea60000300800 */
[----:B------:R0:W-:Y:S02]  /*37bf0*/  STL.64 [R1+0x2390], R20 ;  /* 0x0023901401007387 */ /* 0x0001e40000100a00 */
[----:B0-----:R-:W-:Y:S02]  /*37c00*/  IMAD.MOV.U32 R20, RZ, RZ, R2 ;  /* 0x000000ffff147224 */ /* 0x001fe400078e0002 */
[----:B------:R-:W-:Y:S01]  /*37c10*/  IMAD.MOV.U32 R21, RZ, RZ, R0 ;  /* 0x000000ffff157224 */ /* 0x000fe200078e0000 */
[----:B------:R-:W2:Y:S01]  /*37c20*/  LDL.LU R2, [R1+0x23d4] ;  /* 0x0023d40001027983 */ /* 0x000ea20000300800 */
[----:B------:R-:W2:Y:S02]  /*37c30*/  LDL.LU R0, [R1+0x23d0] ;  /* 0x0023d00001007983 */ /* 0x000ea40000300800 */
[----:B------:R0:W-:Y:S02]  /*37c40*/  STL.64 [R1+0x120], R24 ;  /* 0x0001201801007387 */ /* 0x0001e40000100a00 */
[----:B------:R-:W-:Y:S01]  /*37c50*/  STL.64 [R1+0x128], R26 ;  /* 0x0001281a01007387 */ /* 0x000fe20000100a00 */
[----:B0-----:R-:W2:Y:S04]  /*37c60*/  LDL.LU.64 R24, [R1+0x23c8] ;  /* 0x0023c80001187983 */ /* 0x001ea80000300a00 */
[----:B----4-:R-:W-:Y:S01]  /*37c70*/  STL.64 [R1+0x2348], R6 ;  /* 0x0023480601007387 */ /* 0x010fe20000100a00 */
[----:B------:R0:W-:Y:S03]  /*37c80*/  STL.64 [R1+0x2340], R4 ;  /* 0x0023400401007387 */ /* 0x0001e60000100a00 */
[----:B0-----:R-:W4:Y:S01]  /*37c90*/  LDL.LU R4, [R1+0x220] ;  /* 0x0002200001047983 */ /* 0x001f220000300800 */
[----:B------:R-:W4:Y:S02]  /*37ca0*/  LDL.LU R5, [R1+0x224] ;  /* 0x0002240001057983 */ /* 0x000f240000300800 */
[----:B------:R-:W2:Y:S02]  /*37cb0*/  LDL.LU R6, [R1+0x228] ;  /* 0x0002280001067983 */ /* 0x000ea40000300800 */
[----:B------:R-:W2:Y:S02]  /*37cc0*/  LDL.LU R7, [R1+0x22c] ;  /* 0x00022c0001077983 */ /* 0x000ea40000300800 */
        /* <DEDUP_REMOVED lines=18> */
[----:B------:R-:W2:Y:S02]  /*37df0*/  LDL.LU R7, [R1+0xac] ;  /* 0x0000ac0001077983 */ /* 0x000ea40000300800 */
[----:B------:R-:W-:Y:S01]  /*37e00*/  STL.64 [R1+0x110], R8 ;  /* 0x0001100801007387 */ /* 0x000fe20000100a00 */
[----:B------:R0:W-:Y:S03]  /*37e10*/  STL.64 [R1+0x118], R10 ;  /* 0x0001180a01007387 */ /* 0x0001e60000100a00 */
[----:B0-----:R-:W4:Y:S01]  /*37e20*/  LDL.LU.64 R10, [R1+0x23c0] ;  /* 0x0023c000010a7983 */ /* 0x001f220000300a00 */
[----:B------:R-:W3:Y:S02]  /*37e30*/  LDL.LU.64 R8, [R1+0x23b8] ;  /* 0x0023b80001087983 */ /* 0x000ee40000300a00 */
[----:B---3--:R-:W-:Y:S01]  /*37e40*/  HMMA.16816.F32.BF16 R12, R12, R8, R16 ;  /* 0x000000080c0c723c */ /* 0x008fe20000041810 */
[----:B------:R-:W2:Y:S01]  /*37e50*/  LDL.LU.64 R18, [R1+0x23b0] ;  /* 0x0023b00001127983 */ /* 0x000ea20000300a00 */
[----:B------:R-:W2:Y:S11]  /*37e60*/  LDL.LU.64 R16, [R1+0x23a8] ;  /* 0x0023a80001107983 */ /* 0x000eb60000300a00 */
[----:B------:R-:W-:Y:S10]  /*37e70*/  @!UPT UIADD3 URZ, URZ, URZ, URZ ;  /* 0x0000003f3f3ff290 */ /* 0x000ff4000fffe03f */
[----:B------:R0:W-:Y:S01]  /*37e80*/  STL.64 [R1+0xb0], R12 ;  /* 0x0000b00c01007387 */ /* 0x0001e20000100a00 */
[----:B------:R1:W-:Y:S03]  /*37e90*/  STL.64 [R1+0xb8], R14 ;  /* 0x0000b80e01007387 */ /* 0x0003e60000100a00 */
[----:B0-----:R-:W3:Y:S01]  /*37ea0*/  LDL.LU.64 R12, [R1] ;  /* 0x00000000010c7983 */ /* 0x001ee20000300a00 */
[----:B-1----:R-:W3:Y:S01]  /*37eb0*/  LDL.64 R14, [R1+0x8] ;  /* 0x00000800010e7983 */ /* 0x002ee20000100a00 */
        /* <DEDUP_REMOVED lines=26> */
[----:B------:R-:W-:Y:S03]  /*38060*/  STL.64 [R1+0x58], R22 ;  /* 0x0000581601007387 */ /* 0x000fe60000100a00 */
[----:B0-----:R-:W2:Y:S01]  /*38070*/  LDL.LU.64 R20, [R1+0x2350] ;  /* 0x0023500001147983 */ /* 0x001ea20000300a00 */
[----:B------:R0:W-:Y:S02]  /*38080*/  STL.64 [R1+0x22e8], R14 ;  /* 0x0022e80e01007387 */ /* 0x0001e40000100a00 */
[----:B------:R-:W3:Y:S02]  /*38090*/  LDL.LU R12, [R1+0x460] ;  /* 0x00046000010c7983 */ /* 0x000ee40000300800 */
[----:B------:R-:W3:Y:S01]  /*380a0*/  LDL.LU R13, [R1+0x464] ;  /* 0x00046400010d7983 */ /* 0x000ee20000300800 */
[----:B0-----:R-:W3:Y:S01]  /*380b0*/  LDL.LU R14, [R1+0x468] ;  /* 0x00046800010e7983 */ /* 0x001ee20000300800 */
[----:B------:R-:W3:Y:S01]  /*380c0*/  LDL.LU R15, [R1+0x46c] ;  /* 0x00046c00010f7983 */ /* 0x000ee20000300800 */
[C---:B--2---:R-:W-:Y:S02]  /*380d0*/  HMMA.16816.F32.BF16 R20, R16.reuse, R20, R4 ;  /* 0x000000141014723c */ /* 0x044fe40000041804 */
[----:B------:R-:W2:Y:S01]  /*380e0*/  LDL.LU.64 R6, [R1+0x2348] ;  /* 0x0023480001067983 */ /* 0x000ea20000300a00 */
[----:B------:R-:W2:Y:S11]  /*380f0*/  LDL.LU.64 R4, [R1+0x2340] ;  /* 0x0023400001047983 */ /* 0x000eb60000300a00 */
[----:B------:R-:W-:Y:S09]  /*38100*/  @!UPT UIADD3 URZ, URZ, URZ, URZ ;  /* 0x0000003f3f3ff290 */ /* 0x000ff2000fffe03f */
[----:B------:R-:W-:Y:S01]  /*38110*/  STL.64 [R1+0x220], R20 ;  /* 0x0002201401007387 */ /* 0x000fe20000100a00 */
[----:B------:R0:W-:Y:S03]  /*38120*/  STL.64 [R1+0x228], R22 ;  /* 0x0002281601007387 */ /* 0x0001e60000100a00 */
[----:B0-----:R-:W2:Y:S01]  /*38130*/  LDL.LU.64 R22, [R1+0x2338] ;  /* 0x0023380001167983 */ /* 0x001ea20000300a00 */
[----:B------:R-:W2:Y:S01]  /*38140*/  LDL.LU.64 R20, [R1+0x2330] ;  /* 0x0023300001147983 */ /* 0x000ea20000300a00 */
[C---:B---3--:R-:W-:Y:S08]  /*38150*/  HMMA.16816.F32.BF16 R12, R16.reuse, R24, R12 ;  /* 0x00000018100c723c */ /* 0x048ff0000004180c */
        /* <DEDUP_REMOVED lines=10> */
[----:B------:R-:W3:Y:S02]  /*38200*/  LDL.LU R4, [R1+0x310] ;  /* 0x0003100001047983 */ /* 0x000ee40000300800 */
[----:B------:R-:W-:Y:S02]  /*38210*/  STL.64 [R1+0x460], R12 ;  /* 0x0004600c01007387 */ /* 0x000fe40000100a00 */
[----:B------:R1:W-:Y:S01]  /*38220*/  STL.64 [R1+0x468], R14 ;  /* 0x0004680e01007387 */ /* 0x0003e20000100a00 */
[----:B------:R-:W3:Y:S04]  /*38230*/  LDL.LU R5, [R1+0x314] ;  /* 0x0003140001057983 */ /* 0x000ee80000300800 */
[----:B0-----:R-:W2:Y:S01]  /*38240*/  LDL.LU R6, [R1+0x318] ;  /* 0x0003180001067983 */ /* 0x001ea20000300800 */
[----:B------:R-:W2:Y:S03]  /*38250*/  LDL.LU R7, [R1+0x31c] ;  /* 0x00031c0001077983 */ /* 0x000ea60000300800 */
[----:B--2---:R0:W-:Y:S01]  /*38260*/  STL.64 [R1+0x2300], R6 ;  /* 0x0023000601007387 */ /* 0x0041e20000100a00 */
[----:B---3--:R-:W-:Y:S02]  /*38270*/  STL.64 [R1+0x22f8], R4 ;  /* 0x0022f80401007387 */ /* 0x008fe40000100a00 */
[----:B-1----:R-:W2:Y:S01]  /*38280*/  LDL.64 R14, [R1+0x38] ;  /* 0x00003800010e7983 */ /* 0x002ea20000100a00 */
[----:B0-----:R-:W3:Y:S04]  /*38290*/  LDL.64 R6, [R1+0x48] ;  /* 0x0000480001067983 */ /* 0x001ee80000100a00 */
[----:B--2---:R0:W-:Y:S01]  /*382a0*/  STL.64 [R1+0x2308], R14 ;  /* 0x0023080e01007387 */ /* 0x0041e20000100a00 */
[----:B------:R-:W3:Y:S02]  /*382b0*/  LDL.LU R12, [R1+0x320] ;  /* 0x00032000010c7983 */ /* 0x000ee40000300800 */
[----:B------:R-:W3:Y:S01]  /*382c0*/  LDL.LU R13, [R1+0x324] ;  /* 0x00032400010d7983 */ /* 0x000ee20000300800 */
[----:B0-----:R-:W3:Y:S01]  /*382d0*/  LDL.LU R14, [R1+0x328] ;  /* 0x00032800010e7983 */ /* 0x001ee20000300800 */
[----:B------:R-:W3:Y:S02]  /*382e0*/  LDL.LU R15, [R1+0x32c] ;  /* 0x00032c00010f7983 */ /* 0x000ee40000300800 */
[----:B------:R-:W2:Y:S02]  /*382f0*/  LDL.LU R24, [R1+0x2e0] ;  /* 0x0002e00001187983 */ /* 0x000ea40000300800 */
[----:B------:R-:W-:-:S02]  /*38300*/  IMAD.MOV.U32 R26, RZ, RZ, R2 ;  /* 0x000000ffff1a7224 */ /* 0x000fc400078e0002 */
[----:B------:R-:W-:Y:S02]  /*38310*/  IMAD.MOV.U32 R27, RZ, RZ, R3 ;  /* 0x000000ffff1b7224 */ /* 0x000fe400078e0003 */
[----:B------:R-:W-:Y:S02]  /*38320*/  IMAD.MOV.U32 R25, RZ, RZ, R0 ;  /* 0x000000ffff197224 */ /* 0x000fe400078e0000 */
[----:B------:R-:W3:Y:S01]  /*38330*/  LDL.LU R0, [R1+0x2328] ;  /* 0x0023280001007983 */ /* 0x000ee20000300800 */
[----:B------:R-:W3:Y:S02]  /*38340*/  LDL.LU R2, [R1+0x2324] ;  /* 0x0023240001027983 */ /* 0x000ee40000300800 */
[----:B------:R-:W3:Y:S02]  /*38350*/  LDL.LU R3, [R1+0x2320] ;  /* 0x0023200001037983 */ /* 0x000ee40000300800 */
[----:B------:R-:W-:Y:S01]  /*38360*/  STL.64 [R1+0x22c0], R26 ;  /* 0x0022c01a01007387 */ /* 0x000fe20000100a00 */
[----:B--2---:R0:W-:Y:S04]  /*38370*/  STL.64 [R1+0x22b8], R24 ;  /* 0x0022b81801007387 */ /* 0x0041e80000100a00 */
[----:B0-----:R-:W2:Y:S01]  /*38380*/  LDL.LU R24, [R1+0x2f0] ;  /* 0x0002f00001187983 */ /* 0x001ea20000300800 */
[----:B------:R-:W2:Y:S02]  /*38390*/  LDL.LU R25, [R1+0x2f4] ;  /* 0x0002f40001197983 */ /* 0x000ea40000300800 */
[----:B------:R-:W2:Y:S02]  /*383a0*/  LDL.LU R26, [R1+0x2f8] ;  /* 0x0002f800011a7983 */ /* 0x000ea40000300800 */
[----:B------:R-:W2:Y:S01]  /*383b0*/  LDL.LU R27, [R1+0x2fc] ;  /* 0x0002fc00011b7983 */ /* 0x000ea20000300800 */
[----:B------:R-:W-:Y:S01]  /*383c0*/  HMMA.16816.F32.BF16 R16, R16, R8, R20 ;  /* 0x000000081010723c */ /* 0x000fe20000041814 */
[----:B--2---:R-:W-:Y:S01]  /*383d0*/  STL.64 [R1+0x22d0], R26 ;  /* 0x0022d01a01007387 */ /* 0x004fe20000100a00 */
[----:B------:R0:W-:Y:S03]  /*383e0*/  STL.64 [R1+0x22c8], R24 ;  /* 0x0022c81801007387 */ /* 0x0001e60000100a00 */
[----:B0-----:R-:W2:Y:S01]  /*383f0*/  LDL.LU R24, [R1+0x300] ;  /* 0x0003000001187983 */ /* 0x001ea20000300800 */
[----:B------:R-:W2:Y:S02]  /*38400*/  LDL.LU.64 R22, [R1+0x2318] ;  /* 0x0023180001167983 */ /* 0x000ea40000300a00 */
[----:B------:R-:W2:Y:S02]  /*38410*/  LDL.LU.64 R20, [R1+0x2310] ;  /* 0x0023100001147983 */ /* 0x000ea40000300a00 */
[----:B---3--:R-:W-:-:S02]  /*38420*/  IMAD.MOV.U32 R26, RZ, RZ, R2 ;  /* 0x000000ffff1a7224 */ /* 0x008fc400078e0002 */
[----:B------:R-:W-:Y:S11]  /*38430*/  IMAD.MOV.U32 R27, RZ, RZ, R0 ;  /* 0x000000ffff1b7224 */ /* 0x000ff600078e0000 */
[----:B------:R-:W-:Y:S01]  /*38440*/  @!UPT UIADD3 URZ, URZ, URZ, URZ ;  /* 0x0000003f3f3ff290 */ /* 0x000fe2000fffe03f */
[----:B------:R-:W-:Y:S01]  /*38450*/  IMAD.MOV.U32 R2, RZ, RZ, R18 ;  /* 0x000000ffff027224 */ /* 0x000fe200078e0012 */
[----:B------:R-:W-:Y:S01]  /*38460*/  STL [R1+0x330], R16 ;  /* 0x0003301001007387 */ /* 0x000fe20000100800 */
[----:B------:R-:W-:Y:S02]  /*38470*/  IMAD.MOV.U32 R0, RZ, RZ, R19 ;  /* 0x000000ffff007224 */ /* 0x000fe400078e0013 */
[----:B------:R-:W3:Y:S02]  /*38480*/  LDL.64 R18, [R1+0x28] ;  /* 0x0000280001127983 */ /* 0x000ee40000100a00 */
[----:B------:R-:W-:Y:S02]  /*38490*/  IMAD.MOV.U32 R25, RZ, RZ, R3 ;  /* 0x000000ffff197224 */ /* 0x000fe400078e0003 */
[----:B------:R-:W-:Y:S01]  /*384a0*/  IMAD.MOV.U32 R3, RZ, RZ, R17 ;  /* 0x000000ffff037224 */ /* 0x000fe200078e0011 */
[----:B--2---:R-:W-:Y:S01]  /*384b0*/  HMMA.16816.F32.BF16 R12, R20, R6, R12 ;  /* 0x00000006140c723c */ /* 0x004fe2000004180c */
[----:B---3--:R0:W-:Y:S04]  /*384c0*/  STL.64 [R1+0x22d8], R18 ;  /* 0x0022d81201007387 */ /* 0x0081e80000100a00 */
[----:B0-----:R-:W2:Y:S01]  /*384d0*/  LDL.64 R18, [R1+0x18] ;  /* 0x0000180001127983 */ /* 0x001ea20000100a00 */
[----:B------:R-:W-:Y:S02]  /*384e0*/  STL [R1+0x20fc], R0 ;  /* 0x0020fc0001007387 */ /* 0x000fe40000100800 */
[----:B------:R-:W-:Y:S02]  /*384f0*/  STL [R1+0x20f8], R2 ;  /* 0x0020f80201007387 */ /* 0x000fe40000100800 */
[----:B------:R0:W-:Y:S02]  /*38500*/  STL [R1+0x1f70], R3 ;  /* 0x001f700301007387 */ /* 0x0001e40000100800 */
[----:B0-----:R-:W3:Y:S11]  /*38510*/  LDL R3, [R1+0x5d4] ;  /* 0x0005d40001037983 */ /* 0x001ef60000100800 */
[----:B------:R-:W-:Y:S02]  /*38520*/  STL.64 [R1+0x320], R12 ;  /* 0x0003200c01007387 */ /* 0x000fe40000100a00 */
[----:B------:R0:W-:Y:S02]  /*38530*/  STL.64 [R1+0x328], R14 ;  /* 0x0003280e01007387 */ /* 0x0001e40000100a00 */
[----:B------:R-:W-:-:S02]  /*38540*/  IMAD.MOV.U32 R2, RZ, RZ, R6 ;  /* 0x000000ffff027224 */ /* 0x000fc400078e0006 */
[----:B------:R-:W-:Y:S01]  /*38550*/  IMAD.MOV.U32 R0, RZ, RZ, R7 ;  /* 0x000000ffff007224 */ /* 0x000fe200078e0007 */
[----:B0-----:R-:W2:Y:S01]  /*38560*/  LDL.LU.64 R14, [R1+0x2308] ;  /* 0x00230800010e7983 */ /* 0x001ea20000300a00 */
[----:B------:R-:W2:Y:S02]  /*38570*/  LDL.LU.64 R6, [R1+0x2300] ;  /* 0x0023000001067983 */ /* 0x000ea40000300a00 */
[----:B------:R-:W2:Y:S02]  /*38580*/  LDL.LU.64 R4, [R1+0x22f8] ;  /* 0x0022f80001047983 */ /* 0x000ea40000300a00 */
[C---:B--2---:R-:W-:Y:S01]  /*38590*/  HMMA.16816.F32.BF16 R4, R20.reuse, R14, R4 ;  /* 0x0000000e1404723c */ /* 0x044fe20000041804 */
[----:B------:R-:W-:Y:S11]  /*385a0*/  IMAD.MOV.U32 R8, RZ, RZ, R14 ;  /* 0x000000ffff087224 */ /* 0x000ff600078e000e */
[----:B------:R-:W-:Y:S11]  /*385b0*/  @!UPT UIADD3 URZ, URZ, URZ, URZ ;  /* 0x0000003f3f3ff290 */ /* 0x000ff6000fffe03f */
[----:B------:R0:W-:Y:S01]  /*385c0*/  STL.64 [R1+0x310], R4 ;  /* 0x0003100401007387 */ /* 0x0001e20000100a00 */
[----:B------:R1:W-:Y:S02]  /*385d0*/  STL.64 [R1+0x318], R6 ;  /* 0x0003180601007387 */ /* 0x0003e40000100a00 */
[----:B0-----:R-:W-:Y:S01]  /*385e0*/  IMAD.MOV.U32 R5, RZ, RZ, R15 ;  /* 0x000000ffff057224 */ /* 0x001fe200078e000f */
[----:B-1----:R-:W2:Y:S01]  /*385f0*/  LDL.LU.64 R6, [R1+0x22f0] ;  /* 0x0022f00001067983 */ /* 0x002ea20000300a00 */
[----:B------:R-:W2:Y:S02]  /*38600*/  LDL.LU.64 R14, [R1+0x22e8] ;  /* 0x0022e800010e7983 */ /* 0x000ea40000300a00 */
[----:B----4-:R-:W-:Y:S02]  /*38610*/  STL.64 [R1+0x22a0], R10 ;  /* 0x0022a00a01007387 */ /* 0x010fe40000100a00 */
[----:B------:R0:W-:Y:S02]  /*38620*/  STL [R1+0x2298], R8 ;  /* 0x0022980801007387 */ /* 0x0001e40000100800 */
[----:B0-----:R-:W4:Y:S01]  /*38630*/  LDL.LU R8, [R1+0x2c0] ;  /* 0x0002c00001087983 */ /* 0x001f220000300800 */
[----:B------:R-:W4:Y:S02]  /*38640*/  LDL.LU R9, [R1+0x2c4] ;  /* 0x0002c40001097983 */ /* 0x000f240000300800 */
[----:B------:R-:W2:Y:S02]  /*38650*/  LDL.LU R10, [R1+0x2c8] ;  /* 0x0002c800010a7983 */ /* 0x000ea40000300800 */
[----:B------:R-:W2:Y:S01]  /*38660*/  LDL.LU R11, [R1+0x2cc] ;  /* 0x0002cc00010b7983 */ /* 0x000ea20000300800 */
[----:B------:R-:W-:Y:S01]  /*38670*/  HMMA.16816.F32.BF16 R24, R20, R18, R24 ;  /* 0x000000121418723c */ /* 0x000fe20000041818 */
[----:B------:R-:W-:-:S02]  /*38680*/  IMAD.MOV.U32 R13, RZ, RZ, R18 ;  /* 0x000000ffff0d7224 */ /* 0x000fc400078e0012 */
[----:B------:R-:W-:Y:S11]  /*38690*/  IMAD.MOV.U32 R12, RZ, RZ, R19 ;  /* 0x000000ffff0c7224 */ /* 0x000ff600078e0013 */
[----:B------:R-:W-:Y:S10]  /*386a0*/  @!UPT UIADD3 URZ, URZ, URZ, URZ ;  /* 0x0000003f3f3ff290 */ /* 0x000ff4000fffe03f */
[----:B------:R-:W-:Y:S01]  /*386b0*/  IMAD.MOV.U32 R4, RZ, RZ, R27 ;  /* 0x000000ffff047224 */ /* 0x000fe200078e001b */
[----:B--2---:R0:W-:Y:S01]  /*386c0*/  STL.64 [R1+0x22b0], R10 ;  /* 0x0022b00a01007387 */ /* 0x0041e20000100a00 */
[----:B----4-:R1:W-:Y:S02]  /*386d0*/  STL.64 [R1+0x22a8], R8 ;  /* 0x0022a80801007387 */ /* 0x0103e40000100a00 */
[----:B0-----:R-:W-:Y:S01]  /*386e0*/  IMAD.MOV.U32 R10, RZ, RZ, R6 ;  /* 0x000000ffff0a7224 */ /* 0x001fe200078e0006 */
[----:B-1----:R-:W2:Y:S01]  /*386f0*/  LDL.LU R8, [R1+0x2d0] ;  /* 0x0002d00001087983 */ /* 0x002ea20000300800 */
[----:B------:R-:W2:Y:S02]  /*38700*/  LDL.LU R9, [R1+0x2d4] ;  /* 0x0002d40001097983 */ /* 0x000ea40000300800 */
[----:B------:R-:W2:Y:S02]  /*38710*/  LDL.LU R6, [R1+0x22e4] ;  /* 0x0022e40001067983 */ /* 0x000ea40000300800 */
[----:B------:R-:W-:-:S02]  /*38720*/  IMAD.MOV.U32 R11, RZ, RZ, R7 ;  /* 0x000000ffff0b7224 */ /* 0x000fc400078e0007 */
[----:B------:R-:W2:Y:S01]  /*38730*/  LDL.LU R7, [R1+0x22e0] ;  /* 0x0022e00001077983 */ /* 0x000ea20000300800 */
[----:B------:R-:W4:Y:S02]  /*38740*/  LDL.LU.64 R18, [R1+0x22d8] ;  /* 0x0022d80001127983 */ /* 0x000f240000300a00 */
[----:B------:R-:W-:Y:S02]  /*38750*/  STL.64 [R1+0x300], R24 ;  /* 0x0003001801007387 */ /* 0x000fe40000100a00 */
[----:B------:R0:W-:Y:S02]  /*38760*/  STL [R1+0x308], R26 ;  /* 0x0003081a01007387 */ /* 0x0001e40000100800 */
[----:B0-----:R-:W2:Y:S01]  /*38770*/  LDL.LU.64 R26, [R1+0x22d0] ;  /* 0x0022d000011a7983 */ /* 0x001ea20000300a00 */
[----:B------:R-:W2:Y:S02]  /*38780*/  LDL.LU.64 R24, [R1+0x22c8] ;  /* 0x0022c80001187983 */ /* 0x000ea40000300a00 */
[C---:B--2---:R-:W-:Y:S11]  /*38790*/  HMMA.16816.F32.BF16 R24, R20.reuse, R14, R24 ;  /* 0x0000000e1418723c */ /* 0x044ff60000041818 */
[----:B------:R-:W-:Y:S11]  /*387a0*/  @!UPT UIADD3 URZ, URZ, URZ, URZ ;  /* 0x0000003f3f3ff290 */ /* 0x000ff6000fffe03f */
[----:B------:R-:W-:Y:S01]  /*387b0*/  @!UPT UIADD3 URZ, URZ, URZ, URZ ;  /* 0x0000003f3f3ff290 */ /* 0x000fe2000fffe03f */
[----:B------:R-:W-:Y:S01]  /*387c0*/  STL.64 [R1+0x2f0], R24 ;  /* 0x0002f01801007387 */ /* 0x000fe20000100a00 */
[----:B------:R0:W-:Y:S03]  /*387d0*/  STL.64 [R1+0x2f8], R26 ;  /* 0x0002f81a01007387 */ /* 0x0001e60000100a00 */
[----:B0-----:R-:W4:Y:S01]  /*387e0*/  LDL.LU.64 R26, [R1+0x22c0] ;  /* 0x0022c000011a7983 */ /* 0x001f220000300a00 */
[----:B------:R-:W4:Y:S01]  /*387f0*/  LDL.LU.64 R24, [R1+0x22b8] ;  /* 0x0022b80001187983 */ /* 0x000f220000300a00 */
[C---:B------:R-:W-:Y:S01]  /*38800*/  HMMA.16816.F32.BF16 R8, R20.reuse, R6, R8 ;  /* 0x000000061408723c */ /* 0x040fe20000041808 */
[----:B------:R-:W-:Y:S07]  /*38810*/  STL.64 [R1+0x2268], R14 ;  /* 0x0022680e01007387 */ /* 0x000fee0000100a00 */
[----:B----4-:R-:W-:Y:S11]  /*38820*/  HMMA.16816.F32.BF16 R24, R20, R18, R24 ;  /* 0x000000121418723c */ /* 0x010ff60000041818 */
[----:B------:R-:W-:Y:S11]  /*38830*/  @!UPT UIADD3 URZ, URZ, URZ, URZ ;  /* 0x0000003f3f3ff290 */ /* 0x000ff6000fffe03f */
[----:B------:R-:W-:Y:S01]  /*38840*/  @!UPT UIADD3 URZ, URZ, URZ, URZ ;  /* 0x0000003f3f3ff290 */ /* 0x000fe2000fffe03f */
[----:B------:R0:W-:Y:S01]  /*38850*/  STL.64 [R1+0x470], R24 ;  /* 0x0004701801007387 */ /* 0x0001e20000100a00 */
[----:B------:R1:W-:Y:S03]  /*38860*/  STL.64 [R1+0x478], R26 ;  /* 0x0004781a01007387 */ /* 0x0003e60000100a00 */
[----:B0-----:R-:W2:Y:S01]  /*38870*/  LDL.LU R24, [R1+0x210] ;  /* 0x0002100001187983 */ /* 0x001ea20000300800 */
[----:B------:R-:W2:Y:S02]  /*38880*/  LDL.LU R25, [R1+0x214] ;  /* 0x0002140001197983 */ /* 0x000ea40000300800 */
[----:B------:R0:W-:Y:S02]  /*38890*/  STL.64 [R1+0x2260], R18 ;  /* 0x0022601201007387 */ /* 0x0001e40000100a00 */
[----:B-1----:R-:W-:Y:S02]  /*388a0*/  IMAD.MOV.U32 R26, RZ, RZ, R29 ;  /* 0x000000ffff1a7224 */ /* 0x002fe400078e001d */
[----:B------:R-:W-:-:S02]  /*388b0*/  IMAD.MOV.U32 R27, RZ, RZ, R28 ;  /* 0x000000ffff1b7224 */ /* 0x000fc400078e001c */
[----:B------:R-:W-:Y:S02]  /*388c0*/  IMAD.MOV.U32 R29, RZ, RZ, R10 ;  /* 0x000000ffff1d7224 */ /* 0x000fe400078e000a */
[----:B------:R-:W-:Y:S01]  /*388d0*/  IMAD.MOV.U32 R28, RZ, RZ, R11 ;  /* 0x000000ffff1c7224 */ /* 0x000fe200078e000b */
[----:B0-----:R-:W4:Y:S01]  /*388e0*/  LDL.64 R18, [R1+0x78] ;  /* 0x0000780001127983 */ /* 0x001f220000100a00 */
[----:B------:R0:W-:Y:S02]  /*388f0*/  STL.64 [R1+0x4b0], R8 ;  /* 0x0004b00801007387 */ /* 0x0001e40000100a00 */
[----:B------:R-:W4:Y:S01]  /*38900*/  LDL.LU.64 R10, [R1+0x22b0] ;  /* 0x0022b000010a7983 */ /* 0x000f220000300a00 */
[----:B0-----:R-:W4:Y:S01]  /*38910*/  LDL.LU.64 R8, [R1+0x22a8] ;  /* 0x0022a80001087983 */ /* 0x001f220000300a00 */
[----:B------:R-:W-:Y:S02]  /*38920*/  IMAD.MOV.U32 R14, RZ, RZ, R13 ;  /* 0x000000ffff0e7224 */ /* 0x000fe400078e000d */
[----:B------:R-:W-:-:S05]  /*38930*/  IMAD.MOV.U32 R15, RZ, RZ, R12 ;  /* 0x000000ffff0f7224 */ /* 0x000fca00078e000c */
[----:B------:R0:W-:Y:S01]  /*38940*/  STL.64 [R1+0x2280], R14 ;  /* 0x0022800e01007387 */ /* 0x0001e20000100a00 */
[----:B------:R-:W2:Y:S02]  /*38950*/  LDL.LU R12, [R1+0x200] ;  /* 0x00020000010c7983 */ /* 0x000ea40000300800 */
[----:B------:R-:W2:Y:S01]  /*38960*/  LDL.LU R13, [R1+0x204] ;  /* 0x00020400010d7983 */ /* 0x000ea20000300800 */
[----:B0-----:R-:W2:Y:S01]  /*38970*/  LDL.LU R14, [R1+0x208] ;  /* 0x00020800010e7983 */ /* 0x001ea20000300800 */
[----:B------:R-:W2:Y:S02]  /*38980*/  LDL.LU R15, [R1+0x20c] ;  /* 0x00020c00010f7983 */ /* 0x000ea40000300800 */
[----:B------:R0:W-:Y:S02]  /*38990*/  STL.64 [R1+0x2258], R6 ;  /* 0x0022580601007387 */ /* 0x0001e40000100a00 */
[----:B------:R-:W-:Y:S01]  /*389a0*/  STL [R1+0x2250], R4 ;  /* 0x0022500401007387 */ /* 0x000fe20000100800 */
[----:B------:R-:W-:Y:S01]  /*389b0*/  STL [R1+0x1efc], R28 ;  /* 0x001efc1c01007387 */ /* 0x000fe20000100800 */
[----:B------:R-:W-:Y:S02]  /*389c0*/  STL [R1+0x1ef8], R29 ;  /* 0x001ef81d01007387 */ /* 0x000fe40000100800 */
[----:B0-----:R-:W-:-:S02]  /*389d0*/  IMAD.MOV.U32 R6, RZ, RZ, R2 ;  /* 0x000000ffff067224 */ /* 0x001fc400078e0002 */
[----:B------:R-:W-:Y:S01]  /*389e0*/  IMAD.MOV.U32 R7, RZ, RZ, R0 ;  /* 0x000000ffff077224 */ /* 0x000fe200078e0000 */
[C---:B----4-:R-:W-:Y:S01]  /*389f0*/  HMMA.16816.F32.BF16 R8, R20.reuse, R18, R8 ;  /* 0x000000121408723c */ /* 0x050fe20000041808 */
[----:B------:R-:W-:Y:S02]  /*38a00*/  IMAD.MOV.U32 R2, RZ, RZ, R18 ;  /* 0x000000ffff027224 */ /* 0x000fe400078e0012 */
[----:B------:R-:W-:Y:S11]  /*38a10*/  IMAD.MOV.U32 R0, RZ, RZ, R19 ;  /* 0x000000ffff007224 */ /* 0x000ff600078e0013 */
[----:B------:R-:W-:Y:S09]  /*38a20*/  @!UPT UIADD3 URZ, URZ, URZ, URZ ;  /* 0x0000003f3f3ff290 */ /* 0x000ff2000fffe03f */
[----:B------:R-:W-:Y:S01]  /*38a30*/  STL.64 [R1+0x540], R8 ;  /* 0x0005400801007387 */ /* 0x000fe20000100a00 */
[----:B------:R0:W-:Y:S03]  /*38a40*/  STL.64 [R1+0x548], R10 ;  /* 0x0005480a01007387 */ /* 0x0001e60000100a00 */
[----:B0-----:R-:W2:Y:S01]  /*38a50*/  LDL.LU.64 R10, [R1+0x22a0] ;  /* 0x0022a000010a7983 */ /* 0x001ea20000300a00 */
[----:B------:R-:W4:Y:S02]  /*38a60*/  LDL.LU R8, [R1+0x2298] ;  /* 0x0022980001087983 */ /* 0x000f240000300800 */
[----:B------:R-:W3:Y:S02]  /*38a70*/  LDL.LU R16, [R1+0x1d0] ;  /* 0x0001d00001107983 */ /* 0x000ee40000300800 */
[----:B------:R-:W3:Y:S01]  /*38a80*/  LDL.LU R17, [R1+0x1d4] ;  /* 0x0001d40001117983 */ /* 0x000ee20000300800 */
[----:B------:R-:W3:Y:S01]  /*38a90*/  LDL.LU R18, [R1+0x1d8] ;  /* 0x0001d80001127983 */ /* 0x000ee20000300800 */
[----:B------:R-:W3:Y:S01]  /*38aa0*/  LDL.LU R19, [R1+0x1dc] ;  /* 0x0001dc0001137983 */ /* 0x000ee20000300800 */
[----:B--2---:R-:W-:Y:S02]  /*38ab0*/  HMMA.16816.F32.BF16 R20, R20, R10, R24 ;  /* 0x0000000a1414723c */ /* 0x004fe40000041818 */
[----:B---3--:R-:W-:Y:S01]  /*38ac0*/  STL.64 [R1+0x2278], R18 ;  /* 0x0022781201007387 */ /* 0x008fe20000100a00 */
[----:B------:R0:W-:Y:S03]  /*38ad0*/  STL.64 [R1+0x2270], R16 ;  /* 0x0022701001007387 */ /* 0x0001e60000100a00 */
[----:B0-----:R-:W2:Y:S01]  /*38ae0*/  LDL.LU R16, [R1+0x1e0] ;  /* 0x0001e00001107983 */ /* 0x001ea20000300800 */
[----:B------:R-:W2:Y:S02]  /*38af0*/  LDL.LU R17, [R1+0x1e4] ;  /* 0x0001e40001117983 */ /* 0x000ea40000300800 */
[----:B------:R-:W2:Y:S02]  /*38b00*/  LDL.LU R18, [R1+0x1e8] ;  /* 0x0001e80001127983 */ /* 0x000ea40000300800 */
[----:B------:R-:W2:Y:S01]  /*38b10*/  LDL.LU R19, [R1+0x1ec] ;  /* 0x0001ec0001137983 */ /* 0x000ea20000300800 */
[----:B------:R-:W3:Y:S01]  /*38b20*/  LDL.LU.64 R26, [R1+0x2290] ;  /* 0x00229000011a7983 */ /* 0x000ee20000300a00 */
[----:B------:R-:W3:Y:S10]  /*38b30*/  LDL.LU.64 R24, [R1+0x2288] ;  /* 0x0022880001187983 */ /* 0x000ef40000300a00 */
[----:B------:R-:W-:Y:S02]  /*38b40*/  STL.64 [R1+0x210], R20 ;  /* 0x0002101401007387 */ /* 0x000fe40000100a00 */
[----:B------:R4:W-:Y:S01]  /*38b50*/  STL.64 [R1+0x218], R22 ;  /* 0x0002181601007387 */ /* 0x0009e20000100a00 */
[----:B------:R0:W-:Y:S01]  /*38b60*/  STL.64 [R1+0x2230], R10 ;  /* 0x0022300a01007387 */ /* 0x0001e20000100a00 */
[----:B----4-:R-:W-:-:S03]  /*38b70*/  IMAD.MOV.U32 R22, RZ, RZ, R8 ;  /* 0x000000ffff167224 */ /* 0x010fc600078e0008 */
[----:B------:R-:W4:Y:S01]  /*38b80*/  LDL.LU R8, [R1+0x1f0] ;  /* 0x0001f00001087983 */ /* 0x000f220000300800 */
[----:B------:R-:W4:Y:S02]  /*38b90*/  LDL.LU R9, [R1+0x1f4] ;  /* 0x0001f40001097983 */ /* 0x000f240000300800 */
[----:B0-----:R-:W4:Y:S02]  /*38ba0*/  LDL.LU R10, [R1+0x1f8] ;  /* 0x0001f800010a7983 */ /* 0x001f240000300800 */
[----:B------:R-:W4:Y:S02]  /*38bb0*/  LDL.LU R11, [R1+0x1fc] ;  /* 0x0001fc00010b7983 */ /* 0x000f240000300800 */
[----:B------:R-:W-:Y:S02]  /*38bc0*/  IMAD.MOV.U32 R23, RZ, RZ, R5 ;  /* 0x000000ffff177224 */ /* 0x000fe400078e0005 */
[C---:B---3--:R-:W-:Y:S01]  /*38bd0*/  HMMA.16816.F32.BF16 R4, R24.reuse, R6, R12 ;  /* 0x000000061804723c */ /* 0x048fe2000004180c */
[----:B------:R-:W2:Y:S07]  /*38be0*/  LDL.LU.64 R14, [R1+0x2280] ;  /* 0x00228000010e7983 */ /* 0x000eae0000300a00 */
[----:B----4-:R-:W-:Y:S11]  /*38bf0*/  HMMA.16816.F32.BF16 R8, R24, R22, R8 ;  /* 0x000000161808723c */ /* 0x010ff60000041808 */
[----:B------:R-:W-:Y:S04]  /*38c00*/  @!UPT UIADD3 URZ, URZ, URZ, URZ ;  /* 0x0000003f3f3ff290 */ /* 0x000fe8000fffe03f */
[----:B------:R0:W-:Y:S01]  /*38c10*/  STL.64 [R1+0x5c0], R4 ;  /* 0x0005c00401007387 */ /* 0x0001e20000100a00 */
[----:B------:R1:W-:Y:S03]  /*38c20*/  STL.64 [R1+0x5c8], R6 ;  /* 0x0005c80601007387 */ /* 0x0003e60000100a00 */
[----:B0-----:R-:W3:Y:S01]  /*38c30*/  LDL.LU R4, [R1+0x1c0] ;  /* 0x0001c00001047983 */ /* 0x001ee20000300800 */
[----:B------:R-:W3:Y:S02]  /*38c40*/  LDL.LU R5, [R1+0x1c4] ;  /* 0x0001c40001057983 */ /* 0x000ee40000300800 */
[----:B-1----:R-:W3:Y:S02]  /*38c50*/  LDL.LU R6, [R1+0x1c8] ;  /* 0x0001c80001067983 */ /* 0x002ee40000300800 */
[----:B------:R-:W3:Y:S01]  /*38c60*/  LDL.LU R7, [R1+0x1cc] ;  /* 0x0001cc0001077983 */ /* 0x000ee20000300800 */
[----:B------:R-:W4:Y:S01]  /*38c70*/  LDL.LU R20, [R1+0x100] ;  /* 0x0001000001147983 */ /* 0x000f220000300800 */
[----:B------:R-:W-:Y:S02]  /*38c80*/  STL.64 [R1+0x5b0], R8 ;  /* 0x0005b00801007387 */ /* 0x000fe40000100a00 */
[----:B------:R0:W-:Y:S02]  /*38c90*/  STL.64 [R1+0x5b8], R10 ;  /* 0x0005b80a01007387 */ /* 0x0001e40000100a00 */
[----:B------:R-:W4:Y:S01]  /*38ca0*/  LDL.LU R21, [R1+0x104] ;  /* 0x0001040001157983 */ /* 0x000f220000300800 */
[----:B------:R-:W3:Y:S01]  /*38cb0*/  LDL.LU R22, [R1+0x108] ;  /* 0x0001080001167983 */ /* 0x000ee20000300800 */
[----:B------:R-:W3:Y:S02]  /*38cc0*/  LDL.LU R23, [R1+0x10c] ;  /* 0x00010c0001177983 */ /* 0x000ee40000300800 */
[----:B0-----:R-:W-:-:S02]  /*38cd0*/  IMAD.MOV.U32 R10, RZ, RZ, R2 ;  /* 0x000000ffff0a7224 */ /* 0x001fc400078e0002 */
[----:B------:R-:W-:Y:S01]  /*38ce0*/  IMAD.MOV.U32 R11, RZ, RZ, R0 ;  /* 0x000000ffff0b7224 */ /* 0x000fe200078e0000 */
[----:B--2---:R-:W-:Y:S01]  /*38cf0*/  HMMA.16816.F32.BF16 R12, R24, R14, R16 ;  /* 0x0000000e180c723c */ /* 0x004fe20000041810 */
[----:B---3--:R-:W-:Y:S01]  /*38d00*/  STL.64 [R1+0x2240], R22 ;  /* 0x0022401601007387 */ /* 0x008fe20000100a00 */
[----:B----4-:R0:W-:Y:S02]  /*38d10*/  STL.64 [R1+0x2238], R20 ;  /* 0x0022381401007387 */ /* 0x0101e40000100a00 */
[----:B------:R1:W-:Y:S01]  /*38d20*/  STL.64 [R1+0x2248], R10 ;  /* 0x0022480a01007387 */ /* 0x0003e20000100a00 */
[----:B0-----:R-:W2:Y:S01]  /*38d30*/  LDL.LU R20, [R1+0x1a0] ;  /* 0x0001a00001147983 */ /* 0x001ea20000300800 */
[----:B------:R-:W2:Y:S02]  /*38d40*/  LDL.LU R21, [R1+0x1a4] ;  /* 0x0001a40001157983 */ /* 0x000ea40000300800 */
[----:B------:R-:W2:Y:S02]  /*38d50*/  LDL.LU R22, [R1+0x1a8] ;  /* 0x0001a80001167983 */ /* 0x000ea40000300800 */
[----:B------:R-:W2:Y:S01]  /*38d60*/  LDL.LU R23, [R1+0x1ac] ;  /* 0x0001ac0001177983 */ /* 0x000ea20000300800 */
[----:B------:R-:W3:Y:S01]  /*38d70*/  LDL.LU R8, [R1+0x1b0] ;  /* 0x0001b00001087983 */ /* 0x000ee20000300800 */
[----:B------:R-:W3:Y:S02]  /*38d80*/  LDL.LU R9, [R1+0x1b4] ;  /* 0x0001b40001097983 */ /* 0x000ee40000300800 */
[----:B-1----:R-:W3:Y:S02]  /*38d90*/  LDL.LU R10, [R1+0x1b8] ;  /* 0x0001b800010a7983 */ /* 0x002ee40000300800 */
[----:B------:R-:W3:Y:S01]  /*38da0*/  LDL.LU R11, [R1+0x1bc] ;  /* 0x0001bc00010b7983 */ /* 0x000ee20000300800 */
[----:B------:R-:W4:Y:S01]  /*38db0*/  LDL.LU.64 R18, [R1+0x2278] ;  /* 0x0022780001127983 */ /* 0x000f220000300a00 */
[----:B------:R-:W4:Y:S05]  /*38dc0*/  LDL.LU.64 R16, [R1+0x2270] ;  /* 0x0022700001107983 */ /* 0x000f2a0000300a00 */
[----:B------:R0:W-:Y:S02]  /*38dd0*/  STL.64 [R1+0x5a8], R14 ;  /* 0x0005a80e01007387 */ /* 0x0001e40000100a00 */
[----:B0-----:R-:W4:Y:S01]  /*38de0*/  LDL.LU.64 R14, [R1+0x2268] ;  /* 0x00226800010e7983 */ /* 0x001f220000300a00 */
[----:B------:R-:W-:-:S02]  /*38df0*/  IMAD.MOV.U32 R29, RZ, RZ, R13 ;  /* 0x000000ffff1d7224 */ /* 0x000fc400078e000d */
[----:B------:R-:W-:-:S03]  /*38e00*/  IMAD.MOV.U32 R28, RZ, RZ, R12 ;  /* 0x000000ffff1c7224 */ /* 0x000fc600078e000c */
[----:B------:R-:W-:Y:S02]  /*38e10*/  STL [R1+0x21ac], R29 ;  /* 0x0021ac1d01007387 */ /* 0x000fe40000100800 */
[----:B------:R-:W-:Y:S01]  /*38e20*/  STL [R1+0x21a8], R28 ;  /* 0x0021a81c01007387 */ /* 0x000fe20000100800 */
[C---:B----4-:R-:W-:Y:S11]  /*38e30*/  HMMA.16816.F32.BF16 R16, R24.reuse, R14, R16 ;  /* 0x0000000e1810723c */ /* 0x050ff60000041810 */
[----:B------:R-:W-:Y:S11]  /*38e40*/  @!UPT UIADD3 URZ, URZ, URZ, URZ ;  /* 0x0000003f3f3ff290 */ /* 0x000ff6000fffe03f */
[----:B------:R-:W-:Y:S01]  /*38e50*/  @!UPT UIADD3 URZ, URZ, URZ, URZ ;  /* 0x0000003f3f3ff290 */ /* 0x000fe2000fffe03f */
[----:B------:R-:W-:Y:S01]  /*38e60*/  STL.64 [R1+0x590], R16 ;  /* 0x0005901001007387 */ /* 0x000fe20000100a00 */
[----:B------:R0:W-:Y:S03]  /*38e70*/  STL.64 [R1+0x598], R18 ;  /* 0x0005981201007387 */ /* 0x0001e60000100a00 */
[----:B0-----:R-:W4:Y:S01]  /*38e80*/  LDL.LU.64 R18, [R1+0x2260] ;  /* 0x0022600001127983 */ /* 0x001f220000300a00 */
[----:B------:R0:W-:Y:S03]  /*38e90*/  STL.64 [R1+0x21e8], R14 ;  /* 0x0021e80e01007387 */ /* 0x0001e60000100a00 */
[----:B0-----:R-:W2:Y:S04]  /*38ea0*/  LDL.64 R14, [R1+0x18] ;  /* 0x00001800010e7983 */ /* 0x001ea80000100a00 */
[----:B--2---:R0:W-:Y:S04]  /*38eb0*/  STL.64 [R1+0x21f0], R14 ;  /* 0x0021f00e01007387 */ /* 0x0041e80000100a00 */
[----:B0-----:R-:W2:Y:S01]  /*38ec0*/  LDL.64 R14, [R1+0x38] ;  /* 0x00003800010e7983 */ /* 0x001ea20000100a00 */
[C---:B----4-:R-:W-:Y:S03]  /*38ed0*/  HMMA.16816.F32.BF16 R4, R24.reuse, R18, R4 ;  /* 0x000000121804723c */ /* 0x050fe60000041804 */
[----:B--2---:R0:W-:Y:S04]  /*38ee0*/  STL.64 [R1+0x2208], R14 ;  /* 0x0022080e01007387 */ /* 0x0041e80000100a00 */
[----:B0-----:R-:W2:Y:S11]  /*38ef0*/  LDL.64 R14, [R1+0x48] ;  /* 0x00004800010e7983 */ /* 0x001eb60000100a00 */
[----:B------:R-:W-:Y:S05]  /*38f00*/  @!UPT UIADD3 URZ, URZ, URZ, URZ ;  /* 0x0000003f3f3ff290 */ /* 0x000fea000fffe03f */
[----:B------:R-:W-:Y:S02]  /*38f10*/  STL.64 [R1+0x200], R4 ;  /* 0x0002000401007387 */ /* 0x000fe40000100a00 */
[----:B------:R0:W-:Y:S02]  /*38f20*/  STL.64 [R1+0x208], R6 ;  /* 0x0002080601007387 */ /* 0x0001e40000100a00 */
[----:B0-----:R-:W3:Y:S01]  /*38f30*/  LDL.LU.64 R6, [R1+0x2258] ;  /* 0x0022580001067983 */ /* 0x001ee20000300a00 */
[----:B------:R-:W4:Y:S02]  /*38f40*/  LDL.LU R4, [R1+0x2250] ;  /* 0x0022500001047983 */ /* 0x000f240000300800 */
        /* <DEDUP_REMOVED lines=22> */
[C---:B---3--:R-:W-:Y:S02]  /*390b0*/  HMMA.16816.F32.BF16 R8, R24.reuse, R10, R20 ;  /* 0x0000000a1808723c */ /* 0x048fe40000041814 */
[----:B------:R-:W3:Y:S01]  /*390c0*/  LDL.LU.64 R22, [R1+0x2240] ;  /* 0x0022400001167983 */ /* 0x000ee20000300a00 */
[----:B------:R-:W3:Y:S11]  /*390d0*/  LDL.LU.64 R20, [R1+0x2238] ;  /* 0x0022380001147983 */ /* 0x000ef60000300a00 */
[----:B------:R-:W-:Y:S09]  /*390e0*/  @!UPT UIADD3 URZ, URZ, URZ, URZ ;  /* 0x0000003f3f3ff290 */ /* 0x000ff2000fffe03f */
[----:B------:R-:W-:Y:S01]  /*390f0*/  STL.64 [R1+0x1e0], R8 ;  /* 0x0001e00801007387 */ /* 0x000fe20000100a00 */
[----:B------:R0:W-:Y:S03]  /*39100*/  STL.64 [R1+0x1e8], R10 ;  /* 0x0001e80a01007387 */ /* 0x0001e60000100a00 */
[----:B0-----:R-:W3:Y:S02]  /*39110*/  LDL.LU.64 R10, [R1+0x2230] ;  /* 0x00223000010a7983 */ /* 0x001ee40000300a00 */
[----:B---3--:R-:W-:Y:S01]  /*39120*/  HMMA.16816.F32.BF16 R24, R24, R10, R20 ;  /* 0x0000000a1818723c */ /* 0x008fe20000041814 */
[----:B------:R-:W-:-:S06]  /*39130*/  IMAD.MOV.U32 R5, RZ, RZ, R11 ;  /* 0x000000ffff057224 */ /* 0x000fcc00078e000b */
[----:B------:R-:W-:Y:S11]  /*39140*/  IMAD.MOV.U32 R22, RZ, RZ, R10 ;  /* 0x000000ffff167224 */ /* 0x000ff600078e000a */
[----:B------:R-:W-:Y:S05]  /*39150*/  @!UPT UIADD3 URZ, URZ, URZ, URZ ;  /* 0x0000003f3f3ff290 */ /* 0x000fea000fffe03f */
[----:B------:R0:W-:Y:S01]  /*39160*/  STL.64 [R1+0x530], R24 ;  /* 0x0005301801007387 */ /* 0x0001e20000100a00 */
[----:B------:R1:W-:Y:S02]  /*39170*/  STL.64 [R1+0x538], R26 ;  /* 0x0005381a01007387 */ /* 0x0003e40000100a00 */
[----:B------:R-:W2:Y:S02]  /*39180*/  LDL.LU.64 R10, [R1+0x2228] ;  /* 0x00222800010a7983 */ /* 0x000ea40000300a00 */
[----:B------:R-:W2:Y:S02]  /*39190*/  LDL.LU.64 R8, [R1+0x2220] ;  /* 0x0022200001087983 */ /* 0x000ea40000300a00 */
[----:B------:R-:W-:Y:S02]  /*391a0*/  IMAD.MOV.U32 R21, RZ, RZ, R14 ;  /* 0x000000ffff157224 */ /* 0x000fe400078e000e */
[----:B------:R-:W-:Y:S01]  /*391b0*/  IMAD.MOV.U32 R20, RZ, RZ, R15 ;  /* 0x000000ffff147224 */ /* 0x000fe200078e000f */
[----:B0-----:R-:W3:Y:S01]  /*391c0*/  LDL.LU R24, [R1+0xd0] ;  /* 0x0000d00001187983 */ /* 0x001ee20000300800 */
[----:B------:R-:W3:Y:S02]  /*391d0*/  LDL.LU R25, [R1+0xd4] ;  /* 0x0000d40001197983 */ /* 0x000ee40000300800 */
[----:B-1----:R-:W3:Y:S02]  /*391e0*/  LDL.LU R26, [R1+0xd8] ;  /* 0x0000d800011a7983 */ /* 0x002ee40000300800 */
[----:B------:R-:W3:Y:S01]  /*391f0*/  LDL.LU R27, [R1+0xdc] ;  /* 0x0000dc00011b7983 */ /* 0x000ee20000300800 */
        /* <DEDUP_REMOVED lines=17> */
[----:B------:R-:W3:Y:S02]  /*39310*/  LDL.LU.64 R14, [R1+0x21f0] ;  /* 0x0021f000010e7983 */ /* 0x000ee40000300a00 */
        /* <DEDUP_REMOVED lines=9> */
[----:B0-----:R-:W3:Y:S01]  /*393b0*/  LDL.LU R24, [R1+0x230] ;  /* 0x0002300001187983 */ /* 0x001ee20000300800 */
[----:B------:R-:W3:Y:S02]  /*393c0*/  LDL.LU R25, [R1+0x234] ;  /* 0x0002340001197983 */ /* 0x000ee40000300800 */
[----:B------:R-:W3:Y:S02]  /*393d0*/  LDL.LU R26, [R1+0x238] ;  /* 0x00023800011a7983 */ /* 0x000ee40000300800 */
[----:B------:R-:W3:Y:S01]  /*393e0*/  LDL.LU R27, [R1+0x23c] ;  /* 0x00023c00011b7983 */ /* 0x000ee20000300800 */
[----:B--2---:R-:W-:Y:S01]  /*393f0*/  HMMA.16816.F32.BF16 R16, R8, R14, R16 ;  /* 0x0000000e0810723c */ /* 0x004fe20000041810 */
[----:B------:R-:W-:-:S02]  /*39400*/  IMAD.MOV.U32 R21, RZ, RZ, R14 ;  /* 0x000000ffff157224 */ /* 0x000fc400078e000e */
[----:B------:R-:W-:Y:S02]  /*39410*/  IMAD.MOV.U32 R23, RZ, RZ, R15 ;  /* 0x000000ffff177224 */ /* 0x000fe400078e000f */
[----:B------:R-:W0:Y:S11]  /*39420*/  LDSM.16.MT88.4 R12, [R3+0xa180] ;  /* 0x00a18000030c783b */ /* 0x000e360000004200 */
[----:B------:R-:W-:Y:S07]  /*39430*/  @!UPT UIADD3 URZ, URZ, URZ, URZ ;  /* 0x0000003f3f3ff290 */ /* 0x000fee000fffe03f */
[----:B------:R-:W-:Y:S01]  /*39440*/  STL.64 [R1+0x100], R16 ;  /* 0x0001001001007387 */ /* 0x000fe20000100a00 */
[----:B------:R1:W-:Y:S03]  /*39450*/  STL.64 [R1+0x108], R18 ;  /* 0x0001081201007387 */ /* 0x0003e60000100a00 */
[----:B-1----:R-:W2:Y:S04]  /*39460*/  LDL.LU.64 R18, [R1+0x21e0] ;  /* 0x0021e00001127983 */ /* 0x002ea80000300a00 */
[----:B0-----:R-:W-:Y:S01]  /*39470*/  STL.64 [R1+0x21c0], R14 ;  /* 0x0021c00e01007387 */ /* 0x001fe20000100a00 */
[----:B------:R0:W-:Y:S03]  /*39480*/  STL.64 [R1+0x21b8], R12 ;  /* 0x0021b80c01007387 */ /* 0x0001e60000100a00 */
[----:B0-----:R-:W3:Y:S01]  /*39490*/  LDL.LU R12, [R1+0x180] ;  /* 0x00018000010c7983 */ /* 0x001ee20000300800 */
[----:B------:R-:W3:Y:S02]  /*394a0*/  LDL.LU R13, [R1+0x184] ;  /* 0x00018400010d7983 */ /* 0x000ee40000300800 */
[----:B------:R-:W3:Y:S02]  /*394b0*/  LDL.LU R14, [R1+0x188] ;  /* 0x00018800010e7983 */ /* 0x000ee40000300800 */
[----:B------:R-:W3:Y:S01]  /*394c0*/  LDL.LU R15, [R1+0x18c] ;  /* 0x00018c00010f7983 */ /* 0x000ee20000300800 */
[----:B------:R0:W-:Y:S04]  /*394d0*/  STL [R1+0x21b0], R3 ;  /* 0x0021b00301007387 */ /* 0x0001e80000100800 */
[----:B0-----:R-:W4:Y:S01]  /*394e0*/  LDL R3, [R1+0x13dc] ;  /* 0x0013dc0001037983 */ /* 0x001f220000100800 */
[----:B--2---:R-:W-:-:S02]  /*394f0*/  IMAD.MOV.U32 R2, RZ, RZ, R18 ;  /* 0x000000ffff027224 */ /* 0x004fc400078e0012 */
[----:B------:R-:W-:Y:S01]  /*39500*/  IMAD.MOV.U32 R0, RZ, RZ, R19 ;  /* 0x000000ffff007224 */ /* 0x000fe200078e0013 */
[C---:B---3--:R-:W-:Y:S01]  /*39510*/  HMMA.16816.F32.BF16 R12, R8.reuse, R18, R12 ;  /* 0x00000012080c723c */ /* 0x048fe2000004180c */
[----:B----4-:R-:W0:Y:S11]  /*39520*/  LDSM.16.MT88.4 R16, [R3+0xa000] ;  /* 0x00a000000310783b */ /* 0x010e360000004200 */
[----:B------:R-:W-:Y:S11]  /*39530*/  @!UPT UIADD3 URZ, URZ, URZ, URZ ;  /* 0x0000003f3f3ff290 */ /* 0x000ff6000fffe03f */
[----:B------:R-:W-:Y:S01]  /*39540*/  STL.64 [R1+0x1c0], R12 ;  /* 0x0001c00c01007387 */ /* 0x000fe20000100a00 */
[----:B------:R1:W-:Y:S02]  /*39550*/  STL.64 [R1+0x1c8], R14 ;  /* 0x0001c80e01007387 */ /* 0x0003e40000100a00 */
[----:B-1----:R-:W-:Y:S01]  /*39560*/  HMMA.16816.F32.BF16 R12, R8, R6, R24 ;  /* 0x00000006080c723c */ /* 0x002fe20000041818 */
[----:B0-----:R0:W-:Y:S01]  /*39570*/  STL.64 [R1+0x2148], R18 ;  /* 0x0021481201007387 */ /* 0x0011e20000100a00 */
[----:B------:R-:W-:Y:S03]  /*39580*/  STL.64 [R1+0x2140], R16 ;  /* 0x0021401001007387 */ /* 0x000fe60000100a00 */
[----:B0-----:R-:W2:Y:S01]  /*39590*/  LDL.LU.64 R18, [R1+0x78] ;  /* 0x0000780001127983 */ /* 0x001ea20000300a00 */
[----:B------:R-:W2:Y:S11]  /*395a0*/  LDL.LU R24, [R1+0x370] ;  /* 0x0003700001187983 */ /* 0x000eb60000300800 */
[----:B------:R-:W-:Y:S06]  /*395b0*/  @!UPT UIADD3 URZ, URZ, URZ, URZ ;  /* 0x0000003f3f3ff290 */ /* 0x000fec000fffe03f */
[----:B------:R-:W-:Y:S02]  /*395c0*/  STL.64 [R1+0x4e0], R12 ;  /* 0x0004e00c01007387 */ /* 0x000fe40000100a00 */
[----:B------:R-:W-:Y:S01]  /*395d0*/  STL.64 [R1+0x4e8], R14 ;  /* 0x0004e80e01007387 */ /* 0x000fe20000100a00 */
[----:B------:R-:W2:Y:S01]  /*395e0*/  LDL.LU R25, [R1+0x374] ;  /* 0x0003740001197983 */ /* 0x000ea20000300800 */
[----:B------:R-:W2:Y:S02]  /*395f0*/  LDL.LU R26, [R1+0x378] ;  /* 0x00037800011a7983 */ /* 0x000ea40000300800 */
[----:B------:R-:W2:Y:S02]  /*39600*/  LDL.LU R27, [R1+0x37c] ;  /* 0x00037c00011b7983 */ /* 0x000ea40000300800 */
[----:B------:R0:W-:Y:S01]  /*39610*/  STL.64 [R1+0x2168], R6 ;  /* 0x0021680601007387 */ /* 0x0001e20000100a00 */
[----:B------:R1:W-:Y:S01]  /*39620*/  STL [R1+0x2160], R4 ;  /* 0x0021600401007387 */ /* 0x0003e20000100800 */
[----:B0-----:R-:W-:-:S02]  /*39630*/  IMAD.MOV.U32 R6, RZ, RZ, R21 ;  /* 0x000000ffff067224 */ /* 0x001fc400078e0015 */
[----:B------:R-:W-:Y:S01]  /*39640*/  IMAD.MOV.U32 R7, RZ, RZ, R23 ;  /* 0x000000ffff077224 */ /* 0x000fe200078e0017 */
[----:B------:R-:W3:Y:S01]  /*39650*/  LDL.LU R21, [R1+0x21d8] ;  /* 0x0021d80001157983 */ /* 0x000ee20000300800 */
[----:B------:R-:W-:-:S03]  /*39660*/  IMAD.MOV.U32 R15, RZ, RZ, R5 ;  /* 0x000000ffff0f7224 */ /* 0x000fc600078e0005 */
[----:B------:R0:W-:Y:S01]  /*39670*/  STL.64 [R1+0x2180], R6 ;  /* 0x0021800601007387 */ /* 0x0001e20000100a00 */
[----:B-1----:R-:W4:Y:S02]  /*39680*/  LDL.LU R4, [R1+0x440] ;  /* 0x0004400001047983 */ /* 0x002f240000300800 */
[----:B------:R-:W4:Y:S01]  /*39690*/  LDL.LU R5, [R1+0x444] ;  /* 0x0004440001057983 */ /* 0x000f220000300800 */
[----:B0-----:R-:W2:Y:S01]  /*396a0*/  LDL.LU R6, [R1+0x448] ;  /* 0x0004480001067983 */ /* 0x001ea20000300800 */
[----:B------:R-:W2:Y:S02]  /*396b0*/  LDL.LU R7, [R1+0x44c] ;  /* 0x00044c0001077983 */ /* 0x000ea40000300800 */
[----:B------:R-:W-:Y:S01]  /*396c0*/  IMAD.MOV.U32 R14, RZ, RZ, R22 ;  /* 0x000000ffff0e7224 */ /* 0x000fe200078e0016 */
[----:B--2---:R3:W-:Y:S02]  /*396d0*/  STL.64 [R1+0x2190], R6 ;  /* 0x0021900601007387 */ /* 0x0047e40000100a00 */
[----:B---3--:R-:W-:-:S02]  /*396e0*/  IMAD.MOV.U32 R6, RZ, RZ, R21 ;  /* 0x000000ffff067224 */ /* 0x008fc400078e0015 */
[----:B------:R-:W-:Y:S02]  /*396f0*/  IMAD.MOV.U32 R7, RZ, RZ, R20 ;  /* 0x000000ffff077224 */ /* 0x000fe400078e0014 */
[----:B------:R-:W0:Y:S04]  /*39700*/  LDSM.16.MT88.4 R20, [R3+0xa080] ;  /* 0x00a080000314783b */ /* 0x000e280000004200 */
[----:B----4-:R1:W-:Y:S01]  /*39710*/  STL.64 [R1+0x2188], R4 ;  /* 0x0021880401007387 */ /* 0x0103e20000100a00 */
[----:B------:R2:W-:Y:S03]  /*39720*/  STL.64 [R1+0x21c8], R6 ;  /* 0x0021c80601007387 */ /* 0x0005e60000100a00 */
[----:B-1----:R-:W3:Y:S01]  /*39730*/  LDL.LU R4, [R1+0x360] ;  /* 0x0003600001047983 */ /* 0x002ee20000300800 */
[----:B------:R-:W3:Y:S02]  /*39740*/  LDL.LU R5, [R1+0x364] ;  /* 0x0003640001057983 */ /* 0x000ee40000300800 */
[----:B--2---:R-:W3:Y:S02]  /*39750*/  LDL.LU R6, [R1+0x368] ;  /* 0x0003680001067983 */ /* 0x004ee40000300800 */
[----:B------:R-:W3:Y:S01]  /*39760*/  LDL.LU R7, [R1+0x36c] ;  /* 0x00036c0001077983 */ /* 0x000ee20000300800 */
[----:B0-----:R-:W-:Y:S01]  /*39770*/  STL.64 [R1+0x20c0], R22 ;  /* 0x0020c01601007387 */ /* 0x001fe20000100a00 */
[----:B------:R0:W-:Y:S03]  /*39780*/  STL.64 [R1+0x20b8], R20 ;  /* 0x0020b81401007387 */ /* 0x0001e60000100a00 */
        /* <DEDUP_REMOVED lines=12> */
[----:B------:R0:W-:Y:S01]  /*39850*/  STL.64 [R1+0x4d0], R24 ;  /* 0x0004d01801007387 */ /* 0x0001e20000100a00 */
[----:B------:R-:W-:Y:S03]  /*39860*/  STL.64 [R1+0x4d8], R26 ;  /* 0x0004d81a01007387 */ /* 0x000fe60000100a00 */
[----:B0-----:R-:W4:Y:S01]  /*39870*/  LDL.LU.64 R24, [R1+0x21d0] ;  /* 0x0021d00001187983 */ /* 0x001f220000300a00 */
[----:B------:R4:W-:Y:S01]  /*39880*/  STL.64 [R1+0x2158], R18 ;  /* 0x0021581201007387 */ /* 0x0009e20000100a00 */
[----:B---3--:R-:W-:Y:S01]  /*39890*/  HMMA.16816.F32.BF16 R8, R8, R14, R4 ;  /* 0x0000000e0808723c */ /* 0x008fe20000041804 */
[----:B----4-:R-:W-:Y:S02]  /*398a0*/  IMAD.MOV.U32 R18, RZ, RZ, R25 ;  /* 0x000000ffff127224 */ /* 0x010fe400078e0019 */
[----:B------:R-:W-:Y:S02]  /*398b0*/  IMAD.MOV.U32 R19, RZ, RZ, R24 ;  /* 0x000000ffff137224 */ /* 0x000fe400078e0018 */
[----:B------:R-:W0:Y:S04]  /*398c0*/  LDSM.16.MT88.4 R24, [R3+0xa100] ;  /* 0x00a100000318783b */ /* 0x000e280000004200 */
[----:B0-----:R-:W-:Y:S01]  /*398d0*/  STL.64 [R1+0x2040], R26 ;  /* 0x0020401a01007387 */ /* 0x001fe20000100a00 */
[----:B------:R0:W-:Y:S03]  /*398e0*/  STL.64 [R1+0x2038], R24 ;  /* 0x0020381801007387 */ /* 0x0001e60000100a00 */
[----:B0-----:R-:W3:Y:S01]  /*398f0*/  LDL.LU R24, [R1+0x430] ;  /* 0x0004300001187983 */ /* 0x001ee20000300800 */
[----:B------:R-:W3:Y:S02]  /*39900*/  LDL.LU R25, [R1+0x434] ;  /* 0x0004340001197983 */ /* 0x000ee40000300800 */
[----:B------:R-:W3:Y:S02]  /*39910*/  LDL.LU R26, [R1+0x438] ;  /* 0x00043800011a7983 */ /* 0x000ee40000300800 */
[----:B------:R-:W3:Y:S01]  /*39920*/  LDL.LU R27, [R1+0x43c] ;  /* 0x00043c00011b7983 */ /* 0x000ee20000300800 */
[----:B------:R-:W2:Y:S01]  /*39930*/  LDL.LU.64 R6, [R1+0x21c8] ;  /* 0x0021c80001067983 */ /* 0x000ea20000300a00 */
[----:B------:R-:W2:Y:S02]  /*39940*/  LDL.LU.64 R14, [R1+0x21c0] ;  /* 0x0021c000010e7983 */ /* 0x000ea40000300a00 */
[----:B------:R-:W2:Y:S02]  /*39950*/  LDL.LU.64 R12, [R1+0x21b8] ;  /* 0x0021b800010c7983 */ /* 0x000ea40000300a00 */
[----:B------:R-:W-:Y:S01]  /*39960*/  STL.64 [R1+0x4a0], R8 ;  /* 0x0004a00801007387 */ /* 0x000fe20000100a00 */
[----:B------:R-:W-:Y:S02]  /*39970*/  STL.64 [R1+0x4a8], R10 ;  /* 0x0004a80a01007387 */ /* 0x000fe40000100a00 */
[----:B------:R0:W1:Y:S02]  /*39980*/  LDSM.16.MT88.4 R8, [R3+0xa180] ;  /* 0x00a180000308783b */ /* 0x0000640000004200 */
[----:B0-----:R-:W4:Y:S04]  /*39990*/  LDL.LU R3, [R1+0x21b0] ;  /* 0x0021b00001037983 */ /* 0x001f280000300800 */
[----:B-1----:R0:W-:Y:S01]  /*399a0*/  STL.64 [R1+0x1fc8], R10 ;  /* 0x001fc80a01007387 */ /* 0x0021e20000100a00 */
[----:B------:R-:W-:Y:S03]  /*399b0*/  STL.64 [R1+0x1fc0], R8 ;  /* 0x001fc00801007387 */ /* 0x000fe60000100a00 */
[----:B0-----:R-:W3:Y:S01]  /*399c0*/  LDL.LU.64 R10, [R1+0x88] ;  /* 0x00008800010a7983 */ /* 0x001ee20000300a00 */
[----:B--2---:R-:W-:Y:S03]  /*399d0*/  HMMA.16816.F32.BF16 R4, R12, R6, R20 ;  /* 0x000000060c04723c */ /* 0x004fe60000041814 */
[----:B---3--:R0:W-:Y:S02]  /*399e0*/  STL.64 [R1+0x2150], R10 ;  /* 0x0021500a01007387 */ /* 0x0081e40000100a00 */
[----:B0-----:R-:W-:-:S02]  /*399f0*/  IMAD.MOV.U32 R10, RZ, RZ, R29 ;  /* 0x000000ffff0a7224 */ /* 0x001fc400078e001d */
[----:B------:R-:W-:Y:S01]  /*39a00*/  IMAD.MOV.U32 R11, RZ, RZ, R28 ;  /* 0x000000ffff0b7224 */ /* 0x000fe200078e001c */
[----:B------:R-:W2:Y:S01]  /*39a10*/  LDL.LU R29, [R1+0x21ac] ;  /* 0x0021ac00011d7983 */ /* 0x000ea20000300800 */
[----:B------:R-:W3:Y:S02]  /*39a20*/  LDL.LU R28, [R1+0x21a8] ;  /* 0x0021a800011c7983 */ /* 0x000ee40000300800 */
[----:B------:R-:W2:Y:S02]  /*39a30*/  LDL.LU.64 R22, [R1+0x21a0] ;  /* 0x0021a00001167983 */ /* 0x000ea40000300a00 */
[----:B------:R-:W2:Y:S10]  /*39a40*/  LDL.LU.64 R20, [R1+0x2198] ;  /* 0x0021980001147983 */ /* 0x000eb40000300a00 */
[----:B------:R-:W-:Y:S01]  /*39a50*/  STL.64 [R1+0x450], R4 ;  /* 0x0004500401007387 */ /* 0x000fe20000100a00 */
[----:B------:R0:W-:Y:S03]  /*39a60*/  STL.64 [R1+0x458], R6 ;  /* 0x0004580601007387 */ /* 0x0001e60000100a00 */
[----:B0-----:R-:W2:Y:S01]  /*39a70*/  LDL.LU.64 R6, [R1+0x2190] ;  /* 0x0021900001067983 */ /* 0x001ea20000300a00 */
[----:B------:R-:W2:Y:S02]  /*39a80*/  LDL.LU.64 R4, [R1+0x2188] ;  /* 0x0021880001047983 */ /* 0x000ea40000300a00 */
[C---:B--2---:R-:W-:Y:S01]  /*39a90*/  HMMA.16816.F32.BF16 R8, R12.reuse, R10, R4 ;  /* 0x0000000a0c08723c */ /* 0x044fe20000041804 */
[----:B------:R-:W2:Y:S11]  /*39aa0*/  LDL.LU.64 R6, [R1+0x2180] ;  /* 0x0021800001067983 */ /* 0x000eb60000300a00 */
[----:B------:R-:W-:Y:S11]  /*39ab0*/  @!UPT UIADD3 URZ, URZ, URZ, URZ ;  /* 0x0000003f3f3ff290 */ /* 0x000ff6000fffe03f */
[----:B------:R-:W-:Y:S01]  /*39ac0*/  STL.64 [R1+0x440], R8 ;  /* 0x0004400801007387 */ /* 0x000fe20000100a00 */
[----:B------:R0:W-:Y:S02]  /*39ad0*/  STL.64 [R1+0x448], R10 ;  /* 0x0004480a01007387 */ /* 0x0001e40000100a00 */
[C---:B0-----:R-:W-:Y:S08]  /*39ae0*/  HMMA.16816.F32.BF16 R8, R12.reuse, R18, R24 ;  /* 0x000000120c08723c */ /* 0x041ff00000041818 */
[----:B--2---:R-:W-:Y:S01]  /*39af0*/  HMMA.16816.F32.BF16 R4, R12, R6, R20 ;  /* 0x000000060c04723c */ /* 0x004fe20000041814 */
[----:B------:R-:W2:Y:S11]  /*39b00*/  LDL.LU R20, [R1+0x3b0] ;  /* 0x0003b00001147983 */ /* 0x000eb60000300800 */
[----:B------:R-:W-:Y:S03]  /*39b10*/  @!UPT UIADD3 URZ, URZ, URZ, URZ ;  /* 0x0000003f3f3ff290 */ /* 0x000fe6000fffe03f */
[----:B------:R0:W-:Y:S02]  /*39b20*/  STL.64 [R1+0x430], R8 ;  /* 0x0004300801007387 */ /* 0x0001e40000100a00 */
[----:B------:R1:W-:Y:S06]  /*39b30*/  STL.64 [R1+0x438], R10 ;  /* 0x0004380a01007387 */ /* 0x0003ec0000100a00 */
[----:B------:R-:W-:Y:S01]  /*39b40*/  STL.64 [R1+0x420], R4 ;  /* 0x0004200401007387 */ /* 0x000fe20000100a00 */
[----:B------:R-:W-:Y:S02]  /*39b50*/  STL.64 [R1+0x428], R6 ;  /* 0x0004280601007387 */ /* 0x000fe40000100a00 */
[----:B------:R-:W2:Y:S02]  /*39b60*/  LDL.LU R21, [R1+0x3b4] ;  /* 0x0003b40001157983 */ /* 0x000ea40000300800 */
[----:B------:R-:W2:Y:S01]  /*39b70*/  LDL.LU R22, [R1+0x3b8] ;  /* 0x0003b80001167983 */ /* 0x000ea20000300800 */
[----:B------:R-:W2:Y:S01]  /*39b80*/  LDL.LU R23, [R1+0x3bc] ;  /* 0x0003bc0001177983 */ /* 0x000ea20000300800 */
[----:B0-----:R-:W2:Y:S02]  /*39b90*/  LDL.LU R8, [R1+0x3f0] ;  /* 0x0003f00001087983 */ /* 0x001ea40000300800 */
[----:B------:R-:W2:Y:S02]  /*39ba0*/  LDL.LU R9, [R1+0x3f4] ;  /* 0x0003f40001097983 */ /* 0x000ea40000300800 */
[----:B-1----:R-:W2:Y:S01]  /*39bb0*/  LDL.LU R10, [R1+0x3f8] ;  /* 0x0003f800010a7983 */ /* 0x002ea20000300800 */
[----:B------:R-:W2:Y:S04]  /*39bc0*/  LDL.LU R11, [R1+0x3fc] ;  /* 0x0003fc00010b7983 */ /* 0x000ea80000300800 */
        /* <DEDUP_REMOVED lines=16> */
[----:B--2---:R0:W-:Y:S01]  /*39cd0*/  STL.64 [R1+0x2118], R22 ;  /* 0x0021181601007387 */ /* 0x0041e20000100a00 */
[----:B------:R-:W-:Y:S03]  /*39ce0*/  STL.64 [R1+0x2110], R20 ;  /* 0x0021101401007387 */ /* 0x000fe60000100a00 */
[----:B0-----:R-:W2:Y:S04]  /*39cf0*/  LDL.64 R22, [R1+0x38] ;  /* 0x0000380001167983 */ /* 0x001ea80000100a00 */
[----:B--2---:R0:W-:Y:S04]  /*39d00*/  STL.64 [R1+0x2128], R22 ;  /* 0x0021281601007387 */ /* 0x0041e80000100a00 */
[----:B0-----:R-:W2:Y:S01]  /*39d10*/  LDL.64 R22, [R1+0x48] ;  /* 0x0000480001167983 */ /* 0x001ea20000100a00 */
[----:B------:R-:W2:Y:S02]  /*39d20*/  LDL.LU R24, [R1+0x260] ;  /* 0x0002600001187983 */ /* 0x000ea40000300800 */
[----:B------:R-:W2:Y:S02]  /*39d30*/  LDL.LU R25, [R1+0x264] ;  /* 0x0002640001197983 */ /* 0x000ea40000300800 */
[----:B------:R-:W2:Y:S01]  /*39d40*/  LDL.LU R26, [R1+0x268] ;  /* 0x00026800011a7983 */ /* 0x000ea20000300800 */
[----:B------:R-:W2:Y:S04]  /*39d50*/  LDL.LU R27, [R1+0x26c] ;  /* 0x00026c00011b7983 */ /* 0x000ea80000300800 */
[----:B--2---:R0:W-:Y:S01]  /*39d60*/  STL.64 [R1+0x2068], R26 ;  /* 0x0020681a01007387 */ /* 0x0041e20000100a00 */
[----:B------:R1:W-:Y:S03]  /*39d70*/  STL.64 [R1+0x2060], R24 ;  /* 0x0020601801007387 */ /* 0x0003e60000100a00 */
[----:B0-----:R-:W2:Y:S01]  /*39d80*/  LDL.LU.64 R26, [R1+0x8] ;  /* 0x00000800011a7983 */ /* 0x001ea20000300a00 */
[----:B------:R-:W-:-:S02]  /*39d90*/  IMAD.MOV.U32 R6, RZ, RZ, R2 ;  /* 0x000000ffff067224 */ /* 0x000fc400078e0002 */
[----:B------:R-:W-:-:S07]  /*39da0*/  IMAD.MOV.U32 R7, RZ, RZ, R0 ;  /* 0x000000ffff077224 */ /* 0x000fce00078e0000 */
[C---:B------:R-:W-:Y:S01]  /*39db0*/  HMMA.16816.F32.BF16 R4, R12.reuse, R6, R8 ;  /* 0x000000060c04723c */ /* 0x040fe20000041808 */
[----:B--2---:R0:W-:Y:S01]  /*39dc0*/  STL.64 [R1+0x2120], R26 ;  /* 0x0021201a01007387 */ /* 0x0041e20000100a00 */
[----:B-1----:R-:W2:Y:S02]  /*39dd0*/  LDL.LU R24, [R1+0x3d0] ;  /* 0x0003d00001187983 */ /* 0x002ea40000300800 */
[----:B------:R-:W2:Y:S01]  /*39de0*/  LDL.LU R25, [R1+0x3d4] ;  /* 0x0003d40001197983 */ /* 0x000ea20000300800 */
        /* <DEDUP_REMOVED lines=8> */
[----:B------:R-:W2:Y:S01]  /*39e70*/  LDL.LU.64 R10, [R1+0x2178] ;  /* 0x00217800010a7983 */ /* 0x000ea20000300a00 */
[----:B------:R-:W2:Y:S03]  /*39e80*/  LDL.LU.64 R8, [R1+0x2170] ;  /* 0x0021700001087983 */ /* 0x000ea60000300a00 */
[----:B------:R-:W-:Y:S02]  /*39e90*/  STL.64 [R1+0x410], R4 ;  /* 0x0004100401007387 */ /* 0x000fe40000100a00 */
[----:B------:R0:W-:Y:S02]  /*39ea0*/  STL.64 [R1+0x418], R6 ;  /* 0x0004180601007387 */ /* 0x0001e40000100a00 */
[----:B0-----:R-:W2:Y:S01]  /*39eb0*/  LDL.LU.64 R6, [R1+0x2168] ;  /* 0x0021680001067983 */ /* 0x001ea20000300a00 */
[----:B------:R-:W3:Y:S01]  /*39ec0*/  LDL.LU R4, [R1+0x2160] ;  /* 0x0021600001047983 */ /* 0x000ee20000300800 */
[C---:B--2---:R-:W-:Y:S11]  /*39ed0*/  HMMA.16816.F32.BF16 R16, R12.reuse, R6, R16 ;  /* 0x000000060c10723c */ /* 0x044ff60000041810 */
        /* <DEDUP_REMOVED lines=14> */
[----:B------:R-:W3:Y:S01]  /*39fc0*/  LDL R5, [R1+0x770] ;  /* 0x0007700001057983 */ /* 0x000ee20000100800 */
[----:B------:R-:W-:Y:S04]  /*39fd0*/  STL.64 [R1+0x20e8], R6 ;  /* 0x0020e80601007387 */ /* 0x000fe80000100a00 */
[----:B---3--:R0:W-:Y:S04]  /*39fe0*/  STL.64 [R1+0x20e0], R4 ;  /* 0x0020e00401007387 */ /* 0x0081e80000100a00 */
[----:B0-----:R-:W3:Y:S01]  /*39ff0*/  LDL.LU R4, [R1+0x350] ;  /* 0x0003500001047983 */ /* 0x001ee20000300800 */
[----:B------:R-:W3:Y:S02]  /*3a000*/  LDL.LU R5, [R1+0x354] ;  /* 0x0003540001057983 */ /* 0x000ee40000300800 */
[----:B------:R-:W3:Y:S02]  /*3a010*/  LDL.LU R6, [R1+0x358] ;  /* 0x0003580001067983 */ /* 0x000ee40000300800 */
[----:B------:R-:W3:Y:S01]  /*3a020*/  LDL.LU R7, [R1+0x35c] ;  /* 0x00035c0001077983 */ /* 0x000ee20000300800 */
[----:B--2---:R-:W-:Y:S08]  /*3a030*/  HMMA.16816.F32.BF16 R24, R16, R22, R24 ;  /* 0x000000161018723c */ /* 0x004ff00000041818 */
[----:B---3--:R-:W-:Y:S01]  /*3a040*/  HMMA.16816.F32.BF16 R12, R12, R10, R4 ;  /* 0x0000000a0c0c723c */ /* 0x008fe20000041804 */
[----:B------:R-:W2:Y:S01]  /*3a050*/  LDL.LU.64 R6, [R1+0x28] ;  /* 0x0000280001067983 */ /* 0x000ea20000300a00 */
[----:B------:R0:W-:Y:S05]  /*3a060*/  STL.64 [R1+0x20c8], R10 ;  /* 0x0020c80a01007387 */ /* 0x0001ea0000100a00 */
[----:B------:R-:W-:-:S02]  /*3a070*/  IMAD.MOV.U32 R5, RZ, RZ, R22 ;  /* 0x000000ffff057224 */ /* 0x000fc400078e0016 */
[----:B------:R-:W-:Y:S11]  /*3a080*/  IMAD.MOV.U32 R4, RZ, RZ, R23 ;  /* 0x000000ffff047224 */ /* 0x000ff600078e0017 */
[----:B------:R-:W-:Y:S03]  /*3a090*/  @!UPT UIADD3 URZ, URZ, URZ, URZ ;  /* 0x0000003f3f3ff290 */ /* 0x000fe6000fffe03f */
[----:B------:R-:W-:Y:S01]  /*3a0a0*/  STL.64 [R1+0x1b0], R12 ;  /* 0x0001b00c01007387 */ /* 0x000fe20000100a00 */
[----:B------:R1:W-:Y:S02]  /*3a0b0*/  STL.64 [R1+0x1b8], R14 ;  /* 0x0001b80e01007387 */ /* 0x0003e40000100a00 */
[----:B0-----:R-:W3:Y:S02]  /*3a0c0*/  LDL.64 R10, [R1+0x18] ;  /* 0x00001800010a7983 */ /* 0x001ee40000100a00 */
[----:B-1----:R-:W-:Y:S02]  /*3a0d0*/  IMAD.MOV.U32 R14, RZ, RZ, R2 ;  /* 0x000000ffff0e7224 */ /* 0x002fe400078e0002 */
[----:B------:R-:W-:-:S05]  /*3a0e0*/  IMAD.MOV.U32 R15, RZ, RZ, R0 ;  /* 0x000000ffff0f7224 */ /* 0x000fca00078e0000 */
[----:B------:R0:W-:Y:S01]  /*3a0f0*/  STL.64 [R1+0x20f0], R14 ;  /* 0x0020f00e01007387 */ /* 0x0001e20000100a00 */
[----:B------:R-:W2:Y:S02]  /*3a100*/  LDL.LU R12, [R1+0x3a0] ;  /* 0x0003a000010c7983 */ /* 0x000ea40000300800 */
[----:B------:R-:W2:Y:S01]  /*3a110*/  LDL.LU R13, [R1+0x3a4] ;  /* 0x0003a400010d7983 */ /* 0x000ea20000300800 */
[----:B0-----:R-:W2:Y:S01]  /*3a120*/  LDL.LU R14, [R1+0x3a8] ;  /* 0x0003a800010e7983 */ /* 0x001ea20000300800 */
[----:B------:R-:W2:Y:S02]  /*3a130*/  LDL.LU R15, [R1+0x3ac] ;  /* 0x0003ac00010f7983 */ /* 0x000ea40000300800 */
[----:B------:R-:W-:Y:S02]  /*3a140*/  STL.64 [R1+0x3e0], R24 ;  /* 0x0003e01801007387 */ /* 0x000fe40000100a00 */
[----:B------:R0:W-:Y:S02]  /*3a150*/  STL.64 [R1+0x3e8], R26 ;  /* 0x0003e81a01007387 */ /* 0x0001e40000100a00 */
[----:B0-----:R-:W2:Y:S01]  /*3a160*/  LDL.LU.64 R26, [R1+0x2138] ;  /* 0x00213800011a7983 */ /* 0x001ea20000300a00 */
[----:B------:R-:W2:Y:S02]  /*3a170*/  LDL.LU.64 R24, [R1+0x2130] ;  /* 0x0021300001187983 */ /* 0x000ea40000300a00 */
[----:B------:R-:W2:Y:S02]  /*3a180*/  LDL.LU.64 R22, [R1+0x2128] ;  /* 0x0021280001167983 */ /* 0x000ea40000300a00 */
[C---:B--2---:R-:W-:Y:S11]  /*3a190*/  HMMA.16816.F32.BF16 R24, R16.reuse, R22, R24 ;  /* 0x000000161018723c */ /* 0x044ff60000041818 */
[----:B------:R-:W-:Y:S11]  /*3a1a0*/  @!UPT UIADD3 URZ, URZ, URZ, URZ ;  /* 0x0000003f3f3ff290 */ /* 0x000ff6000fffe03f */
[----:B------:R-:W-:Y:S01]  /*3a1b0*/  @!UPT UIADD3 URZ, URZ, URZ, URZ ;  /* 0x0000003f3f3ff290 */ /* 0x000fe2000fffe03f */
[----:B------:R0:W-:Y:S01]  /*3a1c0*/  STL.64 [R1+0x3d0], R24 ;  /* 0x0003d01801007387 */ /* 0x0001e20000100a00 */
[----:B------:R1:W-:Y:S02]  /*3a1d0*/  STL.64 [R1+0x3d8], R26 ;  /* 0x0003d81a01007387 */ /* 0x0003e40000100a00 */
[----:B0-----:R-:W-:Y:S01]  /*3a1e0*/  IMAD.MOV.U32 R25, RZ, RZ, R22 ;  /* 0x000000ffff197224 */ /* 0x001fe200078e0016 */
[----:B-1----:R-:W2:Y:S01]  /*3a1f0*/  LDL.LU.64 R26, [R1+0x2120] ;  /* 0x00212000011a7983 */ /* 0x002ea20000300a00 */
[----:B------:R-:W-:Y:S02]  /*3a200*/  IMAD.MOV.U32 R24, RZ, RZ, R23 ;  /* 0x000000ffff187224 */ /* 0x000fe400078e0017 */
        /* <DEDUP_REMOVED lines=11> */
[C---:B--2---:R-:W-:Y:S01]  /*3a2c0*/  HMMA.16816.F32.BF16 R8, R16.reuse, R26, R20 ;  /* 0x0000001a1008723c */ /* 0x044fe20000041814 */
[----:B------:R-:W2:Y:S11]  /*3a2d0*/  LDL.LU R20, [R1+0x2b0] ;  /* 0x0002b00001147983 */ /* 0x000eb60000300800 */
[----:B------:R-:W-:Y:S11]  /*3a2e0*/  @!UPT UIADD3 URZ, URZ, URZ, URZ ;  /* 0x0000003f3f3ff290 */ /* 0x000ff6000fffe03f */
[----:B------:R-:W-:Y:S01]  /*3a2f0*/  STL.64 [R1+0x3b0], R8 ;  /* 0x0003b00801007387 */ /* 0x000fe20000100a00 */
[----:B------:R-:W-:Y:S02]  /*3a300*/  STL.64 [R1+0x3b8], R10 ;  /* 0x0003b80a01007387 */ /* 0x000fe40000100a00 */
[----:B------:R-:W2:Y:S02]  /*3a310*/  LDL.LU R21, [R1+0x2b4] ;  /* 0x0002b40001157983 */ /* 0x000ea40000300800 */
[----:B------:R-:W3:Y:S01]  /*3a320*/  LDL.LU R22, [R1+0x2b8] ;  /* 0x0002b80001167983 */ /* 0x000ee20000300800 */
[----:B------:R-:W3:Y:S01]  /*3a330*/  LDL.LU R23, [R1+0x2bc] ;  /* 0x0002bc0001177983 */ /* 0x000ee20000300800 */
[----:B------:R-:W-:Y:S03]  /*3a340*/  HMMA.16816.F32.BF16 R12, R16, R6, R12 ;  /* 0x00000006100c723c */ /* 0x000fe6000004180c */
        /* <DEDUP_REMOVED lines=10> */
[----:B------:R0:W-:Y:S02]  /*3a3f0*/  STL.64 [R1+0x2070], R26 ;  /* 0x0020701a01007387 */ /* 0x0001e40000100a00 */
[----:B0-----:R-:W-:-:S02]  /*3a400*/  IMAD.MOV.U32 R26, RZ, RZ, R0 ;  /* 0x000000ffff1a7224 */ /* 0x001fc400078e0000 */
[----:B------:R-:W-:Y:S01]  /*3a410*/  IMAD.MOV.U32 R27, RZ, RZ, R2 ;  /* 0x000000ffff1b7224 */ /* 0x000fe200078e0002 */
[----:B------:R-:W2:Y:S01]  /*3a420*/  LDL.LU R0, [R1+0x20fc] ;  /* 0x0020fc0001007983 */ /* 0x000ea20000300800 */
[----:B------:R-:W2:Y:S03]  /*3a430*/  LDL.LU R2, [R1+0x20f8] ;  /* 0x0020f80001027983 */ /* 0x000ea60000300800 */
[----:B------:R0:W-:Y:S02]  /*3a440*/  STL.64 [R1+0x2088], R26 ;  /* 0x0020881a01007387 */ /* 0x0001e40000100a00 */
[----:B0-----:R-:W-:Y:S02]  /*3a450*/  IMAD.MOV.U32 R26, RZ, RZ, R25 ;  /* 0x000000ffff1a7224 */ /* 0x001fe400078e0019 */
[----:B------:R-:W-:-:S05]  /*3a460*/  IMAD.MOV.U32 R27, RZ, RZ, R24 ;  /* 0x000000ffff1b7224 */ /* 0x000fca00078e0018 */
[----:B------:R-:W-:Y:S01]  /*3a470*/  STL.64 [R1+0x20a0], R26 ;  /* 0x0020a01a01007387 */ /* 0x000fe20000100a00 */
[----:B------:R0:W-:Y:S02]  /*3a480*/  STL.64 [R1+0x2e0], R12 ;  /* 0x0002e00c01007387 */ /* 0x0001e40000100a00 */
[----:B------:R1:W-:Y:S02]  /*3a490*/  STL.64 [R1+0x2e8], R14 ;  /* 0x0002e80e01007387 */ /* 0x0003e40000100a00 */
[----:B0-----:R-:W-:Y:S01]  /*3a4a0*/  IMAD.MOV.U32 R13, RZ, RZ, R6 ;  /* 0x000000ffff0d7224 */ /* 0x001fe200078e0006 */
[----:B-1----:R-:W3:Y:S01]  /*3a4b0*/  LDL.LU.64 R14, [R1+0x20f0] ;  /* 0x0020f000010e7983 */ /* 0x002ee20000300a00 */
[----:B------:R-:W-:Y:S02]  /*3a4c0*/  IMAD.MOV.U32 R12, RZ, RZ, R7 ;  /* 0x000000ffff0c7224 */ /* 0x000fe400078e0007 */
[----:B------:R-:W2:Y:S02]  /*3a4d0*/  LDL.LU.64 R6, [R1+0x20e8] ;  /* 0x0020e80001067983 */ /* 0x000ea40000300a00 */
[----:B------:R-:W-:-:S02]  /*3a4e0*/  IMAD.MOV.U32 R26, RZ, RZ, R5 ;  /* 0x000000ffff1a7224 */ /* 0x000fc400078e0005 */
[----:B------:R-:W-:Y:S02]  /*3a4f0*/  IMAD.MOV.U32 R27, RZ, RZ, R4 ;  /* 0x000000ffff1b7224 */ /* 0x000fe400078e0004 */
[----:B------:R-:W3:Y:S01]  /*3a500*/  LDL.LU.64 R4, [R1+0x20e0] ;  /* 0x0020e00001047983 */ /* 0x000ee20000300a00 */
[C---:B--2---:R-:W-:Y:S11]  /*3a510*/  HMMA.16816.F32.BF16 R20, R16.reuse, R6, R20 ;  /* 0x000000061014723c */ /* 0x044ff60000041814 */
[----:B------:R-:W-:Y:S11]  /*3a520*/  @!UPT UIADD3 URZ, URZ, URZ, URZ ;  /* 0x0000003f3f3ff290 */ /* 0x000ff6000fffe03f */
[----:B------:R-:W-:Y:S01]  /*3a530*/  @!UPT UIADD3 URZ, URZ, URZ, URZ ;  /* 0x0000003f3f3ff290 */ /* 0x000fe2000fffe03f */
[----:B------:R-:W-:Y:S01]  /*3a540*/  STL.64 [R1+0x2d0], R20 ;  /* 0x0002d01401007387 */ /* 0x000fe20000100a00 */
[----:B------:R0:W-:Y:S03]  /*3a550*/  STL.64 [R1+0x2d8], R22 ;  /* 0x0002d81601007387 */ /* 0x0001e60000100a00 */
[----:B0-----:R-:W2:Y:S01]  /*3a560*/  LDL.LU.64 R22, [R1+0x20d8] ;  /* 0x0020d80001167983 */ /* 0x001ea20000300a00 */
[----:B------:R-:W2:Y:S02]  /*3a570*/  LDL.LU.64 R20, [R1+0x20d0] ;  /* 0x0020d00001147983 */ /* 0x000ea40000300a00 */
[----:B------:R-:W-:Y:S02]  /*3a580*/  STL.64 [R1+0x2080], R6 ;  /* 0x0020800601007387 */ /* 0x000fe40000100a00 */
[----:B---3--:R0:W-:Y:S02]  /*3a590*/  STL.64 [R1+0x2078], R4 ;  /* 0x0020780401007387 */ /* 0x0081e40000100a00 */
[----:B0-----:R-:W3:Y:S01]  /*3a5a0*/  LDL.LU R4, [R1+0x280] ;  /* 0x0002800001047983 */ /* 0x001ee20000300800 */
[----:B------:R-:W3:Y:S02]  /*3a5b0*/  LDL.LU R5, [R1+0x284] ;  /* 0x0002840001057983 */ /* 0x000ee40000300800 */
[----:B------:R-:W2:Y:S02]  /*3a5c0*/  LDL.LU R6, [R1+0x288] ;  /* 0x0002880001067983 */ /* 0x000ea40000300800 */
[----:B------:R-:W2:Y:S01]  /*3a5d0*/  LDL.LU R7, [R1+0x28c] ;  /* 0x00028c0001077983 */ /* 0x000ea20000300800 */
[C---:B------:R-:W-:Y:S01]  /*3a5e0*/  HMMA.16816.F32.BF16 R8, R16.reuse, R14, R8 ;  /* 0x0000000e1008723c */ /* 0x040fe20000041808 */
[----:B--2---:R-:W-:Y:S01]  /*3a5f0*/  STL.64 [R1+0x2098], R6 ;  /* 0x0020980601007387 */ /* 0x004fe20000100a00 */
[----:B---3--:R0:W-:Y:S03]  /*3a600*/  STL.64 [R1+0x2090], R4 ;  /* 0x0020900401007387 */ /* 0x0081e60000100a00 */
        /* <DEDUP_REMOVED lines=9> */
[----:B------:R-:W2:Y:S02]  /*3a6a0*/  LDL.LU R7, [R1+0x2ac] ;  /* 0x0002ac0001077983 */ /* 0x000ea40000300800 */
[----:B------:R-:W-:Y:S01]  /*3a6b0*/  STL.64 [R1+0x2c0], R8 ;  /* 0x0002c00801007387 */ /* 0x000fe20000100a00 */
[----:B------:R0:W-:Y:S03]  /*3a6c0*/  STL.64 [R1+0x2c8], R10 ;  /* 0x0002c80a01007387 */ /* 0x0001e60000100a00 */
[----:B0-----:R-:W3:Y:S02]  /*3a6d0*/  LDL.LU.64 R10, [R1+0x20c8] ;  /* 0x0020c800010a7983 */ /* 0x001ee40000300a00 */
[----:B---3--:R-:W-:Y:S02]  /*3a6e0*/  HMMA.16816.F32.BF16 R16, R16, R10, R20 ;  /* 0x0000000a1010723c */ /* 0x008fe40000041814 */
[----:B------:R-:W2:Y:S01]  /*3a6f0*/  LDL.LU.64 R22, [R1+0x20c0] ;  /* 0x0020c00001167983 */ /* 0x000ea20000300a00 */
[----:B------:R-:W2:Y:S02]  /*3a700*/  LDL.LU.64 R20, [R1+0x20b8] ;  /* 0x0020b80001147983 */ /* 0x000ea40000300a00 */
[----:B------:R0:W-:Y:S02]  /*3a710*/  STL.64 [R1+0x2048], R10 ;  /* 0x0020480a01007387 */ /* 0x0001e40000100a00 */
[----:B------:R-:W3:Y:S11]  /*3a720*/  LDL.LU R8, [R1+0x270] ;  /* 0x0002700001087983 */ /* 0x000ef60000300800 */
[----:B------:R-:W-:Y:S05]  /*3a730*/  @!UPT UIADD3 URZ, URZ, URZ, URZ ;  /* 0x0000003f3f3ff290 */ /* 0x000fea000fffe03f */
[----:B------:R-:W-:Y:S01]  /*3a740*/  STL.64 [R1+0x1a0], R16 ;  /* 0x0001a01001007387 */ /* 0x000fe20000100a00 */
[----:B------:R-:W-:Y:S02]  /*3a750*/  STL.64 [R1+0x1a8], R18 ;  /* 0x0001a81201007387 */ /* 0x000fe40000100a00 */
[----:B------:R-:W3:Y:S02]  /*3a760*/  LDL.LU R9, [R1+0x274] ;  /* 0x0002740001097983 */ /* 0x000ee40000300800 */
[----:B0-----:R-:W3:Y:S01]  /*3a770*/  LDL.LU R10, [R1+0x278] ;  /* 0x00027800010a7983 */ /* 0x001ee20000300800 */
        /* <DEDUP_REMOVED lines=29> */
[----:B------:R-:W-:Y:S02]  /*3a950*/  STL.64 [R1+0xd8], R10 ;  /* 0x0000d80a01007387 */ /* 0x000fe40000100a00 */
        /* <DEDUP_REMOVED lines=9> */
[----:B------:R-:W3:Y:S11]  /*3a9f0*/  LDL.LU R24, [R1+0x190] ;  /* 0x0001900001187983 */ /* 0x000ef60000300800 */
[----:B------:R-:W-:Y:S11]  /*3aa00*/  @!UPT UIADD3 URZ, URZ, URZ, URZ ;  /* 0x0000003f3f3ff290 */ /* 0x000ff6000fffe03f */
[----:B------:R0:W-:Y:S01]  /*3aa10*/  STL.64 [R1+0x1d0], R8 ;  /* 0x0001d00801007387 */ /* 0x0001e20000100a00 */
[----:B------:R1:W-:Y:S02]  /*3aa20*/  STL.64 [R1+0x1d8], R10 ;  /* 0x0001d80a01007387 */ /* 0x0003e40000100a00 */
[----:B------:R-:W3:Y:S02]  /*3aa30*/  LDL.LU R25, [R1+0x194] ;  /* 0x0001940001197983 */ /* 0x000ee40000300800 */
[----:B------:R-:W3:Y:S01]  /*3aa40*/  LDL.LU R26, [R1+0x198] ;  /* 0x00019800011a7983 */ /* 0x000ee20000300800 */
[----:B------:R-:W3:Y:S04]  /*3aa50*/  LDL.LU R27, [R1+0x19c] ;  /* 0x00019c00011b7983 */ /* 0x000ee80000300800 */
[----:B0-----:R-:W3:Y:S01]  /*3aa60*/  LDL.LU R8, [R1+0x240] ;  /* 0x0002400001087983 */ /* 0x001ee20000300800 */
[----:B------:R-:W3:Y:S02]  /*3aa70*/  LDL.LU R9, [R1+0x244] ;  /* 0x0002440001097983 */ /* 0x000ee40000300800 */
[----:B-1----:R-:W3:Y:S02]  /*3aa80*/  LDL.LU R10, [R1+0x248] ;  /* 0x00024800010a7983 */ /* 0x002ee40000300800 */
[----:B------:R-:W3:Y:S01]  /*3aa90*/  LDL.LU R11, [R1+0x24c] ;  /* 0x00024c00010b7983 */ /* 0x000ee20000300800 */
[----:B------:R0:W-:Y:S01]  /*3aaa0*/  STL.64 [R1+0x2018], R18 ;  /* 0x0020181201007387 */ /* 0x0001e20000100a00 */
[----:B------:R-:W3:Y:S02]  /*3aab0*/  LDL.LU R16, [R1+0x160] ;  /* 0x0001600001107983 */ /* 0x000ee40000300800 */
[----:B------:R-:W3:Y:S01]  /*3aac0*/  LDL.LU R17, [R1+0x164] ;  /* 0x0001640001117983 */ /* 0x000ee20000300800 */
[----:B0-----:R-:W3:Y:S01]  /*3aad0*/  LDL.LU R18, [R1+0x168] ;  /* 0x0001680001127983 */ /* 0x001ee20000300800 */
[----:B------:R-:W3:Y:S01]  /*3aae0*/  LDL.LU R19, [R1+0x16c] ;  /* 0x00016c0001137983 */ /* 0x000ee20000300800 */
[C---:B--2---:R-:W-:Y:S02]  /*3aaf0*/  HMMA.16816.F32.BF16 R12, R20.reuse, R6, R12 ;  /* 0x00000006140c723c */ /* 0x044fe4000004180c */
[----:B---3--:R0:W-:Y:S01]  /*3ab00*/  STL.64 [R1+0x2028], R18 ;  /* 0x0020281201007387 */ /* 0x0081e20000100a00 */
[----:B------:R-:W-:Y:S03]  /*3ab10*/  STL.64 [R1+0x2020], R16 ;  /* 0x0020201001007387 */ /* 0x000fe60000100a00 */
[----:B0-----:R-:W2:Y:S11]  /*3ab20*/  LDL.LU.64 R18, [R1+0x48] ;  /* 0x0000480001127983 */ /* 0x001eb60000300a00 */
[----:B------:R-:W-:Y:S06]  /*3ab30*/  @!UPT UIADD3 URZ, URZ, URZ, URZ ;  /* 0x0000003f3f3ff290 */ /* 0x000fec000fffe03f */
[----:B------:R-:W-:Y:S02]  /*3ab40*/  STL.64 [R1+0x270], R12 ;  /* 0x0002700c01007387 */ /* 0x000fe40000100a00 */
[----:B------:R0:W-:Y:S02]  /*3ab50*/  STL.64 [R1+0x278], R14 ;  /* 0x0002780e01007387 */ /* 0x0001e40000100a00 */
[----:B0-----:R-:W3:Y:S01]  /*3ab60*/  LDL.LU.64 R14, [R1+0x2058] ;  /* 0x00205800010e7983 */ /* 0x001ee20000300a00 */
[----:B------:R-:W2:Y:S02]  /*3ab70*/  LDL.LU.64 R12, [R1+0x2050] ;  /* 0x00205000010c7983 */ /* 0x000ea40000300a00 */
        /* <DEDUP_REMOVED lines=14> */
[----:B0-----:R-:W2:Y:S01]  /*3ac60*/  LDL.LU.64 R6, [R1+0x18] ;  /* 0x0000180001067983 */ /* 0x001ea20000300a00 */
[C---:B---3--:R-:W-:Y:S03]  /*3ac70*/  HMMA.16816.F32.BF16 R8, R20.reuse, R14, R8 ;  /* 0x0000000e1408723c */ /* 0x048fe60000041808 */
[----:B--2---:R0:W-:Y:S04]  /*3ac80*/  STL.64 [R1+0x2010], R6 ;  /* 0x0020100601007387 */ /* 0x0041e80000100a00 */
[----:B0-----:R-:W2:Y:S04]  /*3ac90*/  LDL.LU.64 R6, [R1+0x38] ;  /* 0x0000380001067983 */ /* 0x001ea80000300a00 */
[----:B--2---:R0:W-:Y:S01]  /*3aca0*/  STL.64 [R1+0x2030], R6 ;  /* 0x0020300601007387 */ /* 0x0041e20000100a00 */
[----:B------:R-:W2:Y:S02]  /*3acb0*/  LDL.LU R4, [R1+0x170] ;  /* 0x0001700001047983 */ /* 0x000ea40000300800 */
[----:B------:R-:W2:Y:S01]  /*3acc0*/  LDL.LU R5, [R1+0x174] ;  /* 0x0001740001057983 */ /* 0x000ea20000300800 */
[----:B0-----:R-:W2:Y:S01]  /*3acd0*/  LDL.LU R6, [R1+0x178] ;  /* 0x0001780001067983 */ /* 0x001ea20000300800 */
[----:B------:R-:W2:Y:S07]  /*3ace0*/  LDL.LU R7, [R1+0x17c] ;  /* 0x00017c0001077983 */ /* 0x000eae0000300800 */
[----:B------:R-:W-:Y:S02]  /*3acf0*/  STL.64 [R1+0x520], R8 ;  /* 0x0005200801007387 */ /* 0x000fe40000100a00 */
[----:B------:R0:W-:Y:S02]  /*3ad00*/  STL.64 [R1+0x528], R10 ;  /* 0x0005280a01007387 */ /* 0x0001e40000100a00 */
        /* <DEDUP_REMOVED lines=8> */
[----:B------:R1:W-:Y:S02]  /*3ad90*/  STL.64 [R1+0x198], R22 ;  /* 0x0001981601007387 */ /* 0x0003e40000100a00 */
[----:B------:R-:W3:Y:S02]  /*3ada0*/  LDL.LU R9, [R1+0x154] ;  /* 0x0001540001097983 */ /* 0x000ee40000300800 */
[----:B0-----:R-:W3:Y:S01]  /*3adb0*/  LDL.LU R10, [R1+0x158] ;  /* 0x00015800010a7983 */ /* 0x001ee20000300800 */
[----:B------:R-:W3:Y:S01]  /*3adc0*/  LDL.LU R11, [R1+0x15c] ;  /* 0x00015c00010b7983 */ /* 0x000ee20000300800 */
[----:B-1----:R-:W-:Y:S02]  /*3add0*/  IMAD.MOV.U32 R22, RZ, RZ, R13 ;  /* 0x000000ffff167224 */ /* 0x002fe400078e000d */
[----:B------:R-:W-:Y:S02]  /*3ade0*/  IMAD.MOV.U32 R23, RZ, RZ, R12 ;  /* 0x000000ffff177224 */ /* 0x000fe400078e000c */
[----:B------:R-:W-:-:S02]  /*3adf0*/  IMAD.MOV.U32 R13, RZ, RZ, R18 ;  /* 0x000000ffff0d7224 */ /* 0x000fc400078e0012 */
        /* <DEDUP_REMOVED lines=25> */
[----:B------:R-:W3:Y:S01]  /*3af90*/  LDL.LU.64 R6, [R1+0x2008] ;  /* 0x0020080001067983 */ /* 0x000ee20000300a00 */
[----:B------:R-:W3:Y:S02]  /*3afa0*/  LDL.LU.64 R4, [R1+0x2000] ;  /* 0x0020000001047983 */ /* 0x000ee40000300a00 */
[----:B---3--:R-:W-:Y:S11]  /*3afb0*/  HMMA.16816.F32.BF16 R4, R24, R22, R4 ;  /* 0x000000161804723c */ /* 0x008ff60000041804 */
[----:B------:R-:W-:Y:S11]  /*3afc0*/  @!UPT UIADD3 URZ, URZ, URZ, URZ ;  /* 0x0000003f3f3ff290 */ /* 0x000ff6000fffe03f */
[----:B------:R-:W-:Y:S01]  /*3afd0*/  @!UPT UIADD3 URZ, URZ, URZ, URZ ;  /* 0x0000003f3f3ff290 */ /* 0x000fe2000fffe03f */
[----:B------:R-:W-:Y:S01]  /*3afe0*/  STL.64 [R1+0x550], R4 ;  /* 0x0005500401007387 */ /* 0x000fe20000100a00 */
[----:B------:R0:W-:Y:S03]  /*3aff0*/  STL.64 [R1+0x558], R6 ;  /* 0x0005580601007387 */ /* 0x0001e60000100a00 */
[----:B0-----:R-:W2:Y:S01]  /*3b000*/  LDL.LU.64 R6, [R1+0x1ff8] ;  /* 0x001ff80001067983 */ /* 0x001ea20000300a00 */
[----:B------:R-:W2:Y:S02]  /*3b010*/  LDL.LU.64 R4, [R1+0x1ff0] ;  /* 0x001ff00001047983 */ /* 0x000ea40000300a00 */
[----:B------:R0:W-:Y:S02]  /*3b020*/  STL.64 [R1+0x1f78], R22 ;  /* 0x001f781601007387 */ /* 0x0001e40000100a00 */
[----:B0-----:R-:W-:Y:S02]  /*3b030*/  IMAD.MOV.U32 R22, RZ, RZ, R9 ;  /* 0x000000ffff167224 */ /* 0x001fe400078e0009 */
[----:B------:R-:W-:-:S02]  /*3b040*/  IMAD.MOV.U32 R23, RZ, RZ, R8 ;  /* 0x000000ffff177224 */ /* 0x000fc400078e0008 */
[----:B------:R-:W3:Y:S01]  /*3b050*/  LDL.LU R8, [R1+0x110] ;  /* 0x0001100001087983 */ /* 0x000ee20000300800 */
[----:B------:R-:W3:Y:S02]  /*3b060*/  LDL.LU R9, [R1+0x114] ;  /* 0x0001140001097983 */ /* 0x000ee40000300800 */
[----:B------:R-:W3:Y:S02]  /*3b070*/  LDL.LU R10, [R1+0x118] ;  /* 0x00011800010a7983 */ /* 0x000ee40000300800 */
[----:B------:R-:W3:Y:S01]  /*3b080*/  LDL.LU R11, [R1+0x11c] ;  /* 0x00011c00010b7983 */ /* 0x000ee20000300800 */
[----:B------:R0:W-:Y:S02]  /*3b090*/  STL.64 [R1+0x1f90], R22 ;  /* 0x001f901601007387 */ /* 0x0001e40000100a00 */
[----:B0-----:R-:W-:Y:S02]  /*3b0a0*/  IMAD.MOV.U32 R22, RZ, RZ, R17 ;  /* 0x000000ffff167224 */ /* 0x001fe400078e0011 */
[----:B------:R-:W-:-:S05]  /*3b0b0*/  IMAD.MOV.U32 R23, RZ, RZ, R16 ;  /* 0x000000ffff177224 */ /* 0x000fca00078e0010 */
[----:B------:R0:W-:Y:S01]  /*3b0c0*/  STL.64 [R1+0x1fa8], R22 ;  /* 0x001fa81601007387 */ /* 0x0001e20000100a00 */
[----:B------:R-:W3:Y:S02]  /*3b0d0*/  LDL.LU R20, [R1+0x120] ;  /* 0x0001200001147983 */ /* 0x000ee40000300800 */
[----:B------:R-:W3:Y:S01]  /*3b0e0*/  LDL.LU R21, [R1+0x124] ;  /* 0x0001240001157983 */ /* 0x000ee20000300800 */
[----:B0-----:R-:W3:Y:S01]  /*3b0f0*/  LDL.LU R22, [R1+0x128] ;  /* 0x0001280001167983 */ /* 0x001ee20000300800 */
[----:B------:R-:W3:Y:S01]  /*3b100*/  LDL.LU R23, [R1+0x12c] ;  /* 0x00012c0001177983 */ /* 0x000ee20000300800 */
[C---:B--2---:R-:W-:Y:S11]  /*3b110*/  HMMA.16816.F32.BF16 R4, R24.reuse, R18, R4 ;  /* 0x000000121804723c */ /* 0x044ff60000041804 */
[----:B------:R-:W-:Y:S11]  /*3b120*/  @!UPT UIADD3 URZ, URZ, URZ, URZ ;  /* 0x0000003f3f3ff290 */ /* 0x000ff6000fffe03f */
[----:B------:R-:W-:Y:S01]  /*3b130*/  @!UPT UIADD3 URZ, URZ, URZ, URZ ;  /* 0x0000003f3f3ff290 */ /* 0x000fe2000fffe03f */
[----:B------:R-:W-:Y:S01]  /*3b140*/  STL.64 [R1+0x170], R4 ;  /* 0x0001700401007387 */ /* 0x000fe20000100a00 */
[----:B------:R0:W-:Y:S03]  /*3b150*/  STL.64 [R1+0x178], R6 ;  /* 0x0001780601007387 */ /* 0x0001e60000100a00 */
[----:B0-----:R-:W3:Y:S01]  /*3b160*/  LDL.LU.64 R6, [R1+0x1fe8] ;  /* 0x001fe80001067983 */ /* 0x001ee20000300a00 */
[----:B------:R-:W2:Y:S02]  /*3b170*/  LDL.LU.64 R4, [R1+0x1fe0] ;  /* 0x001fe00001047983 */ /* 0x000ea40000300a00 */
[----:B------:R3:W-:Y:S02]  /*3b180*/  STL.64 [R1+0x1fd0], R18 ;  /* 0x001fd01201007387 */ /* 0x0007e40000100a00 */
[C---:B---3--:R-:W-:Y:S11]  /*3b190*/  HMMA.16816.F32.BF16 R16, R24.reuse, R6, R20 ;  /* 0x000000061810723c */ /* 0x048ff60000041814 */
[----:B------:R-:W-:Y:S11]  /*3b1a0*/  @!UPT UIADD3 URZ, URZ, URZ, URZ ;  /* 0x0000003f3f3ff290 */ /* 0x000ff6000fffe03f */
[----:B------:R-:W-:Y:S01]  /*3b1b0*/  @!UPT UIADD3 URZ, URZ, URZ, URZ ;  /* 0x0000003f3f3ff290 */ /* 0x000fe2000fffe03f */
[----:B------:R0:W-:Y:S01]  /*3b1c0*/  STL.64 [R1+0x160], R16 ;  /* 0x0001601001007387 */ /* 0x0001e20000100a00 */
[----:B------:R1:W-:Y:S03]  /*3b1d0*/  STL.64 [R1+0x168], R18 ;  /* 0x0001681201007387 */ /* 0x0003e60000100a00 */
[----:B0-----:R-:W3:Y:S01]  /*3b1e0*/  LDL.LU R16, [R1+0xb0] ;  /* 0x0000b00001107983 */ /* 0x001ee20000300800 */
[----:B------:R-:W3:Y:S02]  /*3b1f0*/  LDL.LU R17, [R1+0xb4] ;  /* 0x0000b40001117983 */ /* 0x000ee40000300800 */
[----:B-1----:R-:W3:Y:S02]  /*3b200*/  LDL.LU R18, [R1+0xb8] ;  /* 0x0000b80001127983 */ /* 0x002ee40000300800 */
[----:B------:R-:W3:Y:S01]  /*3b210*/  LDL.LU R19, [R1+0xbc] ;  /* 0x0000bc0001137983 */ /* 0x000ee20000300800 */
[----:B------:R-:W-:Y:S01]  /*3b220*/  STL.64 [R1+0x1f88], R6 ;  /* 0x001f880601007387 */ /* 0x000fe20000100a00 */
[----:B--2---:R0:W-:Y:S03]  /*3b230*/  STL.64 [R1+0x1f80], R4 ;  /* 0x001f800401007387 */ /* 0x0041e60000100a00 */
        /* <DEDUP_REMOVED lines=28> */
[----:B--2---:R-:W-:Y:S01]  /*3b400*/  STL.64 [R1+0x1f68], R14 ;  /* 0x001f680e01007387 */ /* 0x004fe20000100a00 */
[----:B------:R0:W-:Y:S04]  /*3b410*/  STL.64 [R1+0x1f60], R12 ;  /* 0x001f600c01007387 */ /* 0x0001e80000100a00 */
[----:B------:R-:W-:-:S02]  /*3b420*/  IMAD.MOV.U32 R17, RZ, RZ, R10 ;  /* 0x000000ffff117224 */ /* 0x000fc400078e000a */
[----:B------:R-:W-:Y:S01]  /*3b430*/  IMAD.MOV.U32 R16, RZ, RZ, R11 ;  /* 0x000000ffff107224 */ /* 0x000fe200078e000b */
[----:B0-----:R-:W2:Y:S01]  /*3b440*/  LDL.LU R12, [R1+0x220] ;  /* 0x00022000010c7983 */ /* 0x001ea20000300800 */
[----:B------:R-:W2:Y:S02]  /*3b450*/  LDL.LU R13, [R1+0x224] ;  /* 0x00022400010d7983 */ /* 0x000ea40000300800 */
[----:B------:R-:W2:Y:S02]  /*3b460*/  LDL.LU R14, [R1+0x228] ;  /* 0x00022800010e7983 */ /* 0x000ea40000300800 */
[----:B------:R-:W2:Y:S01]  /*3b470*/  LDL.LU R15, [R1+0x22c] ;  /* 0x00022c00010f7983 */ /* 0x000ea20000300800 */
[----:B------:R-:W2:Y:S07]  /*3b480*/  LDL.LU.64 R18, [R1+0x1fd0] ;  /* 0x001fd00001127983 */ /* 0x000eae0000300a00 */
[----:B------:R0:W-:Y:S02]  /*3b490*/  STL.64 [R1+0x4c0], R24 ;  /* 0x0004c01801007387 */ /* 0x0001e40000100a00 */
[----:B------:R1:W-:Y:S02]  /*3b4a0*/  STL.64 [R1+0x4c8], R26 ;  /* 0x0004c81a01007387 */ /* 0x0003e40000100a00 */
[----:B------:R-:W3:Y:S01]  /*3b4b0*/  LDL.LU.64 R10, [R1+0x1fc8] ;  /* 0x001fc800010a7983 */ /* 0x000ee20000300a00 */
[----:B------:R-:W3:Y:S04]  /*3b4c0*/  LDL.LU.64 R8, [R1+0x1fc0] ;  /* 0x001fc00001087983 */ /* 0x000ee80000300a00 */
[----:B0-----:R-:W2:Y:S01]  /*3b4d0*/  LDL.LU R24, [R1+0x50] ;  /* 0x0000500001187983 */ /* 0x001ea20000300800 */
[----:B------:R-:W2:Y:S02]  /*3b4e0*/  LDL.LU R25, [R1+0x54] ;  /* 0x0000540001197983 */ /* 0x000ea40000300800 */
[----:B-1----:R-:W2:Y:S02]  /*3b4f0*/  LDL.LU R26, [R1+0x58] ;  /* 0x00005800011a7983 */ /* 0x002ea40000300800 */
[----:B------:R-:W2:Y:S01]  /*3b500*/  LDL.LU R27, [R1+0x5c] ;  /* 0x00005c00011b7983 */ /* 0x000ea20000300800 */
[C---:B---3--:R-:W-:Y:S01]  /*3b510*/  HMMA.16816.F32.BF16 R20, R8.reuse, R22, R4 ;  /* 0x000000160814723c */ /* 0x048fe20000041804 */
[----:B------:R-:W3:Y:S01]  /*3b520*/  LDL.LU.64 R6, [R1+0x1fb8] ;  /* 0x001fb80001067983 */ /* 0x000ee20000300a00 */
[----:B------:R-:W3:Y:S11]  /*3b530*/  LDL.LU.64 R4, [R1+0x1fb0] ;  /* 0x001fb00001047983 */ /* 0x000ef60000300a00 */
[----:B------:R-:W-:Y:S10]  /*3b540*/  @!UPT UIADD3 URZ, URZ, URZ, URZ ;  /* 0x0000003f3f3ff290 */ /* 0x000ff4000fffe03f */
        /* <DEDUP_REMOVED lines=10> */
[C---:B---3--:R-:W-:Y:S02]  /*3b5f0*/  HMMA.16816.F32.BF16 R20, R8.reuse, R22, R4 ;  /* 0x000000160814723c */ /* 0x048fe40000041804 */
[----:B------:R-:W3:Y:S01]  /*3b600*/  LDL.LU.64 R6, [R1+0x1f88] ;  /* 0x001f880001067983 */ /* 0x000ee20000300a00 */
[----:B------:R-:W2:Y:S11]  /*3b610*/  LDL.LU.64 R4, [R1+0x1f80] ;  /* 0x001f800001047983 */ /* 0x000eb60000300a00 */
[----:B------:R-:W-:Y:S09]  /*3b620*/  @!UPT UIADD3 URZ, URZ, URZ, URZ ;  /* 0x0000003f3f3ff290 */ /* 0x000ff2000fffe03f */
[----:B------:R-:W-:Y:S01]  /*3b630*/  STL.64 [R1+0xc0], R20 ;  /* 0x0000c01401007387 */ /* 0x000fe20000100a00 */
[----:B------:R0:W-:Y:S03]  /*3b640*/  STL.64 [R1+0xc8], R22 ;  /* 0x0000c81601007387 */ /* 0x0001e60000100a00 */
[----:B0-----:R-:W2:Y:S02]  /*3b650*/  LDL.LU.64 R22, [R1+0x1f78] ;  /* 0x001f780001167983 */ /* 0x001ea40000300a00 */
[C---:B--2---:R-:W-:Y:S02]  /*3b660*/  HMMA.16816.F32.BF16 R20, R8.reuse, R22, R24 ;  /* 0x000000160814723c */ /* 0x044fe40000041818 */
[----:B----4-:R0:W1:Y:S04]  /*3b670*/  LDSM.16.MT88.4 R24, [R3+0xc000] ;  /* 0x00c000000318783b */ /* 0x0100680000004200 */
[----:B0-----:R-:W2:Y:S11]  /*3b680*/  LDL.LU R3, [R1+0x1f70] ;  /* 0x001f700001037983 */ /* 0x001eb60000300800 */
[----:B------:R-:W-:Y:S06]  /*3b690*/  @!UPT UIADD3 URZ, URZ, URZ, URZ ;  /* 0x0000003f3f3ff290 */ /* 0x000fec000fffe03f */
[----:B------:R-:W-:Y:S01]  /*3b6a0*/  STL.64 [R1+0xb0], R20 ;  /* 0x0000b01401007387 */ /* 0x000fe20000100a00 */
[----:B------:R-:W-:Y:S02]  /*3b6b0*/  STL.64 [R1+0xb8], R22 ;  /* 0x0000b81601007387 */ /* 0x000fe40000100a00 */
[----:B------:R-:W-:Y:S01]  /*3b6c0*/  LDSM.16.M88.4 R20, [R5+0x10080] ;  /* 0x010080000514783b */ /* 0x000fe20000000200 */
[----:B-1----:R0:W-:Y:S03]  /*3b6d0*/  STL.64 [R1+0x1f40], R26 ;  /* 0x001f401a01007387 */ /* 0x0021e60000100a00 */
[----:B0-----:R-:W-:Y:S02]  /*3b6e0*/  IMAD.MOV.U32 R26, RZ, RZ, R17 ;  /* 0x000000ffff1a7224 */ /* 0x001fe400078e0011 */
[----:B------:R-:W-:Y:S02]  /*3b6f0*/  IMAD.MOV.U32 R27, RZ, RZ, R16 ;  /* 0x000000ffff1b7224 */ /* 0x000fe400078e0010 */
[----:B------:R-:W-:Y:S01]  /*3b700*/  HMMA.16816.F32.BF16 R16, R8, R18, R12 ;  /* 0x000000120810723c */ /* 0x000fe2000004180c */
[----:B------:R-:W0:Y:S04]  /*3b710*/  LDSM.16.M88.4 R12, [R5+0x11080] ;  /* 0x01108000050c783b */ /* 0x000e280000000200 */
[----:B------:R1:W-:Y:S01]  /*3b720*/  STL.64 [R1+0x1f38], R24 ;  /* 0x001f381801007387 */ /* 0x0003e20000100a00 */
[----:B------:R4:W-:Y:S03]  /*3b730*/  STL.64 [R1+0x1f50], R26 ;  /* 0x001f501a01007387 */ /* 0x0009e60000100a00 */
[----:B-1----:R-:W2:Y:S01]  /*3b740*/  LDL.LU R24, [R1+0x460] ;  /* 0x0004600001187983 */ /* 0x002ea20000300800 */
[----:B------:R-:W2:Y:S02]  /*3b750*/  LDL.LU R25, [R1+0x464] ;  /* 0x0004640001197983 */ /* 0x000ea40000300800 */
[----:B----4-:R-:W4:Y:S02]  /*3b760*/  LDL.LU R26, [R1+0x468] ;  /* 0x00046800011a7983 */ /* 0x010f240000300800 */
[----:B------:R-:W4:Y:S09]  /*3b770*/  LDL.LU R27, [R1+0x46c] ;  /* 0x00046c00011b7983 */ /* 0x000f320000300800 */
[----:B------:R1:W-:Y:S01]  /*3b780*/  STL.64 [R1+0xa0], R16 ;  /* 0x0000a01001007387 */ /* 0x0003e20000100a00 */
[----:B------:R-:W-:Y:S03]  /*3b790*/  STL.64 [R1+0xa8], R18 ;  /* 0x0000a81201007387 */ /* 0x000fe60000100a00 */
[----:B0-----:R-:W-:Y:S01]  /*3b7a0*/  STL.64 [R1+0x50], R12 ;  /* 0x0000500c01007387 */ /* 0x001fe20000100a00 */
[----:B------:R0:W-:Y:S02]  /*3b7b0*/  STL.64 [R1+0x58], R14 ;  /* 0x0000580e01007387 */ /* 0x0001e40000100a00 */
[----:B-1----:R-:W-:-:S02]  /*3b7c0*/  IMAD.MOV.U32 R17, RZ, RZ, R12 ;  /* 0x000000ffff117224 */ /* 0x002fc400078e000c */
[----:B------:R-:W-:Y:S01]  /*3b7d0*/  IMAD.MOV.U32 R16, RZ, RZ, R13 ;  /* 0x000000ffff107224 */ /* 0x000fe200078e000d */
[----:B0-----:R-:W3:Y:S01]  /*3b7e0*/  LDL.LU.64 R14, [R1+0x1f68] ;  /* 0x001f6800010e7983 */ /* 0x001ee20000300a00 */
[----:B------:R-:W3:Y:S03]  /*3b7f0*/  LDL.LU.64 R12, [R1+0x1f60] ;  /* 0x001f6000010c7983 */ /* 0x000ee60000300a00 */
[----:B------:R0:W-:Y:S02]  /*3b800*/  STL.64 [R1+0x1f48], R16 ;  /* 0x001f481001007387 */ /* 0x0001e40000100a00 */
[----:B0-----:R-:W2:Y:S01]  /*3b810*/  LDL.LU R16, [R1+0x330] ;  /* 0x0003300001107983 */ /* 0x001ea20000300800 */
[----:B------:R-:W-:Y:S02]  /*3b820*/  STL.64 [R1+0x60], R20 ;  /* 0x0000601401007387 */ /* 0x000fe40000100a00 */
[----:B------:R-:W-:Y:S01]  /*3b830*/  STL.64 [R1+0x68], R22 ;  /* 0x0000681601007387 */ /* 0x000fe20000100a00 */
[----:B---3--:R-:W-:Y:S11]  /*3b840*/  HMMA.16816.F32.BF16 R12, R8, R6, R12 ;  /* 0x00000006080c723c */ /* 0x008ff6000004180c */
[----:B------:R-:W-:Y:S11]  /*3b850*/  @!UPT UIADD3 URZ, URZ, URZ, URZ ;  /* 0x0000003f3f3ff290 */ /* 0x000ff6000fffe03f */
[----:B------:R-:W-:Y:S01]  /*3b860*/  @!UPT UIADD3 URZ, URZ, URZ, URZ ;  /* 0x0000003f3f3ff290 */ /* 0x000fe2000fffe03f */
[----:B------:R-:W-:Y:S01]  /*3b870*/  STL.64 [R1+0x90], R12 ;  /* 0x0000900c01007387 */ /* 0x000fe20000100a00 */
[----:B------:R-:W-:Y:S02]  /*3b880*/  STL.64 [R1+0x98], R14 ;  /* 0x0000980e01007387 */ /* 0x000fe40000100a00 */
[----:B------:R-:W0:Y:S02]  /*3b890*/  LDSM.16.M88.4 R12, [R5+0x12080] ;  /* 0x01208000050c783b */ /* 0x000e240000000200 */
[----:B0-----:R-:W-:Y:S02]  /*3b8a0*/  STL.64 [R1+0x40], R12 ;  /* 0x0000400c01007387 */ /* 0x001fe40000100a00 */
[----:B------:R-:W-:Y:S02]  /*3b8b0*/  IMAD.MOV.U32 R7, RZ, RZ, R12 ;  /* 0x000000ffff077224 */ /* 0x000fe400078e000c */
[----:B------:R-:W-:Y:S02]  /*3b8c0*/  STL.64 [R1+0x48], R14 ;  /* 0x0000480e01007387 */ /* 0x000fe40000100a00 */
[----:B------:R-:W-:-:S02]  /*3b8d0*/  IMAD.MOV.U32 R6, RZ, RZ, R13 ;  /* 0x000000ffff067224 */ /* 0x000fc400078e000d */
[----:B------:R-:W0:Y:S04]  /*3b8e0*/  LDSM.16.M88.4 R12, [R5+0x13080] ;  /* 0x01308000050c783b */ /* 0x000e280000000200 */
[----:B0-----:R-:W-:Y:S01]  /*3b8f0*/  STL.64 [R1+0x30], R12 ;  /* 0x0000300c01007387 */ /* 0x001fe20000100a00 */
[----:B------:R0:W-:Y:S03]  /*3b900*/  STL.64 [R1+0x38], R14 ;  /* 0x0000380e01007387 */ /* 0x0001e60000100a00 */
[----:B0-----:R-:W4:Y:S01]  /*3b910*/  LDL.LU.64 R14, [R1+0x1f58] ;  /* 0x001f5800010e7983 */ /* 0x001f220000300a00 */
[----:B--2---:R-:W-:Y:S02]  /*3b920*/  IMAD.MOV.U32 R17, RZ, RZ, R3 ;  /* 0x000000ffff117224 */ /* 0x004fe400078e0003 */
[----:B------:R-:W-:-:S02]  /*3b930*/  IMAD.MOV.U32 R18, RZ, RZ, R2 ;  /* 0x000000ffff127224 */ /* 0x000fc400078e0002 */
[----:B------:R-:W-:Y:S01]  /*3b940*/  IMAD.MOV.U32 R19, RZ, RZ, R0 ;  /* 0x000000ffff137224 */ /* 0x000fe200078e0000 */
[C---:B----4-:R-:W-:Y:S01]  /*3b950*/  HMMA.16816.F32.BF16 R12, R8.reuse, R14, R24 ;  /* 0x0000000e080c723c */ /* 0x050fe20000041818 */
[----:B------:R-:W2:Y:S11]  /*3b960*/  LDL.LU.64 R26, [R1+0x1f50] ;  /* 0x001f5000011a7983 */ /* 0x000eb60000300a00 */
[----:B------:R-:W-:Y:S11]  /*3b970*/  @!UPT UIADD3 URZ, URZ, URZ, URZ ;  /* 0x0000003f3f3ff290 */ /* 0x000ff6000fffe03f */
[----:B------:R-:W-:Y:S01]  /*3b980*/  STL [R1+0x360], R12 ;  /* 0x0003600c01007387 */ /* 0x000fe20000100800 */
[----:B------:R-:W-:Y:S02]  /*3b990*/  IMAD.MOV.U32 R3, RZ, RZ, R13 ;  /* 0x000000ffff037224 */ /* 0x000fe400078e000d */
[----:B------:R-:W-:Y:S02]  /*3b9a0*/  IMAD.MOV.U32 R2, RZ, RZ, R14 ;  /* 0x000000ffff027224 */ /* 0x000fe400078e000e */
[----:B------:R-:W-:Y:S02]  /*3b9b0*/  IMAD.MOV.U32 R0, RZ, RZ, R15 ;  /* 0x000000ffff007224 */ /* 0x000fe400078e000f */
[----:B------:R-:W0:Y:S04]  /*3b9c0*/  LDSM.16.M88.4 R12, [R5+0x14080] ;  /* 0x01408000050c783b */ /* 0x000e280000000200 */
[----:B------:R1:W-:Y:S04]  /*3b9d0*/  STL [R1+0x1c50], R0 ;  /* 0x001c500001007387 */ /* 0x0003e80000100800 */
[----:B-1----:R-:W3:Y:S01]  /*3b9e0*/  LDL R0, [R1+0x5d4] ;  /* 0x0005d40001007983 */ /* 0x002ee20000100800 */
[----:B------:R-:W-:Y:S02]  /*3b9f0*/  STL [R1+0x1c4c], R2 ;  /* 0x001c4c0201007387 */ /* 0x000fe40000100800 */
[----:B------:R-:W-:Y:S01]  /*3ba00*/  STL [R1+0x1c48], R3 ;  /* 0x001c480301007387 */ /* 0x000fe20000100800 */
[----:B0-----:R-:W-:Y:S01]  /*3ba10*/  STL.64 [R1+0x1f30], R14 ;  /* 0x001f300e01007387 */ /* 0x001fe20000100a00 */
[----:B------:R0:W-:Y:S03]  /*3ba20*/  STL.64 [R1+0x1f28], R12 ;  /* 0x001f280c01007387 */ /* 0x0001e60000100a00 */
[----:B0-----:R-:W4:Y:S01]  /*3ba30*/  LDL.LU R12, [R1+0x320] ;  /* 0x00032000010c7983 */ /* 0x001f220000300800 */
[----:B------:R-:W4:Y:S02]  /*3ba40*/  LDL.LU R13, [R1+0x324] ;  /* 0x00032400010d7983 */ /* 0x000f240000300800 */
[----:B------:R-:W4:Y:S02]  /*3ba50*/  LDL.LU R14, [R1+0x328] ;  /* 0x00032800010e7983 */ /* 0x000f240000300800 */
[----:B------:R-:W4:Y:S01]  /*3ba60*/  LDL.LU R15, [R1+0x32c] ;  /* 0x00032c00010f7983 */ /* 0x000f220000300800 */
[----:B--2---:R-:W-:Y:S01]  /*3ba70*/  HMMA.16816.F32.BF16 R8, R8, R26, R16 ;  /* 0x0000001a0808723c */ /* 0x004fe20000041810 */
[----:B------:R-:W2:Y:S01]  /*3ba80*/  LDL.LU.64 R16, [R1+0x1f48] ;  /* 0x001f480001107983 */ /* 0x000ea20000300a00 */
[----:B------:R-:W4:Y:S02]  /*3ba90*/  LDL.LU.64 R26, [R1+0x1f40] ;  /* 0x001f4000011a7983 */ /* 0x000f240000300a00 */
[----:B------:R-:W4:Y:S11]  /*3baa0*/  LDL.LU.64 R24, [R1+0x1f38] ;  /* 0x001f380001187983 */ /* 0x000f360000300a00 */
[----:B------:R-:W-:Y:S08]  /*3bab0*/  @!UPT UIADD3 URZ, URZ, URZ, URZ ;  /* 0x0000003f3f3ff290 */ /* 0x000ff0000fffe03f */
[----:B------:R0:W-:Y:S01]  /*3bac0*/  STL.64 [R1+0x70], R8 ;  /* 0x0000700801007387 */ /* 0x0001e20000100a00 */
[----:B------:R-:W-:Y:S03]  /*3bad0*/  STL.64 [R1+0x78], R10 ;  /* 0x0000780a01007387 */ /* 0x000fe60000100a00 */
[----:B0-----:R-:W2:Y:S04]  /*3bae0*/  LDL.64 R8, [R1+0x30] ;  /* 0x0000300001087983 */ /* 0x001ea80000100a00 */
[----:B--2---:R0:W-:Y:S02]  /*3baf0*/  STL.64 [R1+0x1f00], R8 ;  /* 0x001f000801007387 */ /* 0x0041e40000100a00 */
[----:B0-----:R-:W-:-:S02]  /*3bb00*/  IMAD.MOV.U32 R8, RZ, RZ, R7 ;  /* 0x000000ffff087224 */ /* 0x001fc400078e0007 */
[----:B------:R-:W-:-:S05]  /*3bb10*/  IMAD.MOV.U32 R9, RZ, RZ, R6 ;  /* 0x000000ffff097224 */ /* 0x000fca00078e0006 */
[----:B------:R0:W-:Y:S02]  /*3bb20*/  STL.64 [R1+0x1f10], R8 ;  /* 0x001f100801007387 */ /* 0x0001e40000100a00 */
[----:B0-----:R-:W-:Y:S02]  /*3bb30*/  IMAD.MOV.U32 R8, RZ, RZ, R17 ;  /* 0x000000ffff087224 */ /* 0x001fe400078e0011 */
[----:B------:R-:W-:Y:S02]  /*3bb40*/  IMAD.MOV.U32 R9, RZ, RZ, R16 ;  /* 0x000000ffff097224 */ /* 0x000fe400078e0010 */
[----:B------:R-:W0:Y:S01]  /*3bb50*/  LDSM.16.M88.4 R16, [R5+0x15080] ;  /* 0x015080000510783b */ /* 0x000e220000000200 */
[C---:B----4-:R-:W-:Y:S03]  /*3bb60*/  HMMA.16816.F32.BF16 R20, R24.reuse, R20, R12 ;  /* 0x000000141814723c */ /* 0x050fe6000004180c */
[----:B0-----:R-:W-:Y:S01]  /*3bb70*/  STL.64 [R1+0x1f20], R18 ;  /* 0x001f201201007387 */ /* 0x001fe20000100a00 */
[----:B------:R0:W-:Y:S03]  /*3bb80*/  STL.64 [R1+0x1f18], R16 ;  /* 0x001f181001007387 */ /* 0x0001e60000100a00 */
[----:B0-----:R-:W2:Y:S01]  /*3bb90*/  LDL.LU R16, [R1+0x310] ;  /* 0x0003100001107983 */ /* 0x001ea20000300800 */
[----:B------:R-:W2:Y:S02]  /*3bba0*/  LDL.LU R17, [R1+0x314] ;  /* 0x0003140001117983 */ /* 0x000ea40000300800 */
[----:B------:R-:W2:Y:S02]  /*3bbb0*/  LDL.LU R18, [R1+0x318] ;  /* 0x0003180001127983 */ /* 0x000ea40000300800 */
[----:B------:R-:W2:Y:S01]  /*3bbc0*/  LDL.LU R19, [R1+0x31c] ;  /* 0x00031c0001137983 */ /* 0x000ea20000300800 */
[----:B------:R-:W4:Y:S01]  /*3bbd0*/  LDL.LU.64 R14, [R1+0x1f30] ;  /* 0x001f3000010e7983 */ /* 0x000f220000300a00 */
[----:B------:R-:W2:Y:S03]  /*3bbe0*/  LDL.LU.64 R12, [R1+0x1f28] ;  /* 0x001f2800010c7983 */ /* 0x000ea60000300a00 */
[----:B--2---:R-:W-:Y:S01]  /*3bbf0*/  STL.64 [R1+0x20], R12 ;  /* 0x0000200c01007387 */ /* 0x004fe20000100a00 */
[----:B----4-:R-:W-:Y:S05]  /*3bc00*/  STL.64 [R1+0x28], R14 ;  /* 0x0000280e01007387 */ /* 0x010fea0000100a00 */
[----:B------:R-:W-:Y:S02]  /*3bc10*/  STL.64 [R1+0x350], R20 ;  /* 0x0003501401007387 */ /* 0x000fe40000100a00 */
[----:B------:R-:W-:Y:S01]  /*3bc20*/  STL.64 [R1+0x358], R22 ;  /* 0x0003581601007387 */ /* 0x000fe20000100a00 */
[----:B------:R0:W-:Y:S01]  /*3bc30*/  STL.64 [R1+0x1f08], R12 ;  /* 0x001f080c01007387 */ /* 0x0001e20000100a00 */
[----:B------:R-:W-:Y:S03]  /*3bc40*/  HMMA.16816.F32.BF16 R8, R24, R8, R16 ;  /* 0x000000081808723c */ /* 0x000fe60000041810 */
[----:B------:R-:W-:Y:S04]  /*3bc50*/  LDSM.16.M88.4 R20, [R5+0x16080] ;  /* 0x016080000514783b */ /* 0x000fe80000000200 */
[----:B0-----:R-:W2:Y:S01]  /*3bc60*/  LDL.LU R12, [R1+0x300] ;  /* 0x00030000010c7983 */ /* 0x001ea20000300800 */
[----:B------:R-:W2:Y:S02]  /*3bc70*/  LDL.LU R13, [R1+0x304] ;  /* 0x00030400010d7983 */ /* 0x000ea40000300800 */
[----:B------:R-:W2:Y:S02]  /*3bc80*/  LDL.LU R14, [R1+0x308] ;  /* 0x00030800010e7983 */ /* 0x000ea40000300800 */
[----:B------:R-:W4:Y:S01]  /*3bc90*/  LDL.LU.64 R18, [R1+0x1f20] ;  /* 0x001f200001127983 */ /* 0x000f220000300a00 */
[----:B------:R-:W2:Y:S01]  /*3bca0*/  LDL.LU.64 R16, [R1+0x1f18] ;  /* 0x001f180001107983 */ /* 0x000ea20000300a00 */
[----:B------:R-:W-:-:S02]  /*3bcb0*/  IMAD.MOV.U32 R15, RZ, RZ, R4 ;  /* 0x000000ffff0f7224 */ /* 0x000fc400078e0004 */
[----:B------:R-:W0:Y:S07]  /*3bcc0*/  LDSM.16.M88.4 R4, [R5+0x17080] ;  /* 0x017080000504783b */ /* 0x000e2e0000000200 */
[----:B------:R1:W-:Y:S01]  /*3bcd0*/  STL.64 [R1+0x340], R8 ;  /* 0x0003400801007387 */ /* 0x0003e20000100a00 */
[----:B------:R-:W-:Y:S03]  /*3bce0*/  STL.64 [R1+0x348], R10 ;  /* 0x0003480a01007387 */ /* 0x000fe60000100a00 */
[----:B-1----:R-:W3:Y:S04]  /*3bcf0*/  LDL.LU.64 R8, [R1+0x1f10] ;  /* 0x001f100001087983 */ /* 0x002ee80000300a00 */
[----:B--2---:R-:W-:Y:S01]  /*3bd00*/  STL.64 [R1+0x10], R16 ;  /* 0x0000101001007387 */ /* 0x004fe20000100a00 */
[----:B----4-:R-:W-:Y:S02]  /*3bd10*/  STL.64 [R1+0x18], R18 ;  /* 0x0000181201007387 */ /* 0x010fe40000100a00 */
[----:B0-----:R0:W-:Y:S02]  /*3bd20*/  STL [R1+0x1c70], R7 ;  /* 0x001c700701007387 */ /* 0x0011e40000100800 */
[----:B------:R-:W-:Y:S01]  /*3bd30*/  STL.64 [R1], R20 ;  /* 0x0000001401007387 */ /* 0x000fe20000100a00 */
[----:B------:R-:W-:Y:S04]  /*3bd40*/  STL.64 [R1+0x8], R22 ;  /* 0x0000081601007387 */ /* 0x000fe80000100a00 */
[----:B0-----:R-:W2:Y:S01]  /*3bd50*/  LDL R7, [R1+0x13dc] ;  /* 0x0013dc0001077983 */ /* 0x001ea20000100800 */
[C---:B---3--:R-:W-:Y:S03]  /*3bd60*/  HMMA.16816.F32.BF16 R8, R24.reuse, R8, R12 ;  /* 0x000000081808723c */ /* 0x048fe6000004180c */
[----:B--2---:R-:W-:Y:S01]  /*3bd70*/  STL.64 [R1+0x1ef0], R6 ;  /* 0x001ef00601007387 */ /* 0x004fe20000100a00 */
[----:B------:R0:W-:Y:S03]  /*3bd80*/  STL.64 [R1+0x1ee8], R4 ;  /* 0x001ee80401007387 */ /* 0x0001e60000100a00 */
[----:B0-----:R-:W2:Y:S01]  /*3bd90*/  LDL.LU R4, [R1+0x2f0] ;  /* 0x0002f00001047983 */ /* 0x001ea20000300800 */
[----:B------:R-:W2:Y:S02]  /*3bda0*/  LDL.LU R5, [R1+0x2f4] ;  /* 0x0002f40001057983 */ /* 0x000ea40000300800 */
[----:B------:R-:W2:Y:S02]  /*3bdb0*/  LDL.LU R6, [R1+0x2f8] ;  /* 0x0002f80001067983 */ /* 0x000ea40000300800 */
[----:B------:R-:W2:Y:S01]  /*3bdc0*/  LDL.LU R7, [R1+0x2fc] ;  /* 0x0002fc0001077983 */ /* 0x000ea20000300800 */
[----:B------:R-:W3:Y:S10]  /*3bdd0*/  LDL.LU.64 R12, [R1+0x1f08] ;  /* 0x001f0800010c7983 */ /* 0x000ef40000300a00 */
[----:B------:R0:W-:Y:S02]  /*3bde0*/  STL.64 [R1+0x330], R8 ;  /* 0x0003300801007387 */ /* 0x0001e40000100a00 */
[----:B------:R-:W-:Y:S01]  /*3bdf0*/  STL.64 [R1+0x338], R10 ;  /* 0x0003380a01007387 */ /* 0x000fe20000100a00 */
[----:B0-----:R-:W2:Y:S02]  /*3be00*/  LDL.LU.64 R8, [R1+0x1f00] ;  /* 0x001f000001087983 */ /* 0x001ea40000300a00 */
[----:B--2---:R-:W-:Y:S01]  /*3be10*/  HMMA.16816.F32.BF16 R4, R24, R8, R4 ;  /* 0x000000081804723c */ /* 0x004fe20000041804 */
[----:B------:R-:W-:-:S02]  /*3be20*/  IMAD.MOV.U32 R3, RZ, RZ, R8 ;  /* 0x000000ffff037224 */ /* 0x000fc400078e0008 */
[----:B------:R-:W-:Y:S02]  /*3be30*/  IMAD.MOV.U32 R2, RZ, RZ, R9 ;  /* 0x000000ffff027224 */ /* 0x000fe400078e0009 */
[----:B------:R-:W0:Y:S11]  /*3be40*/  LDSM.16.MT88.4 R8, [R0+0xc080] ;  /* 0x00c080000008783b */ /* 0x000e360000004200 */
[----:B------:R-:W-:Y:S07]  /*3be50*/  @!UPT UIADD3 URZ, URZ, URZ, URZ ;  /* 0x0000003f3f3ff290 */ /* 0x000fee000fffe03f */
[----:B------:R1:W-:Y:S01]  /*3be60*/  STL.64 [R1+0x320], R4 ;  /* 0x0003200401007387 */ /* 0x0003e20000100a00 */
[----:B------:R2:W-:Y:S03]  /*3be70*/  STL.64 [R1+0x328], R6 ;  /* 0x0003280601007387 */ /* 0x0005e60000100a00 */
[----:B-1----:R-:W4:Y:S01]  /*3be80*/  LDL.LU R4, [R1+0x540] ;  /* 0x0005400001047983 */ /* 0x002f220000300800 */
[----:B------:R-:W4:Y:S02]  /*3be90*/  LDL.LU R5, [R1+0x544] ;  /* 0x0005440001057983 */ /* 0x000f240000300800 */
[----:B--2---:R-:W4:Y:S02]  /*3bea0*/  LDL.LU R6, [R1+0x548] ;  /* 0x0005480001067983 */ /* 0x004f240000300800 */
[----:B------:R-:W4:Y:S01]  /*3beb0*/  LDL.LU R7, [R1+0x54c] ;  /* 0x00054c0001077983 */ /* 0x000f220000300800 */
[----:B0-----:R-:W-:Y:S01]  /*3bec0*/  STL.64 [R1+0x1ee0], R10 ;  /* 0x001ee00a01007387 */ /* 0x001fe20000100a00 */
[----:B------:R0:W-:Y:S03]  /*3bed0*/  STL.64 [R1+0x1ed8], R8 ;  /* 0x001ed80801007387 */ /* 0x0001e60000100a00 */
[----:B0-----:R-:W3:Y:S01]  /*3bee0*/  LDL.LU R8, [R1+0x470] ;  /* 0x0004700001087983 */ /* 0x001ee20000300800 */
[----:B------:R-:W3:Y:S02]  /*3bef0*/  LDL.LU R9, [R1+0x474] ;  /* 0x0004740001097983 */ /* 0x000ee40000300800 */
[----:B------:R-:W3:Y:S02]  /*3bf00*/  LDL.LU R10, [R1+0x478] ;  /* 0x00047800010a7983 */ /* 0x000ee40000300800 */
[----:B------:R-:W3:Y:S02]  /*3bf10*/  LDL.LU R11, [R1+0x47c] ;  /* 0x00047c00010b7983 */ /* 0x000ee40000300800 */
[----:B---3--:R-:W-:Y:S01]  /*3bf20*/  HMMA.16816.F32.BF16 R12, R24, R12, R8 ;  /* 0x0000000c180c723c */ /* 0x008fe20000041808 */
[----:B------:R-:W2:Y:S11]  /*3bf30*/  LDL.LU R8, [R1+0x210] ;  /* 0x0002100001087983 */ /* 0x000eb60000300800 */
[----:B------:R-:W-:Y:S11]  /*3bf40*/  @!UPT UIADD3 URZ, URZ, URZ, URZ ;  /* 0x0000003f3f3ff290 */ /* 0x000ff6000fffe03f */
[----:B------:R-:W-:Y:S01]  /*3bf50*/  STL.64 [R1+0x310], R12 ;  /* 0x0003100c01007387 */ /* 0x000fe20000100a00 */
[----:B------:R-:W-:Y:S02]  /*3bf60*/  STL.64 [R1+0x318], R14 ;  /* 0x0003180e01007387 */ /* 0x000fe40000100a00 */
[----:B------:R-:W0:Y:S04]  /*3bf70*/  LDSM.16.MT88.4 R12, [R0+0xc100] ;  /* 0x00c10000000c783b */ /* 0x000e280000004200 */
[----:B------:R-:W2:Y:S01]  /*3bf80*/  LDL.LU R9, [R1+0x214] ;  /* 0x0002140001097983 */ /* 0x000ea20000300800 */
[----:B------:R-:W2:Y:S01]  /*3bf90*/  LDL.LU R10, [R1+0x218] ;  /* 0x00021800010a7983 */ /* 0x000ea20000300800 */
[----:B------:R-:W2:Y:S03]  /*3bfa0*/  LDL.LU R11, [R1+0x21c] ;  /* 0x00021c00010b7983 */ /* 0x000ea60000300800 */
[----:B0-----:R-:W-:Y:S01]  /*3bfb0*/  STL.64 [R1+0x1e60], R14 ;  /* 0x001e600e01007387 */ /* 0x001fe20000100a00 */
[----:B------:R0:W-:Y:S02]  /*3bfc0*/  STL.64 [R1+0x1e58], R12 ;  /* 0x001e580c01007387 */ /* 0x0001e40000100a00 */
[----:B0-----:R-:W-:-:S02]  /*3bfd0*/  IMAD.MOV.U32 R12, RZ, RZ, R28 ;  /* 0x000000ffff0c7224 */ /* 0x001fc400078e001c */
[----:B------:R-:W-:Y:S01]  /*3bfe0*/  IMAD.MOV.U32 R13, RZ, RZ, R29 ;  /* 0x000000ffff0d7224 */ /* 0x000fe200078e001d */
[----:B------:R-:W3:Y:S01]  /*3bff0*/  LDL.LU R28, [R1+0x1efc] ;  /* 0x001efc00011c7983 */ /* 0x000ee20000300800 */
[----:B------:R-:W2:Y:S02]  /*3c000*/  LDL.LU R29, [R1+0x1ef8] ;  /* 0x001ef800011d7983 */ /* 0x000ea40000300800 */
[----:B------:R-:W2:Y:S02]  /*3c010*/  LDL.LU R14, [R1+0x5a8] ;  /* 0x0005a800010e7983 */ /* 0x000ea40000300800 */
[----:B------:R-:W2:Y:S02]  /*3c020*/  LDL.LU R15, [R1+0x5ac] ;  /* 0x0005ac00010f7983 */ /* 0x000ea40000300800 */
[----:B--2---:R-:W-:Y:S01]  /*3c030*/  STL.64 [R1+0x1ed0], R14 ;  /* 0x001ed00e01007387 */ /* 0x004fe20000100a00 */
[----:B------:R0:W-:Y:S03]  /*3c040*/  STL.64 [R1+0x1ec8], R12 ;  /* 0x001ec80c01007387 */ /* 0x0001e60000100a00 */
[----:B0-----:R-:W2:Y:S01]  /*3c050*/  LDL.LU R12, [R1+0x4b0] ;  /* 0x0004b000010c7983 */ /* 0x001ea20000300800 */
[----:B------:R-:W2:Y:S02]  /*3c060*/  LDL.LU R13, [R1+0x4b4] ;  /* 0x0004b400010d7983 */ /* 0x000ea40000300800 */
[----:B------:R-:W-:-:S02]  /*3c070*/  IMAD.MOV.U32 R14, RZ, RZ, R29 ;  /* 0x000000ffff0e7224 */ /* 0x000fc400078e001d */
[----:B---3--:R-:W-:-:S07]  /*3c080*/  IMAD.MOV.U32 R15, RZ, RZ, R28 ;  /* 0x000000ffff0f7224 */ /* 0x008fce00078e001c */
[C---:B--2---:R-:W-:Y:S11]  /*3c090*/  HMMA.16816.F32.BF16 R16, R24.reuse, R16, R12 ;  /* 0x000000101810723c */ /* 0x044ff6000004180c */
[----:B------:R-:W-:Y:S11]  /*3c0a0*/  @!UPT UIADD3 URZ, URZ, URZ, URZ ;  /* 0x0000003f3f3ff290 */ /* 0x000ff6000fffe03f */
[----:B------:R-:W-:Y:S01]  /*3c0b0*/  @!UPT UIADD3 URZ, URZ, URZ, URZ ;  /* 0x0000003f3f3ff290 */ /* 0x000fe2000fffe03f */
[----:B------:R-:W-:Y:S01]  /*3c0c0*/  STL.64 [R1+0x300], R16 ;  /* 0x0003001001007387 */ /* 0x000fe20000100a00 */
[----:B------:R-:W-:Y:S02]  /*3c0d0*/  IMAD.MOV.U32 R29, RZ, RZ, R18 ;  /* 0x000000ffff1d7224 */ /* 0x000fe400078e0012 */
[----:B------:R-:W-:Y:S02]  /*3c0e0*/  IMAD.MOV.U32 R28, RZ, RZ, R19 ;  /* 0x000000ffff1c7224 */ /* 0x000fe400078e0013 */
[----:B------:R-:W2:Y:S01]  /*3c0f0*/  LDL.LU R12, [R1+0x5c0] ;  /* 0x0005c000010c7983 */ /* 0x000ea20000300800 */
[----:B------:R-:W0:Y:S04]  /*3c100*/  LDSM.16.MT88.4 R16, [R0+0xc180] ;  /* 0x00c180000010783b */ /* 0x000e280000004200 */
[----:B------:R-:W2:Y:S01]  /*3c110*/  LDL.LU R13, [R1+0x5c4] ;  /* 0x0005c400010d7983 */ /* 0x000ea20000300800 */
[----:B------:R-:W2:Y:S02]  /*3c120*/  LDL.LU R14, [R1+0x5c8] ;  /* 0x0005c800010e7983 */ /* 0x000ea40000300800 */
[----:B------:R-:W2:Y:S02]  /*3c130*/  LDL.LU R15, [R1+0x5cc] ;  /* 0x0005cc00010f7983 */ /* 0x000ea40000300800 */
[----:B------:R-:W-:Y:S01]  /*3c140*/  STL [R1+0x1b34], R28 ;  /* 0x001b341c01007387 */ /* 0x000fe20000100800 */
[----:B------:R-:W-:Y:S04]  /*3c150*/  STL [R1+0x1b30], R29 ;  /* 0x001b301d01007387 */ /* 0x000fe80000100800 */
[----:B0-----:R-:W-:Y:S01]  /*3c160*/  STL.64 [R1+0x1df0], R18 ;  /* 0x001df01201007387 */ /* 0x001fe20000100a00 */
[----:B------:R0:W-:Y:S03]  /*3c170*/  STL.64 [R1+0x1de8], R16 ;  /* 0x001de81001007387 */ /* 0x0001e60000100a00 */
[----:B0-----:R-:W3:Y:S01]  /*3c180*/  LDL.64 R16, [R1+0x10] ;  /* 0x0000100001107983 */ /* 0x001ee20000100a00 */
[C---:B----4-:R-:W-:Y:S03]  /*3c190*/  HMMA.16816.F32.BF16 R20, R24.reuse, R20, R4 ;  /* 0x000000141814723c */ /* 0x050fe60000041804 */
[----:B---3--:R0:W-:Y:S04]  /*3c1a0*/  STL.64 [R1+0x1ea8], R16 ;  /* 0x001ea81001007387 */ /* 0x0081e80000100a00 */
[----:B0-----:R-:W3:Y:S04]  /*3c1b0*/  LDL R16, [R1+0x50] ;  /* 0x0000500001107983 */ /* 0x001ee80000100800 */
[----:B------:R-:W3:Y:S01]  /*3c1c0*/  LDL R17, [R1+0x54] ;  /* 0x0000540001117983 */ /* 0x000ee20000100800 */
[----:B------:R-:W4:Y:S02]  /*3c1d0*/  LDL.LU.64 R6, [R1+0x1ef0] ;  /* 0x001ef00001067983 */ /* 0x000f240000300a00 */
[----:B------:R-:W2:Y:S09]  /*3c1e0*/  LDL.LU.64 R4, [R1+0x1ee8] ;  /* 0x001ee80001047983 */ /* 0x000eb20000300a00 */
[----:B------:R-:W-:Y:S01]  /*3c1f0*/  STL.64 [R1+0x2f0], R20 ;  /* 0x0002f01401007387 */ /* 0x000fe20000100a00 */
[----:B------:R-:W-:Y:S04]  /*3c200*/  STL.64 [R1+0x2f8], R22 ;  /* 0x0002f81601007387 */ /* 0x000fe80000100a00 */
[----:B----4-:R-:W0:Y:S01]  /*3c210*/  LDSM.16.MT88.4 R20, [R7+0xc000] ;  /* 0x00c000000714783b */ /* 0x010e220000004200 */
[----:B--2---:R-:W-:Y:S11]  /*3c220*/  HMMA.16816.F32.BF16 R24, R24, R4, R8 ;  /* 0x000000041818723c */ /* 0x004ff60000041808 */
[----:B------:R-:W-:Y:S11]  /*3c230*/  @!UPT UIADD3 URZ, URZ, URZ, URZ ;  /* 0x0000003f3f3ff290 */ /* 0x000ff6000fffe03f */
[----:B------:R-:W-:Y:S02]  /*3c240*/  @!UPT UIADD3 URZ, URZ, URZ, URZ ;  /* 0x0000003f3f3ff290 */ /* 0x000fe4000fffe03f */
[----:B------:R-:W-:Y:S02]  /*3c250*/  IMAD.MOV.U32 R29, RZ, RZ, R27 ;  /* 0x000000ffff1d7224 */ /* 0x000fe400078e001b */
[----:B------:R-:W-:Y:S01]  /*3c260*/  IMAD.MOV.U32 R28, RZ, RZ, R26 ;  /* 0x000000ffff1c7224 */ /* 0x000fe200078e001a */
        /* <DEDUP_REMOVED lines=8> */
[----:B------:R-:W-:Y:S02]  /*3c2f0*/  STL.64 [R1+0x250], R24 ;  /* 0x0002501801007387 */ /* 0x000fe40000100a00 */
[----:B------:R-:W-:Y:S01]  /*3c300*/  STL [R1+0x1c6c], R29 ;  /* 0x001c6c1d01007387 */ /* 0x000fe20000100800 */
[----:B------:R-:W-:Y:S01]  /*3c310*/  STL [R1+0x1c68], R28 ;  /* 0x001c681c01007387 */ /* 0x000fe20000100800 */
[----:B------:R-:W-:Y:S02]  /*3c320*/  STL.64 [R1+0x1e70], R6 ;  /* 0x001e700601007387 */ /* 0x000fe40000100a00 */
[----:B------:R0:W-:Y:S01]  /*3c330*/  STL.64 [R1+0x1e68], R4 ;  /* 0x001e680401007387 */ /* 0x0001e20000100a00 */
[----:B------:R-:W1:Y:S04]  /*3c340*/  LDSM.16.MT88.4 R24, [R7+0xc080] ;  /* 0x00c080000718783b */ /* 0x000e680000004200 */
[----:B0-----:R-:W2:Y:S04]  /*3c350*/  LDL R4, [R1+0x60] ;  /* 0x0000600001047983 */ /* 0x001ea80000100800 */
[----:B------:R-:W2:Y:S04]  /*3c360*/  LDL R5, [R1+0x64] ;  /* 0x0000640001057983 */ /* 0x000ea80000100800 */
[----:B-1----:R-:W-:Y:S01]  /*3c370*/  STL.64 [R1+0x1cd8], R26 ;  /* 0x001cd81a01007387 */ /* 0x002fe20000100a00 */
[----:B------:R0:W-:Y:S03]  /*3c380*/  STL.64 [R1+0x1cd0], R24 ;  /* 0x001cd01801007387 */ /* 0x0001e60000100a00 */
[----:B0-----:R-:W4:Y:S04]  /*3c390*/  LDL R24, [R1+0x40] ;  /* 0x0000400001187983 */ /* 0x001f280000100800 */
[----:B------:R-:W4:Y:S01]  /*3c3a0*/  LDL R25, [R1+0x44] ;  /* 0x0000440001197983 */ /* 0x000f220000100800 */
[C---:B--2---:R-:W-:Y:S03]  /*3c3b0*/  HMMA.16816.F32.BF16 R4, R8.reuse, R4, R12 ;  /* 0x000000040804723c */ /* 0x044fe6000004180c */
[----:B------:R-:W4:Y:S01]  /*3c3c0*/  LDL.LU.64 R14, [R1+0x1ed0] ;  /* 0x001ed000010e7983 */ /* 0x000f220000300a00 */
[----:B------:R-:W4:Y:S04]  /*3c3d0*/  LDL.LU.64 R12, [R1+0x1ec8] ;  /* 0x001ec800010c7983 */ /* 0x000f280000300a00 */
[C---:B---3--:R-:W-:Y:S11]  /*3c3e0*/  HMMA.16816.F32.BF16 R16, R8.reuse, R16, R20 ;  /* 0x000000100810723c */ /* 0x048ff60000041814 */
[----:B------:R-:W-:Y:S04]  /*3c3f0*/  @!UPT UIADD3 URZ, URZ, URZ, URZ ;  /* 0x0000003f3f3ff290 */ /* 0x000fe8000fffe03f */
[----:B------:R-:W-:Y:S01]  /*3c400*/  STL.64 [R1+0x240], R4 ;  /* 0x0002400401007387 */ /* 0x000fe20000100a00 */
[----:B------:R4:W-:Y:S02]  /*3c410*/  STL.64 [R1+0x248], R6 ;  /* 0x0002480601007387 */ /* 0x0009e40000100a00 */
[----:B----4-:R-:W-:Y:S01]  /*3c420*/  HMMA.16816.F32.BF16 R4, R8, R24, R12 ;  /* 0x000000180804723c */ /* 0x010fe2000004180c */
[----:B------:R-:W2:Y:S04]  /*3c430*/  LDL.LU R12, [R1+0x530] ;  /* 0x00053000010c7983 */ /* 0x000ea80000300800 */
[----:B------:R-:W-:Y:S02]  /*3c440*/  STL.64 [R1+0x230], R16 ;  /* 0x0002301001007387 */ /* 0x000fe40000100a00 */
[----:B------:R-:W-:Y:S11]  /*3c450*/  STL.64 [R1+0x238], R18 ;  /* 0x0002381201007387 */ /* 0x000ff60000100a00 */
[----:B------:R-:W-:Y:S05]  /*3c460*/  @!UPT UIADD3 URZ, URZ, URZ, URZ ;  /* 0x0000003f3f3ff290 */ /* 0x000fea000fffe03f */
[----:B------:R-:W-:Y:S01]  /*3c470*/  STL.64 [R1+0x220], R4 ;  /* 0x0002200401007387 */ /* 0x000fe20000100a00 */
[----:B------:R-:W-:Y:S02]  /*3c480*/  STL.64 [R1+0x228], R6 ;  /* 0x0002280601007387 */ /* 0x000fe40000100a00 */
[----:B------:R-:W2:Y:S02]  /*3c490*/  LDL.LU R13, [R1+0x534] ;  /* 0x00053400010d7983 */ /* 0x000ea40000300800 */
[----:B------:R-:W3:Y:S01]  /*3c4a0*/  LDL.LU R14, [R1+0x538] ;  /* 0x00053800010e7983 */ /* 0x000ee20000300800 */
[----:B------:R-:W3:Y:S04]  /*3c4b0*/  LDL.LU R15, [R1+0x53c] ;  /* 0x00053c00010f7983 */ /* 0x000ee80000300800 */
        /* <DEDUP_REMOVED lines=8> */
[----:B------:R-:W2:Y:S02]  /*3c540*/  LDL.LU R18, [R1+0x208] ;  /* 0x0002080001127983 */ /* 0x000ea40000300800 */
[----:B------:R-:W2:Y:S02]  /*3c550*/  LDL.LU R19, [R1+0x20c] ;  /* 0x00020c0001137983 */ /* 0x000ea40000300800 */
[----:B--2---:R-:W-:Y:S01]  /*3c560*/  STL.64 [R1+0x1eb8], R18 ;  /* 0x001eb81201007387 */ /* 0x004fe20000100a00 */
[----:B----4-:R-:W-:Y:S02]  /*3c570*/  STL.64 [R1+0x1eb0], R16 ;  /* 0x001eb01001007387 */ /* 0x010fe40000100a00 */
[----:B---3--:R-:W-:Y:S02]  /*3c580*/  STL.64 [R1+0x1e90], R14 ;  /* 0x001e900e01007387 */ /* 0x008fe40000100a00 */
[----:B------:R0:W-:Y:S02]  /*3c590*/  STL.64 [R1+0x1e88], R12 ;  /* 0x001e880c01007387 */ /* 0x0001e40000100a00 */
[----:B0-----:R-:W2:Y:S01]  /*3c5a0*/  LDL.LU R12, [R1+0x1f0] ;  /* 0x0001f000010c7983 */ /* 0x001ea20000300800 */
[----:B------:R-:W2:Y:S02]  /*3c5b0*/  LDL.LU R13, [R1+0x1f4] ;  /* 0x0001f400010d7983 */ /* 0x000ea40000300800 */
[----:B------:R-:W3:Y:S02]  /*3c5c0*/  LDL.LU R14, [R1+0x1f8] ;  /* 0x0001f800010e7983 */ /* 0x000ee40000300800 */
[----:B------:R-:W3:Y:S02]  /*3c5d0*/  LDL.LU R15, [R1+0x1fc] ;  /* 0x0001fc00010f7983 */ /* 0x000ee40000300800 */
[----:B---3--:R-:W-:Y:S01]  /*3c5e0*/  STL.64 [R1+0x1ea0], R14 ;  /* 0x001ea00e01007387 */ /* 0x008fe20000100a00 */
[----:B--2---:R0:W-:Y:S03]  /*3c5f0*/  STL.64 [R1+0x1e98], R12 ;  /* 0x001e980c01007387 */ /* 0x0041e60000100a00 */
[----:B0-----:R-:W2:Y:S04]  /*3c600*/  LDL.64 R12, [R1+0x20] ;  /* 0x00002000010c7983 */ /* 0x001ea80000100a00 */
[----:B--2---:R0:W-:Y:S04]  /*3c610*/  STL.64 [R1+0x1ec0], R12 ;  /* 0x001ec00c01007387 */ /* 0x0041e80000100a00 */
[----:B0-----:R-:W2:Y:S01]  /*3c620*/  LDL.LU R12, [R1+0x590] ;  /* 0x00059000010c7983 */ /* 0x001ea20000300800 */
[----:B------:R-:W2:Y:S02]  /*3c630*/  LDL.LU R13, [R1+0x594] ;  /* 0x00059400010d7983 */ /* 0x000ea40000300800 */
[----:B------:R-:W2:Y:S02]  /*3c640*/  LDL.LU R14, [R1+0x598] ;  /* 0x00059800010e7983 */ /* 0x000ea40000300800 */
[----:B------:R-:W2:Y:S01]  /*3c650*/  LDL.LU R15, [R1+0x59c] ;  /* 0x00059c00010f7983 */ /* 0x000ea20000300800 */
[----:B------:R-:W3:Y:S01]  /*3c660*/  LDL.64 R4, [R1] ;  /* 0x0000000001047983 */ /* 0x000ee20000100a00 */
[----:B------:R0:W-:Y:S03]  /*3c670*/  STL.64 [R1+0x1e30], R24 ;  /* 0x001e301801007387 */ /* 0x0001e60000100a00 */
[----:B0-----:R-:W4:Y:S01]  /*3c680*/  LDL.LU R24, [R1+0x500] ;  /* 0x0005000001187983 */ /* 0x001f220000300800 */
[----:B------:R-:W4:Y:S02]  /*3c690*/  LDL.LU R25, [R1+0x504] ;  /* 0x0005040001197983 */ /* 0x000f240000300800 */
[----:B------:R-:W2:Y:S02]  /*3c6a0*/  LDL.LU R26, [R1+0x508] ;  /* 0x00050800011a7983 */ /* 0x000ea40000300800 */
[----:B------:R-:W2:Y:S02]  /*3c6b0*/  LDL.LU R27, [R1+0x50c] ;  /* 0x00050c00011b7983 */ /* 0x000ea40000300800 */
[----:B--2---:R-:W-:Y:S01]  /*3c6c0*/  STL.64 [R1+0x1e40], R26 ;  /* 0x001e401a01007387 */ /* 0x004fe20000100a00 */
[----:B----4-:R0:W-:Y:S03]  /*3c6d0*/  STL.64 [R1+0x1e38], R24 ;  /* 0x001e381801007387 */ /* 0x0101e60000100a00 */
[----:B0-----:R-:W2:Y:S01]  /*3c6e0*/  LDL.64 R24, [R1+0x60] ;  /* 0x0000600001187983 */ /* 0x001ea20000100a00 */
[----:B------:R-:W4:Y:S02]  /*3c6f0*/  LDL.LU R20, [R1+0x100] ;  /* 0x0001000001147983 */ /* 0x000f240000300800 */
[----:B------:R-:W4:Y:S02]  /*3c700*/  LDL.LU R21, [R1+0x104] ;  /* 0x0001040001157983 */ /* 0x000f240000300800 */
[----:B------:R-:W2:Y:S01]  /*3c710*/  LDL.LU R22, [R1+0x108] ;  /* 0x0001080001167983 */ /* 0x000ea20000300800 */
[----:B------:R-:W2:Y:S01]  /*3c720*/  LDL.LU R23, [R1+0x10c] ;  /* 0x00010c0001177983 */ /* 0x000ea20000300800 */
[----:B------:R-:W-:-:S02]  /*3c730*/  IMAD.MOV.U32 R16, RZ, RZ, R3 ;  /* 0x000000ffff107224 */ /* 0x000fc400078e0003 */
[----:B------:R-:W-:-:S07]  /*3c740*/  IMAD.MOV.U32 R17, RZ, RZ, R2 ;  /* 0x000000ffff117224 */ /* 0x000fce00078e0002 */
[C---:B------:R-:W-:Y:S01]  /*3c750*/  HMMA.16816.F32.BF16 R16, R8.reuse, R16, R12 ;  /* 0x000000100810723c */ /* 0x040fe2000004180c */
[----:B--2---:R-:W-:Y:S01]  /*3c760*/  STL.64 [R1+0x1e28], R22 ;  /* 0x001e281601007387 */ /* 0x004fe20000100a00 */
[----:B----4-:R0:W-:Y:S03]  /*3c770*/  STL.64 [R1+0x1e20], R20 ;  /* 0x001e201401007387 */ /* 0x0101e60000100a00 */
        /* <DEDUP_REMOVED lines=10> */
[----:B------:R-:W4:Y:S01]  /*3c820*/  LDL.LU.64 R12, [R1+0x1ec0] ;  /* 0x001ec000010c7983 */ /* 0x000f220000300a00 */
[----:B------:R-:W-:Y:S02]  /*3c830*/  STL.64 [R1+0x210], R16 ;  /* 0x0002101001007387 */ /* 0x000fe40000100a00 */
[----:B------:R0:W-:Y:S02]  /*3c840*/  STL.64 [R1+0x218], R18 ;  /* 0x0002181201007387 */ /* 0x0001e40000100a00 */
[----:B0-----:R-:W4:Y:S01]  /*3c850*/  LDL.LU.64 R18, [R1+0x1eb8] ;  /* 0x001eb80001127983 */ /* 0x001f220000300a00 */
[----:B------:R-:W4:Y:S02]  /*3c860*/  LDL.LU.64 R16, [R1+0x1eb0] ;  /* 0x001eb00001107983 */ /* 0x000f240000300a00 */
[C---:B----4-:R-:W-:Y:S11]  /*3c870*/  HMMA.16816.F32.BF16 R16, R8.reuse, R12, R16 ;  /* 0x0000000c0810723c */ /* 0x050ff60000041810 */
[----:B------:R-:W-:Y:S11]  /*3c880*/  @!UPT UIADD3 URZ, URZ, URZ, URZ ;  /* 0x0000003f3f3ff290 */ /* 0x000ff6000fffe03f */
[----:B------:R-:W-:Y:S01]  /*3c890*/  @!UPT UIADD3 URZ, URZ, URZ, URZ ;  /* 0x0000003f3f3ff290 */ /* 0x000fe2000fffe03f */
[----:B------:R0:W-:Y:S01]  /*3c8a0*/  STL.64 [R1+0x200], R16 ;  /* 0x0002001001007387 */ /* 0x0001e20000100a00 */
[----:B------:R1:W-:Y:S03]  /*3c8b0*/  STL.64 [R1+0x208], R18 ;  /* 0x0002081201007387 */ /* 0x0003e60000100a00 */
[----:B0-----:R-:W4:Y:S01]  /*3c8c0*/  LDL.LU.64 R16, [R1+0x1ea8] ;  /* 0x001ea80001107983 */ /* 0x001f220000300a00 */
[----:B-1----:R-:W-:Y:S02]  /*3c8d0*/  IMAD.MOV.U32 R19, RZ, RZ, R12 ;  /* 0x000000ffff137224 */ /* 0x002fe400078e000c */
[----:B------:R-:W-:Y:S02]  /*3c8e0*/  IMAD.MOV.U32 R18, RZ, RZ, R13 ;  /* 0x000000ffff127224 */ /* 0x000fe400078e000d */
[----:B------:R-:W4:Y:S01]  /*3c8f0*/  LDL.LU.64 R14, [R1+0x1ea0] ;  /* 0x001ea000010e7983 */ /* 0x000f220000300a00 */
        /* <DEDUP_REMOVED lines=8> */
[----:B------:R-:W-:Y:S02]  /*3c980*/  STL.64 [R1+0x1e08], R16 ;  /* 0x001e081001007387 */ /* 0x000fe40000100a00 */
[----:B---3--:R-:W-:Y:S02]  /*3c990*/  IMAD.MOV.U32 R3, RZ, RZ, R4 ;  /* 0x000000ffff037224 */ /* 0x008fe400078e0004 */
[----:B------:R-:W-:Y:S01]  /*3c9a0*/  IMAD.MOV.U32 R2, RZ, RZ, R5 ;  /* 0x000000ffff027224 */ /* 0x000fe200078e0005 */
[C---:B----4-:R-:W-:Y:S11]  /*3c9b0*/  HMMA.16816.F32.BF16 R12, R8.reuse, R4, R12 ;  /* 0x00000004080c723c */ /* 0x050ff6000004180c */
[----:B------:R-:W-:Y:S11]  /*3c9c0*/  @!UPT UIADD3 URZ, URZ, URZ, URZ ;  /* 0x0000003f3f3ff290 */ /* 0x000ff6000fffe03f */
[----:B------:R-:W-:Y:S01]  /*3c9d0*/  @!UPT UIADD3 URZ, URZ, URZ, URZ ;  /* 0x0000003f3f3ff290 */ /* 0x000fe2000fffe03f */
[----:B------:R-:W-:Y:S01]  /*3c9e0*/  STL.64 [R1+0x1e0], R12 ;  /* 0x0001e00c01007387 */ /* 0x000fe20000100a00 */
[----:B------:R0:W-:Y:S03]  /*3c9f0*/  STL.64 [R1+0x1e8], R14 ;  /* 0x0001e80e01007387 */ /* 0x0001e60000100a00 */
[----:B0-----:R-:W3:Y:S01]  /*3ca00*/  LDL.LU.64 R14, [R1+0x1e80] ;  /* 0x001e8000010e7983 */ /* 0x001ee20000300a00 */
[----:B------:R-:W3:Y:S02]  /*3ca10*/  LDL.LU.64 R12, [R1+0x1e78] ;  /* 0x001e7800010c7983 */ /* 0x000ee40000300a00 */
[----:B------:R-:W4:Y:S02]  /*3ca20*/  LDL.LU.64 R6, [R1+0x1e70] ;  /* 0x001e700001067983 */ /* 0x000f240000300a00 */
[----:B------:R-:W3:Y:S02]  /*3ca30*/  LDL.LU.64 R4, [R1+0x1e68] ;  /* 0x001e680001047983 */ /* 0x000ee40000300a00 */
[----:B---3--:R-:W-:Y:S01]  /*3ca40*/  HMMA.16816.F32.BF16 R8, R8, R4, R12 ;  /* 0x000000040808723c */ /* 0x008fe2000004180c */
[----:B------:R-:W2:Y:S01]  /*3ca50*/  LDL.LU.64 R14, [R1+0x1e60] ;  /* 0x001e6000010e7983 */ /* 0x000ea20000300a00 */
[----:B------:R-:W2:Y:S02]  /*3ca60*/  LDL.LU.64 R12, [R1+0x1e58] ;  /* 0x001e5800010c7983 */ /* 0x000ea40000300a00 */
[----:B----4-:R-:W-:Y:S02]  /*3ca70*/  STL.64 [R1+0x1e00], R6 ;  /* 0x001e000601007387 */ /* 0x010fe40000100a00 */
[----:B------:R0:W-:Y:S02]  /*3ca80*/  STL.64 [R1+0x1df8], R4 ;  /* 0x001df80401007387 */ /* 0x0001e40000100a00 */
[----:B------:R-:W-:-:S02]  /*3ca90*/  IMAD.MOV.U32 R29, RZ, RZ, R24 ;  /* 0x000000ffff1d7224 */ /* 0x000fc400078e0018 */
[----:B------:R-:W-:Y:S11]  /*3caa0*/  IMAD.MOV.U32 R28, RZ, RZ, R25 ;  /* 0x000000ffff1c7224 */ /* 0x000ff600078e0019 */
[----:B------:R-:W-:Y:S02]  /*3cab0*/  @!UPT UIADD3 URZ, URZ, URZ, URZ ;  /* 0x0000003f3f3ff290 */ /* 0x000fe4000fffe03f */
[----:B------:R1:W-:Y:S01]  /*3cac0*/  STL.64 [R1+0x140], R8 ;  /* 0x0001400801007387 */ /* 0x0003e20000100a00 */
[----:B------:R-:W-:Y:S02]  /*3cad0*/  STL.64 [R1+0x148], R10 ;  /* 0x0001480a01007387 */ /* 0x000fe40000100a00 */
[----:B0-----:R-:W3:Y:S01]  /*3cae0*/  LDL.64 R4, [R1+0x50] ;  /* 0x0000500001047983 */ /* 0x001ee20000100a00 */
[----:B-1----:R-:W4:Y:S01]  /*3caf0*/  LDL.LU.64 R8, [R1+0x30] ;  /* 0x0000300001087983 */ /* 0x002f220000300a00 */
[----:B--2---:R-:W-:Y:S11]  /*3cb00*/  HMMA.16816.F32.BF16 R20, R12, R24, R20 ;  /* 0x000000180c14723c */ /* 0x004ff60000041814 */
[----:B------:R-:W-:Y:S11]  /*3cb10*/  @!UPT UIADD3 URZ, URZ, URZ, URZ ;  /* 0x0000003f3f3ff290 */ /* 0x000ff6000fffe03f */
[----:B------:R-:W-:Y:S01]  /*3cb20*/  @!UPT UIADD3 URZ, URZ, URZ, URZ ;  /* 0x0000003f3f3ff290 */ /* 0x000fe2000fffe03f */
[----:B------:R-:W-:Y:S01]  /*3cb30*/  STL.64 [R1+0x130], R20 ;  /* 0x0001301401007387 */ /* 0x000fe20000100a00 */
[----:B------:R0:W-:Y:S03]  /*3cb40*/  STL.64 [R1+0x138], R22 ;  /* 0x0001381601007387 */ /* 0x0001e60000100a00 */
[----:B0-----:R-:W2:Y:S01]  /*3cb50*/  LDL.LU.64 R22, [R1+0x1e50] ;  /* 0x001e500001167983 */ /* 0x001ea20000300a00 */
[----:B------:R-:W2:Y:S02]  /*3cb60*/  LDL.LU.64 R20, [R1+0x1e48] ;  /* 0x001e480001147983 */ /* 0x000ea40000300a00 */
[----:B------:R-:W2:Y:S02]  /*3cb70*/  LDL.LU.64 R26, [R1+0x1e40] ;  /* 0x001e4000011a7983 */ /* 0x000ea40000300a00 */
[----:B------:R-:W2:Y:S02]  /*3cb80*/  LDL.LU.64 R24, [R1+0x1e38] ;  /* 0x001e380001187983 */ /* 0x000ea40000300a00 */
[----:B---3--:R-:W-:-:S02]  /*3cb90*/  IMAD.MOV.U32 R11, RZ, RZ, R4 ;  /* 0x000000ffff0b7224 */ /* 0x008fc400078e0004 */
[----:B------:R-:W-:Y:S01]  /*3cba0*/  IMAD.MOV.U32 R10, RZ, RZ, R5 ;  /* 0x000000ffff0a7224 */ /* 0x000fe200078e0005 */
[C---:B--2---:R-:W-:Y:S11]  /*3cbb0*/  HMMA.16816.F32.BF16 R24, R12.reuse, R4, R24 ;  /* 0x000000040c18723c */ /* 0x044ff60000041818 */
[----:B------:R-:W-:Y:S11]  /*3cbc0*/  @!UPT UIADD3 URZ, URZ, URZ, URZ ;  /* 0x0000003f3f3ff290 */ /* 0x000ff6000fffe03f */
[----:B------:R-:W-:Y:S01]  /*3cbd0*/  @!UPT UIADD3 URZ, URZ, URZ, URZ ;  /* 0x0000003f3f3ff290 */ /* 0x000fe2000fffe03f */
[----:B------:R0:W-:Y:S01]  /*3cbe0*/  STL.64 [R1+0x120], R24 ;  /* 0x0001201801007387 */ /* 0x0001e20000100a00 */
[----:B------:R1:W-:Y:S03]  /*3cbf0*/  STL.64 [R1+0x128], R26 ;  /* 0x0001281a01007387 */ /* 0x0003e60000100a00 */
[----:B0-----:R-:W1:Y:S01]  /*3cc00*/  LDL.LU.64 R24, [R1+0x1e30] ;  /* 0x001e300001187983 */ /* 0x001e620000300a00 */
[----:B------:R-:W2:Y:S02]  /*3cc10*/  LDL.LU R4, [R1+0x4e0] ;  /* 0x0004e00001047983 */ /* 0x000ea40000300800 */
[----:B------:R-:W2:Y:S02]  /*3cc20*/  LDL.LU R5, [R1+0x4e4] ;  /* 0x0004e40001057983 */ /* 0x000ea40000300800 */
[----:B------:R-:W3:Y:S01]  /*3cc30*/  LDL.LU R6, [R1+0x4e8] ;  /* 0x0004e80001067983 */ /* 0x000ee20000300800 */
[----:B------:R-:W3:Y:S04]  /*3cc40*/  LDL.LU R7, [R1+0x4ec] ;  /* 0x0004ec0001077983 */ /* 0x000ee80000300800 */
[----:B---3--:R-:W-:Y:S01]  /*3cc50*/  STL.64 [R1+0x1e18], R6 ;  /* 0x001e180601007387 */ /* 0x008fe20000100a00 */
[----:B--2---:R0:W-:Y:S01]  /*3cc60*/  STL.64 [R1+0x1e10], R4 ;  /* 0x001e100401007387 */ /* 0x0041e20000100a00 */
[C---:B-1----:R-:W-:Y:S02]  /*3cc70*/  HMMA.16816.F32.BF16 R24, R12.reuse, R24, R20 ;  /* 0x000000180c18723c */ /* 0x042fe40000041814 */
[----:B0-----:R-:W2:Y:S01]  /*3cc80*/  LDL.LU R4, [R1+0x1c0] ;  /* 0x0001c00001047983 */ /* 0x001ea20000300800 */
[----:B------:R-:W2:Y:S02]  /*3cc90*/  LDL.LU R5, [R1+0x1c4] ;  /* 0x0001c40001057983 */ /* 0x000ea40000300800 */
[----:B------:R-:W2:Y:S02]  /*3cca0*/  LDL.LU R6, [R1+0x1c8] ;  /* 0x0001c80001067983 */ /* 0x000ea40000300800 */
[----:B------:R-:W2:Y:S01]  /*3ccb0*/  LDL.LU R7, [R1+0x1cc] ;  /* 0x0001cc0001077983 */ /* 0x000ea20000300800 */
[----:B------:R-:W3:Y:S01]  /*3ccc0*/  LDL.LU.64 R22, [R1+0x1e28] ;  /* 0x001e280001167983 */ /* 0x000ee20000300a00 */
[----:B------:R-:W3:Y:S02]  /*3ccd0*/  LDL.LU.64 R20, [R1+0x1e20] ;  /* 0x001e200001147983 */ /* 0x000ee40000300a00 */
[----:B----4-:R-:W-:Y:S11]  /*3cce0*/  STL.64 [R1+0x1db0], R8 ;  /* 0x001db00801007387 */ /* 0x010ff60000100a00 */
[----:B------:R-:W-:Y:S01]  /*3ccf0*/  @!UPT UIADD3 URZ, URZ, URZ, URZ ;  /* 0x0000003f3f3ff290 */ /* 0x000fe2000fffe03f */
[----:B------:R0:W-:Y:S01]  /*3cd00*/  STL.64 [R1+0x110], R24 ;  /* 0x0001101801007387 */ /* 0x0001e20000100a00 */
[----:B------:R1:W-:Y:S03]  /*3cd10*/  STL.64 [R1+0x118], R26 ;  /* 0x0001181a01007387 */ /* 0x0003e60000100a00 */
[----:B0-----:R-:W4:Y:S01]  /*3cd20*/  LDL.LU R24, [R1+0x2e0] ;  /* 0x0002e00001187983 */ /* 0x001f220000300800 */
[----:B---3--:R-:W-:Y:S11]  /*3cd30*/  HMMA.16816.F32.BF16 R20, R12, R8, R20 ;  /* 0x000000080c14723c */ /* 0x008ff60000041814 */
[----:B------:R-:W-:Y:S11]  /*3cd40*/  @!UPT UIADD3 URZ, URZ, URZ, URZ ;  /* 0x0000003f3f3ff290 */ /* 0x000ff6000fffe03f */
[----:B------:R-:W-:Y:S01]  /*3cd50*/  @!UPT UIADD3 URZ, URZ, URZ, URZ ;  /* 0x0000003f3f3ff290 */ /* 0x000fe2000fffe03f */
[----:B------:R-:W-:Y:S01]  /*3cd60*/  STL.64 [R1+0x100], R20 ;  /* 0x0001001401007387 */ /* 0x000fe20000100a00 */
[----:B------:R-:W-:Y:S02]  /*3cd70*/  STL.64 [R1+0x108], R22 ;  /* 0x0001081601007387 */ /* 0x000fe40000100a00 */
[----:B------:R-:W4:Y:S02]  /*3cd80*/  LDL.LU R25, [R1+0x2e4] ;  /* 0x0002e40001197983 */ /* 0x000f240000300800 */
[----:B-1----:R-:W3:Y:S01]  /*3cd90*/  LDL.LU R26, [R1+0x2e8] ;  /* 0x0002e800011a7983 */ /* 0x002ee20000300800 */
[----:B------:R-:W3:Y:S04]  /*3cda0*/  LDL.LU R27, [R1+0x2ec] ;  /* 0x0002ec00011b7983 */ /* 0x000ee80000300800 */
[----:B---3--:R-:W-:Y:S01]  /*3cdb0*/  STL.64 [R1+0x1d10], R26 ;  /* 0x001d101a01007387 */ /* 0x008fe20000100a00 */
[----:B----4-:R0:W-:Y:S03]  /*3cdc0*/  STL.64 [R1+0x1d08], R24 ;  /* 0x001d081801007387 */ /* 0x0101e60000100a00 */
[----:B0-----:R-:W3:Y:S01]  /*3cdd0*/  LDL.LU R24, [R1+0x3b0] ;  /* 0x0003b00001187983 */ /* 0x001ee20000300800 */
[----:B------:R-:W3:Y:S02]  /*3cde0*/  LDL.LU R25, [R1+0x3b4] ;  /* 0x0003b40001197983 */ /* 0x000ee40000300800 */
[----:B------:R-:W4:Y:S02]  /*3cdf0*/  LDL.LU R26, [R1+0x3b8] ;  /* 0x0003b800011a7983 */ /* 0x000f240000300800 */
[----:B------:R-:W4:Y:S01]  /*3ce00*/  LDL.LU R27, [R1+0x3bc] ;  /* 0x0003bc00011b7983 */ /* 0x000f220000300800 */
[----:B------:R-:W3:Y:S01]  /*3ce10*/  LDL.LU R20, [R1+0x1b0] ;  /* 0x0001b00001147983 */ /* 0x000ee20000300800 */
[----:B------:R-:W3:Y:S02]  /*3ce20*/  LDL.LU R21, [R1+0x1b4] ;  /* 0x0001b40001157983 */ /* 0x000ee40000300800 */
[----:B------:R-:W3:Y:S02]  /*3ce30*/  LDL.LU R22, [R1+0x1b8] ;  /* 0x0001b80001167983 */ /* 0x000ee40000300800 */
[----:B------:R-:W3:Y:S02]  /*3ce40*/  LDL.LU R23, [R1+0x1bc] ;  /* 0x0001bc0001177983 */ /* 0x000ee40000300800 */
[----:B------:R-:W-:-:S02]  /*3ce50*/  IMAD.MOV.U32 R16, RZ, RZ, R19 ;  /* 0x000000ffff107224 */ /* 0x000fc400078e0013 */
[----:B------:R-:W-:-:S07]  /*3ce60*/  IMAD.MOV.U32 R17, RZ, RZ, R18 ;  /* 0x000000ffff117224 */ /* 0x000fce00078e0012 */
[----:B--2---:R-:W-:Y:S01]  /*3ce70*/  HMMA.16816.F32.BF16 R16, R12, R16, R4 ;  /* 0x000000100c10723c */ /* 0x004fe20000041804 */
[----:B---3--:R-:W-:Y:S01]  /*3ce80*/  STL.64 [R1+0x1d68], R22 ;  /* 0x001d681601007387 */ /* 0x008fe20000100a00 */
[----:B------:R-:W-:Y:S02]  /*3ce90*/  STL.64 [R1+0x1d60], R20 ;  /* 0x001d601401007387 */ /* 0x000fe40000100a00 */
[----:B----4-:R-:W-:Y:S02]  /*3cea0*/  STL.64 [R1+0x1d20], R26 ;  /* 0x001d201a01007387 */ /* 0x010fe40000100a00 */
[----:B------:R0:W-:Y:S02]  /*3ceb0*/  STL.64 [R1+0x1d18], R24 ;  /* 0x001d181801007387 */ /* 0x0001e40000100a00 */
[----:B0-----:R-:W2:Y:S04]  /*3cec0*/  LDL.64 R24, [R1+0x40] ;  /* 0x0000400001187983 */ /* 0x001ea80000100a00 */
[----:B--2---:R0:W-:Y:S04]  /*3ced0*/  STL.64 [R1+0x1db8], R24 ;  /* 0x001db81801007387 */ /* 0x0041e80000100a00 */
[----:B0-----:R-:W2:Y:S01]  /*3cee0*/  LDL.LU R24, [R1+0x4d0] ;  /* 0x0004d00001187983 */ /* 0x001ea20000300800 */
[----:B------:R-:W2:Y:S02]  /*3cef0*/  LDL.LU R25, [R1+0x4d4] ;  /* 0x0004d40001197983 */ /* 0x000ea40000300800 */
[----:B------:R-:W2:Y:S02]  /*3cf00*/  LDL.LU R26, [R1+0x4d8] ;  /* 0x0004d800011a7983 */ /* 0x000ea40000300800 */
[----:B------:R-:W2:Y:S01]  /*3cf10*/  LDL.LU R27, [R1+0x4dc] ;  /* 0x0004dc00011b7983 */ /* 0x000ea20000300800 */
[----:B------:R-:W3:Y:S01]  /*3cf20*/  LDL.LU.64 R6, [R1+0x1e18] ;  /* 0x001e180001067983 */ /* 0x000ee20000300a00 */
[----:B------:R-:W3:Y:S02]  /*3cf30*/  LDL.LU.64 R4, [R1+0x1e10] ;  /* 0x001e100001047983 */ /* 0x000ee40000300a00 */
[----:B------:R0:W-:Y:S02]  /*3cf40*/  STL.64 [R1+0x1c0], R16 ;  /* 0x0001c01001007387 */ /* 0x0001e40000100a00 */
[----:B------:R-:W-:Y:S01]  /*3cf50*/  STL.64 [R1+0x1c8], R18 ;  /* 0x0001c81201007387 */ /* 0x000fe20000100a00 */
[----:B0-----:R-:W3:Y:S01]  /*3cf60*/  LDL.LU.64 R16, [R1+0x1e08] ;  /* 0x001e080001107983 */ /* 0x001ee20000300a00 */
[----:B------:R-:W-:-:S02]  /*3cf70*/  IMAD.MOV.U32 R20, RZ, RZ, R3 ;  /* 0x000000ffff147224 */ /* 0x000fc400078e0003 */
[----:B------:R-:W-:-:S07]  /*3cf80*/  IMAD.MOV.U32 R21, RZ, RZ, R2 ;  /* 0x000000ffff157224 */ /* 0x000fce00078e0002 */
[C---:B--2---:R-:W-:Y:S08]  /*3cf90*/  HMMA.16816.F32.BF16 R24, R12.reuse, R20, R24 ;  /* 0x000000140c18723c */ /* 0x044ff00000041818 */
[----:B---3--:R-:W-:Y:S01]  /*3cfa0*/  HMMA.16816.F32.BF16 R4, R12, R16, R4 ;  /* 0x000000100c04723c */ /* 0x008fe20000041804 */
[----:B------:R-:W-:Y:S02]  /*3cfb0*/  IMAD.MOV.U32 R3, RZ, RZ, R16 ;  /* 0x000000ffff037224 */ /* 0x000fe400078e0010 */
[----:B------:R-:W-:Y:S11]  /*3cfc0*/  IMAD.MOV.U32 R2, RZ, RZ, R17 ;  /* 0x000000ffff027224 */ /* 0x000ff600078e0011 */
[----:B------:R-:W-:Y:S09]  /*3cfd0*/  @!UPT UIADD3 URZ, URZ, URZ, URZ ;  /* 0x0000003f3f3ff290 */ /* 0x000ff2000fffe03f */
[----:B------:R-:W-:Y:S01]  /*3cfe0*/  STL.64 [R1+0x260], R4 ;  /* 0x0002600401007387 */ /* 0x000fe20000100a00 */
[----:B------:R0:W-:Y:S03]  /*3cff0*/  STL.64 [R1+0x268], R6 ;  /* 0x0002680601007387 */ /* 0x0001e60000100a00 */
[----:B0-----:R-:W2:Y:S01]  /*3d000*/  LDL.LU.64 R6, [R1+0x1e00] ;  /* 0x001e000001067983 */ /* 0x001ea20000300a00 */
[----:B------:R-:W3:Y:S02]  /*3d010*/  LDL.LU.64 R4, [R1+0x1df8] ;  /* 0x001df80001047983 */ /* 0x000ee40000300a00 */
[----:B------:R-:W4:Y:S02]  /*3d020*/  LDL.LU.64 R18, [R1+0x1df0] ;  /* 0x001df00001127983 */ /* 0x000f240000300a00 */
[----:B------:R-:W4:Y:S01]  /*3d030*/  LDL.LU.64 R16, [R1+0x1de8] ;  /* 0x001de80001107983 */ /* 0x000f220000300a00 */
[----:B------:R0:W-:Y:S01]  /*3d040*/  STL.64 [R1+0x390], R24 ;  /* 0x0003901801007387 */ /* 0x0001e20000100a00 */
[----:B------:R-:W-:Y:S02]  /*3d050*/  STL.64 [R1+0x398], R26 ;  /* 0x0003981a01007387 */ /* 0x000fe40000100a00 */
[----:B0-----:R-:W-:-:S02]  /*3d060*/  IMAD.MOV.U32 R24, RZ, RZ, R11 ;  /* 0x000000ffff187224 */ /* 0x001fc400078e000b */
[----:B------:R-:W-:-:S05]  /*3d070*/  IMAD.MOV.U32 R25, RZ, RZ, R10 ;  /* 0x000000ffff197224 */ /* 0x000fca00078e000a */
[----:B------:R-:W-:Y:S01]  /*3d080*/  STL.64 [R1+0x1dd0], R24 ;  /* 0x001dd01801007387 */ /* 0x000fe20000100a00 */
        /* <DEDUP_REMOVED lines=12> */
[----:B0-----:R-:W4:Y:S01]  /*3d150*/  LDL.LU R8, [R1+0x450] ;  /* 0x0004500001087983 */ /* 0x001f220000300800 */
[----:B------:R-:W4:Y:S02]  /*3d160*/  LDL.LU R9, [R1+0x454] ;  /* 0x0004540001097983 */ /* 0x000f240000300800 */
[----:B------:R-:W4:Y:S02]  /*3d170*/  LDL.LU R10, [R1+0x458] ;  /* 0x00045800010a7983 */ /* 0x000f240000300800 */
[----:B------:R-:W4:Y:S01]  /*3d180*/  LDL.LU R11, [R1+0x45c] ;  /* 0x00045c00010b7983 */ /* 0x000f220000300800 */
[----:B------:R0:W-:Y:S02]  /*3d190*/  STL.64 [R1+0x1d80], R20 ;  /* 0x001d801401007387 */ /* 0x0001e40000100a00 */
[----:B0-----:R-:W-:-:S02]  /*3d1a0*/  IMAD.MOV.U32 R20, RZ, RZ, R3 ;  /* 0x000000ffff147224 */ /* 0x001fc400078e0003 */
[----:B------:R-:W-:-:S05]  /*3d1b0*/  IMAD.MOV.U32 R21, RZ, RZ, R2 ;  /* 0x000000ffff157224 */ /* 0x000fca00078e0002 */
[----:B------:R0:W-:Y:S04]  /*3d1c0*/  STL.64 [R1+0x1d98], R20 ;  /* 0x001d981401007387 */ /* 0x0001e80000100a00 */
        /* <DEDUP_REMOVED lines=9> */
[----:B------:R-:W2:Y:S02]  /*3d260*/  LDL.LU R21, [R1+0x414] ;  /* 0x0004140001157983 */ /* 0x000ea40000300800 */
[----:B------:R-:W3:Y:S01]  /*3d270*/  LDL.LU R22, [R1+0x418] ;  /* 0x0004180001167983 */ /* 0x000ee20000300800 */
[----:B------:R-:W3:Y:S01]  /*3d280*/  LDL.LU R23, [R1+0x41c] ;  /* 0x00041c0001177983 */ /* 0x000ee20000300800 */
[----:B------:R-:W-:Y:S02]  /*3d290*/  IMAD.MOV.U32 R24, RZ, RZ, R29 ;  /* 0x000000ffff187224 */ /* 0x000fe400078e001d */
[----:B------:R-:W-:Y:S01]  /*3d2a0*/  IMAD.MOV.U32 R25, RZ, RZ, R28 ;  /* 0x000000ffff197224 */ /* 0x000fe200078e001c */
        /* <DEDUP_REMOVED lines=8> */
[----:B0-----:R-:W3:Y:S01]  /*3d330*/  LDL.LU R4, [R1+0x370] ;  /* 0x0003700001047983 */ /* 0x001ee20000300800 */
[----:B------:R-:W3:Y:S02]  /*3d340*/  LDL.LU R5, [R1+0x374] ;  /* 0x0003740001057983 */ /* 0x000ee40000300800 */
[----:B------:R-:W2:Y:S02]  /*3d350*/  LDL.LU R6, [R1+0x378] ;  /* 0x0003780001067983 */ /* 0x000ea40000300800 */
[----:B------:R-:W2:Y:S01]  /*3d360*/  LDL.LU R7, [R1+0x37c] ;  /* 0x00037c0001077983 */ /* 0x000ea20000300800 */
[C---:B----4-:R-:W-:Y:S01]  /*3d370*/  HMMA.16816.F32.BF16 R24, R16.reuse, R24, R8 ;  /* 0x000000181018723c */ /* 0x050fe20000041808 */
[----:B--2---:R-:W-:Y:S01]  /*3d380*/  STL.64 [R1+0x1d90], R6 ;  /* 0x001d900601007387 */ /* 0x004fe20000100a00 */
[----:B---3--:R0:W-:Y:S03]  /*3d390*/  STL.64 [R1+0x1d88], R4 ;  /* 0x001d880401007387 */ /* 0x0081e60000100a00 */
[----:B0-----:R-:W2:Y:S01]  /*3d3a0*/  LDL.LU R4, [R1+0x400] ;  /* 0x0004000001047983 */ /* 0x001ea20000300800 */
[----:B------:R-:W2:Y:S02]  /*3d3b0*/  LDL.LU R5, [R1+0x404] ;  /* 0x0004040001057983 */ /* 0x000ea40000300800 */
[----:B------:R-:W2:Y:S02]  /*3d3c0*/  LDL.LU R6, [R1+0x408] ;  /* 0x0004080001067983 */ /* 0x000ea40000300800 */
[----:B------:R-:W2:Y:S01]  /*3d3d0*/  LDL.LU R7, [R1+0x40c] ;  /* 0x00040c0001077983 */ /* 0x000ea20000300800 */
[----:B------:R-:W3:Y:S01]  /*3d3e0*/  LDL.LU.64 R12, [R1+0x20] ;  /* 0x00002000010c7983 */ /* 0x000ee20000300a00 */
[----:B------:R-:W4:Y:S02]  /*3d3f0*/  LDL.LU.64 R10, [R1+0x1de0] ;  /* 0x001de000010a7983 */ /* 0x000f240000300a00 */
[----:B------:R-:W4:Y:S09]  /*3d400*/  LDL.LU.64 R8, [R1+0x1dd8] ;  /* 0x001dd80001087983 */ /* 0x000f320000300a00 */
[----:B------:R0:W-:Y:S01]  /*3d410*/  STL.64 [R1+0x470], R24 ;  /* 0x0004701801007387 */ /* 0x0001e20000100a00 */
[----:B------:R4:W-:Y:S04]  /*3d420*/  STL.64 [R1+0x478], R26 ;  /* 0x0004781a01007387 */ /* 0x0009e80000100a00 */
        /* <DEDUP_REMOVED lines=23> */
[----:B------:R-:W3:Y:S02]  /*3d5a0*/  LDL.LU.64 R20, [R1+0x1da0] ;  /* 0x001da00001147983 */ /* 0x000ee40000300a00 */
[----:B------:R0:W-:Y:S02]  /*3d5b0*/  STL.64 [R1+0x1d28], R8 ;  /* 0x001d280801007387 */ /* 0x0001e40000100a00 */
[----:B0-----:R-:W4:Y:S01]  /*3d5c0*/  LDL.LU R8, [R1+0x3c0] ;  /* 0x0003c00001087983 */ /* 0x001f220000300800 */
[----:B------:R-:W4:Y:S02]  /*3d5d0*/  LDL.LU R9, [R1+0x3c4] ;  /* 0x0003c40001097983 */ /* 0x000f240000300800 */
[----:B------:R-:W2:Y:S02]  /*3d5e0*/  LDL.LU R10, [R1+0x3c8] ;  /* 0x0003c800010a7983 */ /* 0x000ea40000300800 */
[----:B------:R-:W2:Y:S01]  /*3d5f0*/  LDL.LU R11, [R1+0x3cc] ;  /* 0x0003cc00010b7983 */ /* 0x000ea20000300800 */
[C---:B---3--:R-:W-:Y:S01]  /*3d600*/  HMMA.16816.F32.BF16 R20, R16.reuse, R12, R20 ;  /* 0x0000000c1014723c */ /* 0x048fe20000041814 */
[----:B--2---:R-:W-:Y:S01]  /*3d610*/  STL.64 [R1+0x1d48], R10 ;  /* 0x001d480a01007387 */ /* 0x004fe20000100a00 */
[----:B----4-:R0:W-:Y:S03]  /*3d620*/  STL.64 [R1+0x1d40], R8 ;  /* 0x001d400801007387 */ /* 0x0101e60000100a00 */
[----:B0-----:R-:W2:Y:S01]  /*3d630*/  LDL.LU R8, [R1+0x3e0] ;  /* 0x0003e00001087983 */ /* 0x001ea20000300800 */
[----:B------:R-:W2:Y:S02]  /*3d640*/  LDL.LU R9, [R1+0x3e4] ;  /* 0x0003e40001097983 */ /* 0x000ea40000300800 */
[----:B------:R-:W2:Y:S02]  /*3d650*/  LDL.LU R10, [R1+0x3e8] ;  /* 0x0003e800010a7983 */ /* 0x000ea40000300800 */
[----:B------:R-:W2:Y:S11]  /*3d660*/  LDL.LU R11, [R1+0x3ec] ;  /* 0x0003ec00010b7983 */ /* 0x000eb60000300800 */
[----:B------:R-:W-:Y:S02]  /*3d670*/  @!UPT UIADD3 URZ, URZ, URZ, URZ ;  /* 0x0000003f3f3ff290 */ /* 0x000fe4000fffe03f */
        /* <DEDUP_REMOVED lines=8> */
[----:B------:R3:W-:Y:S03]  /*3d700*/  STL.64 [R1+0x428], R22 ;  /* 0x0004281601007387 */ /* 0x0007e60000100a00 */
[----:B0-----:R-:W3:Y:S02]  /*3d710*/  LDL.LU.64 R20, [R1+0x1d80] ;  /* 0x001d800001147983 */ /* 0x001ee40000300a00 */
[C---:B---3--:R-:W-:Y:S02]  /*3d720*/  HMMA.16816.F32.BF16 R20, R16.reuse, R20, R4 ;  /* 0x000000141014723c */ /* 0x048fe40000041804 */
[----:B------:R-:W3:Y:S01]  /*3d730*/  LDL.LU.64 R6, [R1+0x1d78] ;  /* 0x001d780001067983 */ /* 0x000ee20000300a00 */
[----:B------:R-:W4:Y:S11]  /*3d740*/  LDL.LU.64 R4, [R1+0x1d70] ;  /* 0x001d700001047983 */ /* 0x000f360000300a00 */
[----:B------:R-:W-:Y:S09]  /*3d750*/  @!UPT UIADD3 URZ, URZ, URZ, URZ ;  /* 0x0000003f3f3ff290 */ /* 0x000ff2000fffe03f */
[----:B------:R-:W-:Y:S01]  /*3d760*/  STL.64 [R1+0x410], R20 ;  /* 0x0004101401007387 */ /* 0x000fe20000100a00 */
[----:B------:R0:W-:Y:S03]  /*3d770*/  STL.64 [R1+0x418], R22 ;  /* 0x0004181601007387 */ /* 0x0001e60000100a00 */
[----:B0-----:R-:W4:Y:S01]  /*3d780*/  LDL.LU.64 R22, [R1+0x1d68] ;  /* 0x001d680001167983 */ /* 0x001f220000300a00 */
[----:B------:R-:W4:Y:S02]  /*3d790*/  LDL.LU.64 R20, [R1+0x1d60] ;  /* 0x001d600001147983 */ /* 0x000f240000300a00 */
[----:B----4-:R-:W-:Y:S01]  /*3d7a0*/  HMMA.16816.F32.BF16 R16, R16, R4, R20 ;  /* 0x000000041010723c */ /* 0x010fe20000041814 */
[----:B------:R-:W2:Y:S01]  /*3d7b0*/  LDL.LU.64 R22, [R1+0x1d58] ;  /* 0x001d580001167983 */ /* 0x000ea20000300a00 */
[----:B------:R-:W2:Y:S02]  /*3d7c0*/  LDL.LU.64 R20, [R1+0x1d50] ;  /* 0x001d500001147983 */ /* 0x000ea40000300a00 */
[----:B---3--:R-:W-:Y:S02]  /*3d7d0*/  STL.64 [R1+0x1ce8], R6 ;  /* 0x001ce80601007387 */ /* 0x008fe40000100a00 */
[----:B------:R0:W-:Y:S02]  /*3d7e0*/  STL.64 [R1+0x1ce0], R4 ;  /* 0x001ce00401007387 */ /* 0x0001e40000100a00 */
[----:B------:R-:W-:-:S02]  /*3d7f0*/  IMAD.MOV.U32 R3, RZ, RZ, R24 ;  /* 0x000000ffff037224 */ /* 0x000fc400078e0018 */
[----:B------:R-:W-:Y:S11]  /*3d800*/  IMAD.MOV.U32 R2, RZ, RZ, R25 ;  /* 0x000000ffff027224 */ /* 0x000ff600078e0019 */
[----:B------:R-:W-:Y:S02]  /*3d810*/  @!UPT UIADD3 URZ, URZ, URZ, URZ ;  /* 0x0000003f3f3ff290 */ /* 0x000fe4000fffe03f */
[----:B------:R1:W-:Y:S01]  /*3d820*/  STL.64 [R1+0x370], R16 ;  /* 0x0003701001007387 */ /* 0x0003e20000100a00 */
[----:B------:R-:W-:Y:S02]  /*3d830*/  STL.64 [R1+0x378], R18 ;  /* 0x0003781201007387 */ /* 0x000fe40000100a00 */
[----:B0-----:R-:W3:Y:S02]  /*3d840*/  LDL.LU R4, [R1+0x3d0] ;  /* 0x0003d00001047983 */ /* 0x001ee40000300800 */
[----:B------:R-:W3:Y:S01]  /*3d850*/  LDL.LU R5, [R1+0x3d4] ;  /* 0x0003d40001057983 */ /* 0x000ee20000300800 */
[----:B------:R-:W3:Y:S01]  /*3d860*/  LDL.LU R6, [R1+0x3d8] ;  /* 0x0003d80001067983 */ /* 0x000ee20000300800 */
[----:B------:R-:W3:Y:S03]  /*3d870*/  LDL.LU R7, [R1+0x3dc] ;  /* 0x0003dc0001077983 */ /* 0x000ee60000300800 */
[----:B-1----:R-:W4:Y:S01]  /*3d880*/  LDL.LU.64 R16, [R1+0x10] ;  /* 0x0000100001107983 */ /* 0x002f220000300a00 */
        /* <DEDUP_REMOVED lines=20> */
[----:B------:R0:W-:Y:S01]  /*3d9d0*/  STL.64 [R1+0x3e0], R8 ;  /* 0x0003e00801007387 */ /* 0x0001e20000100a00 */
[----:B------:R-:W-:Y:S03]  /*3d9e0*/  STL.64 [R1+0x3e8], R10 ;  /* 0x0003e80a01007387 */ /* 0x000fe60000100a00 */
[----:B0-----:R-:W2:Y:S01]  /*3d9f0*/  LDL.LU.64 R8, [R1+0x1d28] ;  /* 0x001d280001087983 */ /* 0x001ea20000300a00 */
[----:B------:R-:W2:Y:S02]  /*3da00*/  LDL.LU.64 R26, [R1+0x1d20] ;  /* 0x001d2000011a7983 */ /* 0x000ea40000300a00 */
[----:B------:R-:W2:Y:S02]  /*3da10*/  LDL.LU.64 R24, [R1+0x1d18] ;  /* 0x001d180001187983 */ /* 0x000ea40000300a00 */
        /* <DEDUP_REMOVED lines=9> */
[----:B------:R-:W-:-:S05]  /*3dab0*/  IMAD.MOV.U32 R9, RZ, RZ, R6 ;  /* 0x000000ffff097224 */ /* 0x000fca00078e0006 */
[----:B------:R0:W-:Y:S02]  /*3dac0*/  STL.64 [R1+0x1ca0], R8 ;  /* 0x001ca00801007387 */ /* 0x0001e40000100a00 */
[----:B0-----:R-:W-:Y:S02]  /*3dad0*/  IMAD.MOV.U32 R8, RZ, RZ, R5 ;  /* 0x000000ffff087224 */ /* 0x001fe400078e0005 */
[----:B------:R-:W-:-:S05]  /*3dae0*/  IMAD.MOV.U32 R9, RZ, RZ, R4 ;  /* 0x000000ffff097224 */ /* 0x000fca00078e0004 */
[----:B------:R0:W-:Y:S02]  /*3daf0*/  STL.64 [R1+0x1cb8], R8 ;  /* 0x001cb80801007387 */ /* 0x0001e40000100a00 */
[----:B0-----:R-:W-:Y:S02]  /*3db00*/  IMAD.MOV.U32 R8, RZ, RZ, R3 ;  /* 0x000000ffff087224 */ /* 0x001fe400078e0003 */
[----:B------:R-:W-:-:S05]  /*3db10*/  IMAD.MOV.U32 R9, RZ, RZ, R2 ;  /* 0x000000ffff097224 */ /* 0x000fca00078e0002 */
[----:B------:R0:W-:Y:S04]  /*3db20*/  STL.64 [R1+0x1cf0], R8 ;  /* 0x001cf00801007387 */ /* 0x0001e80000100a00 */
[----:B0-----:R-:W3:Y:S01]  /*3db30*/  LDL.LU R8, [R1+0x2c0] ;  /* 0x0002c00001087983 */ /* 0x001ee20000300800 */
[C---:B--2---:R-:W-:Y:S11]  /*3db40*/  HMMA.16816.F32.BF16 R4, R20.reuse, R12, R24 ;  /* 0x0000000c1404723c */ /* 0x044ff60000041818 */
[----:B------:R-:W-:Y:S11]  /*3db50*/  @!UPT UIADD3 URZ, URZ, URZ, URZ ;  /* 0x0000003f3f3ff290 */ /* 0x000ff6000fffe03f */
[----:B------:R-:W-:Y:S01]  /*3db60*/  @!UPT UIADD3 URZ, URZ, URZ, URZ ;  /* 0x0000003f3f3ff290 */ /* 0x000fe2000fffe03f */
[----:B------:R-:W-:Y:S01]  /*3db70*/  STL.64 [R1+0x3c0], R4 ;  /* 0x0003c00401007387 */ /* 0x000fe20000100a00 */
[----:B------:R-:W-:Y:S02]  /*3db80*/  STL.64 [R1+0x3c8], R6 ;  /* 0x0003c80601007387 */ /* 0x000fe40000100a00 */
[----:B------:R-:W3:Y:S02]  /*3db90*/  LDL.LU R9, [R1+0x2c4] ;  /* 0x0002c40001097983 */ /* 0x000ee40000300800 */
[----:B------:R-:W2:Y:S01]  /*3dba0*/  LDL.LU R10, [R1+0x2c8] ;  /* 0x0002c800010a7983 */ /* 0x000ea20000300800 */
[----:B------:R-:W2:Y:S04]  /*3dbb0*/  LDL.LU R11, [R1+0x2cc] ;  /* 0x0002cc00010b7983 */ /* 0x000ea80000300800 */
[----:B--2---:R-:W-:Y:S01]  /*3dbc0*/  STL.64 [R1+0x1d00], R10 ;  /* 0x001d000a01007387 */ /* 0x004fe20000100a00 */
[----:B---3--:R0:W-:Y:S03]  /*3dbd0*/  STL.64 [R1+0x1cf8], R8 ;  /* 0x001cf80801007387 */ /* 0x0081e60000100a00 */
[----:B0-----:R-:W4:Y:S01]  /*3dbe0*/  LDL.LU R8, [R1+0x2d0] ;  /* 0x0002d00001087983 */ /* 0x001f220000300800 */
[----:B------:R-:W4:Y:S02]  /*3dbf0*/  LDL.LU R9, [R1+0x2d4] ;  /* 0x0002d40001097983 */ /* 0x000f240000300800 */
[----:B------:R-:W4:Y:S02]  /*3dc00*/  LDL.LU R10, [R1+0x2d8] ;  /* 0x0002d800010a7983 */ /* 0x000f240000300800 */
[----:B------:R-:W4:Y:S01]  /*3dc10*/  LDL.LU R11, [R1+0x2dc] ;  /* 0x0002dc00010b7983 */ /* 0x000f220000300800 */
[----:B------:R-:W2:Y:S01]  /*3dc20*/  LDL.64 R4, [R1] ;  /* 0x0000000001047983 */ /* 0x000ea20000100a00 */
[----:B------:R-:W3:Y:S02]  /*3dc30*/  LDL.LU R24, [R1+0x1a0] ;  /* 0x0001a00001187983 */ /* 0x000ee40000300800 */
[----:B------:R-:W3:Y:S02]  /*3dc40*/  LDL.LU R25, [R1+0x1a4] ;  /* 0x0001a40001197983 */ /* 0x000ee40000300800 */
[----:B------:R-:W3:Y:S01]  /*3dc50*/  LDL.LU R26, [R1+0x1a8] ;  /* 0x0001a800011a7983 */ /* 0x000ee20000300800 */
[----:B------:R-:W3:Y:S01]  /*3dc60*/  LDL.LU R27, [R1+0x1ac] ;  /* 0x0001ac00011b7983 */ /* 0x000ee20000300800 */
        /* <DEDUP_REMOVED lines=11> */
[----:B----4-:R-:W-:Y:S01]  /*3dd20*/  HMMA.16816.F32.BF16 R8, R20, R16, R8 ;  /* 0x000000101408723c */ /* 0x010fe20000041808 */
[----:B--2---:R-:W-:Y:S01]  /*3dd30*/  STL.64 [R1+0x1cb0], R14 ;  /* 0x001cb00e01007387 */ /* 0x004fe20000100a00 */
[----:B------:R0:W-:Y:S03]  /*3dd40*/  STL.64 [R1+0x1ca8], R12 ;  /* 0x001ca80c01007387 */ /* 0x0001e60000100a00 */
        /* <DEDUP_REMOVED lines=13> */
[----:B------:R-:W4:Y:S02]  /*3de20*/  LDL.LU.64 R8, [R1+0x1cf8] ;  /* 0x001cf80001087983 */ /* 0x000f240000300a00 */
[----:B------:R0:W-:Y:S02]  /*3de30*/  STL.64 [R1+0x1c78], R16 ;  /* 0x001c781001007387 */ /* 0x0001e40000100a00 */
[----:B------:R-:W-:-:S02]  /*3de40*/  IMAD.MOV.U32 R3, RZ, RZ, R4 ;  /* 0x000000ffff037224 */ /* 0x000fc400078e0004 */
[----:B------:R-:W-:Y:S01]  /*3de50*/  IMAD.MOV.U32 R2, RZ, RZ, R5 ;  /* 0x000000ffff027224 */ /* 0x000fe200078e0005 */
[----:B0-----:R-:W2:Y:S01]  /*3de60*/  LDL.LU R16, [R1+0x1d0] ;  /* 0x0001d00001107983 */ /* 0x001ea20000300800 */
[----:B------:R-:W2:Y:S02]  /*3de70*/  LDL.LU R17, [R1+0x1d4] ;  /* 0x0001d40001117983 */ /* 0x000ea40000300800 */
[----:B------:R-:W2:Y:S02]  /*3de80*/  LDL.LU R18, [R1+0x1d8] ;  /* 0x0001d80001127983 */ /* 0x000ea40000300800 */
[----:B------:R-:W2:Y:S01]  /*3de90*/  LDL.LU R19, [R1+0x1dc] ;  /* 0x0001dc0001137983 */ /* 0x000ea20000300800 */
[C---:B----4-:R-:W-:Y:S11]  /*3dea0*/  HMMA.16816.F32.BF16 R8, R20.reuse, R4, R8 ;  /* 0x000000041408723c */ /* 0x050ff60000041808 */
[----:B------:R-:W-:Y:S11]  /*3deb0*/  @!UPT UIADD3 URZ, URZ, URZ, URZ ;  /* 0x0000003f3f3ff290 */ /* 0x000ff6000fffe03f */
[----:B------:R-:W-:Y:S01]  /*3dec0*/  @!UPT UIADD3 URZ, URZ, URZ, URZ ;  /* 0x0000003f3f3ff290 */ /* 0x000fe2000fffe03f */
[----:B------:R0:W-:Y:S01]  /*3ded0*/  STL.64 [R1+0x3a0], R8 ;  /* 0x0003a00801007387 */ /* 0x0001e20000100a00 */
[----:B------:R2:W-:Y:S03]  /*3dee0*/  STL.64 [R1+0x3a8], R10 ;  /* 0x0003a80a01007387 */ /* 0x0005e60000100a00 */
[----:B0-----:R-:W2:Y:S01]  /*3def0*/  LDL.LU.64 R8, [R1+0x1cf0] ;  /* 0x001cf00001087983 */ /* 0x001ea20000300a00 */
[----:B------:R-:W4:Y:S02]  /*3df00*/  LDL.LU.64 R6, [R1+0x1ce8] ;  /* 0x001ce80001067983 */ /* 0x000f240000300a00 */
[----:B------:R-:W3:Y:S02]  /*3df10*/  LDL.LU.64 R4, [R1+0x1ce0] ;  /* 0x001ce00001047983 */ /* 0x000ee40000300a00 */
[----:B---3--:R-:W-:Y:S01]  /*3df20*/  HMMA.16816.F32.BF16 R20, R20, R4, R24 ;  /* 0x000000041414723c */ /* 0x008fe20000041818 */
[----:B------:R-:W2:Y:S01]  /*3df30*/  LDL.LU.64 R26, [R1+0x1cd8] ;  /* 0x001cd800011a7983 */ /* 0x000ea20000300a00 */
[----:B------:R-:W2:Y:S11]  /*3df40*/  LDL.LU.64 R24, [R1+0x1cd0] ;  /* 0x001cd00001187983 */ /* 0x000eb60000300a00 */
[----:B------:R-:W-:Y:S10]  /*3df50*/  @!UPT UIADD3 URZ, URZ, URZ, URZ ;  /* 0x0000003f3f3ff290 */ /* 0x000ff4000fffe03f */
[----:B------:R-:W-:Y:S01]  /*3df60*/  STL.64 [R1+0x2e0], R20 ;  /* 0x0002e01401007387 */ /* 0x000fe20000100a00 */
[----:B------:R-:W-:Y:S01]  /*3df70*/  STL.64 [R1+0x2e8], R22 ;  /* 0x0002e81601007387 */ /* 0x000fe20000100a00 */
        /* <DEDUP_REMOVED lines=21> */
[----:B--2---:R-:W-:Y:S11]  /*3e0d0*/  HMMA.16816.F32.BF16 R12, R24, R8, R12 ;  /* 0x00000008180c723c */ /* 0x004ff6000004180c */
[----:B------:R-:W-:Y:S11]  /*3e0e0*/  @!UPT UIADD3 URZ, URZ, URZ, URZ ;  /* 0x0000003f3f3ff290 */ /* 0x000ff6000fffe03f */
[----:B------:R-:W-:Y:S01]  /*3e0f0*/  @!UPT UIADD3 URZ, URZ, URZ, URZ ;  /* 0x0000003f3f3ff290 */ /* 0x000fe2000fffe03f */
[----:B------:R0:W-:Y:S01]  /*3e100*/  STL.64 [R1+0x2a0], R12 ;  /* 0x0002a00c01007387 */ /* 0x0001e20000100a00 */
[----:B------:R-:W-:Y:S03]  /*3e110*/  STL.64 [R1+0x2a8], R14 ;  /* 0x0002a80e01007387 */ /* 0x000fe60000100a00 */
[----:B0-----:R-:W2:Y:S01]  /*3e120*/  LDL.LU.64 R12, [R1+0x1c80] ;  /* 0x001c8000010c7983 */ /* 0x001ea20000300a00 */
[----:B------:R-:W-:Y:S02]  /*3e130*/  IMAD.MOV.U32 R20, RZ, RZ, R3 ;  /* 0x000000ffff147224 */ /* 0x000fe400078e0003 */
[----:B------:R-:W-:Y:S02]  /*3e140*/  IMAD.MOV.U32 R21, RZ, RZ, R2 ;  /* 0x000000ffff157224 */ /* 0x000fe400078e0002 */
[----:B------:R-:W-:Y:S02]  /*3e150*/  IMAD.MOV.U32 R2, RZ, RZ, R8 ;  /* 0x000000ffff027224 */ /* 0x000fe400078e0008 */
[----:B------:R-:W-:-:S02]  /*3e160*/  IMAD.MOV.U32 R3, RZ, RZ, R9 ;  /* 0x000000ffff037224 */ /* 0x000fc400078e0009 */
[----:B----4-:R-:W0:Y:S04]  /*3e170*/  LDSM.16.MT88.4 R8, [R7+0xc100] ;  /* 0x00c100000708783b */ /* 0x010e280000004200 */
[----:B0-----:R-:W-:Y:S01]  /*3e180*/  STL.64 [R1+0x1c60], R10 ;  /* 0x001c600a01007387 */ /* 0x001fe20000100a00 */
[----:B------:R0:W-:Y:S03]  /*3e190*/  STL.64 [R1+0x1c58], R8 ;  /* 0x001c580801007387 */ /* 0x0001e60000100a00 */
        /* <DEDUP_REMOVED lines=9> */
[----:B------:R1:W-:Y:S01]  /*3e230*/  STL.64 [R1+0x290], R16 ;  /* 0x0002901001007387 */ /* 0x0003e20000100a00 */
[----:B------:R-:W-:Y:S03]  /*3e240*/  STL.64 [R1+0x298], R18 ;  /* 0x0002981201007387 */ /* 0x000fe60000100a00 */
[----:B-1----:R-:W2:Y:S01]  /*3e250*/  LDL.LU.64 R16, [R1+0x1c78] ;  /* 0x001c780001107983 */ /* 0x002ea20000300a00 */
[----:B------:R-:W4:Y:S03]  /*3e260*/  LDL.LU R7, [R1+0x1c70] ;  /* 0x001c700001077983 */ /* 0x000f260000300800 */
[----:B0-----:R-:W-:Y:S01]  /*3e270*/  STL.64 [R1+0x1bd0], R14 ;  /* 0x001bd00e01007387 */ /* 0x001fe20000100a00 */
[----:B------:R0:W-:Y:S03]  /*3e280*/  STL.64 [R1+0x1bc8], R12 ;  /* 0x001bc80c01007387 */ /* 0x0001e60000100a00 */
[----:B0-----:R-:W2:Y:S01]  /*3e290*/  LDL.LU R12, [R1+0x270] ;  /* 0x00027000010c7983 */ /* 0x001ea20000300800 */
[----:B------:R-:W2:Y:S02]  /*3e2a0*/  LDL.LU R13, [R1+0x274] ;  /* 0x00027400010d7983 */ /* 0x000ea40000300800 */
[----:B------:R-:W2:Y:S02]  /*3e2b0*/  LDL.LU R14, [R1+0x278] ;  /* 0x00027800010e7983 */ /* 0x000ea40000300800 */
[----:B------:R-:W2:Y:S01]  /*3e2c0*/  LDL.LU R15, [R1+0x27c] ;  /* 0x00027c00010f7983 */ /* 0x000ea20000300800 */
[C---:B---3--:R-:W-:Y:S01]  /*3e2d0*/  HMMA.16816.F32.BF16 R8, R24.reuse, R20, R8 ;  /* 0x000000141808723c */ /* 0x048fe20000041808 */
[----:B------:R-:W-:Y:S07]  /*3e2e0*/  LDSM.16.MT88.4 R20, [R0+0xe080] ;  /* 0x00e080000014783b */ /* 0x000fee0000004200 */
[----:B--2---:R-:W-:Y:S11]  /*3e2f0*/  HMMA.16816.F32.BF16 R12, R24, R16, R12 ;  /* 0x00000010180c723c */ /* 0x004ff6000004180c */
[----:B------:R-:W-:Y:S11]  /*3e300*/  @!UPT UIADD3 URZ, URZ, URZ, URZ ;  /* 0x0000003f3f3ff290 */ /* 0x000ff6000fffe03f */
[----:B------:R-:W-:Y:S01]  /*3e310*/  @!UPT UIADD3 URZ, URZ, URZ, URZ ;  /* 0x0000003f3f3ff290 */ /* 0x000fe2000fffe03f */
[----:B------:R0:W-:Y:S02]  /*3e320*/  STL.64 [R1+0x280], R12 ;  /* 0x0002800c01007387 */ /* 0x0001e40000100a00 */
[----:B0-----:R-:W-:Y:S02]  /*3e330*/  IMAD.MOV.U32 R13, RZ, RZ, R16 ;  /* 0x000000ffff0d7224 */ /* 0x001fe400078e0010 */
[----:B------:R-:W-:Y:S02]  /*3e340*/  IMAD.MOV.U32 R12, RZ, RZ, R17 ;  /* 0x000000ffff0c7224 */ /* 0x000fe400078e0011 */
[----:B------:R-:W0:Y:S04]  /*3e350*/  LDSM.16.MT88.4 R16, [R0+0xe000] ;  /* 0x00e000000010783b */ /* 0x000e280000004200 */
[----:B------:R-:W-:Y:S04]  /*3e360*/  STL.64 [R1+0x288], R14 ;  /* 0x0002880e01007387 */ /* 0x000fe80000100a00 */
[----:B0-----:R-:W-:Y:S01]  /*3e370*/  STL.64 [R1+0x1b40], R18 ;  /* 0x001b401201007387 */ /* 0x001fe20000100a00 */
[----:B------:R0:W-:Y:S02]  /*3e380*/  STL.64 [R1+0x1b38], R16 ;  /* 0x001b381001007387 */ /* 0x0001e40000100a00 */
[----:B0-----:R-:W-:-:S02]  /*3e390*/  IMAD.MOV.U32 R16, RZ, RZ, R13 ;  /* 0x000000ffff107224 */ /* 0x001fc400078e000d */
[----:B------:R-:W-:-:S05]  /*3e3a0*/  IMAD.MOV.U32 R17, RZ, RZ, R12 ;  /* 0x000000ffff117224 */ /* 0x000fca00078e000c */
[----:B------:R-:W-:Y:S01]  /*3e3b0*/  STL.64 [R1+0x1c20], R16 ;  /* 0x001c201001007387 */ /* 0x000fe20000100a00 */
[----:B------:R-:W-:Y:S02]  /*3e3c0*/  STL.64 [R1+0x1ab8], R22 ;  /* 0x001ab81601007387 */ /* 0x000fe40000100a00 */
[----:B------:R-:W-:Y:S02]  /*3e3d0*/  STL.64 [R1+0x270], R8 ;  /* 0x0002700801007387 */ /* 0x000fe40000100a00 */
[----:B------:R-:W-:Y:S01]  /*3e3e0*/  STL.64 [R1+0x278], R10 ;  /* 0x0002780a01007387 */ /* 0x000fe20000100a00 */
[----:B------:R0:W-:Y:S04]  /*3e3f0*/  STL.64 [R1+0x1ab0], R20 ;  /* 0x001ab01401007387 */ /* 0x0001e80000100a00 */
[----:B0-----:R-:W2:Y:S01]  /*3e400*/  LDL.LU R20, [R1+0x70] ;  /* 0x0000700001147983 */ /* 0x001ea20000300800 */
[----:B------:R-:W2:Y:S02]  /*3e410*/  LDL.LU R21, [R1+0x74] ;  /* 0x0000740001157983 */ /* 0x000ea40000300800 */
[----:B------:R-:W3:Y:S02]  /*3e420*/  LDL.LU R22, [R1+0x78] ;  /* 0x0000780001167983 */ /* 0x000ee40000300800 */
[----:B------:R-:W3:Y:S01]  /*3e430*/  LDL.LU R23, [R1+0x7c] ;  /* 0x00007c0001177983 */ /* 0x000ee20000300800 */
        /* <DEDUP_REMOVED lines=11> */
[----:B------:R-:W2:Y:S02]  /*3e4f0*/  LDL.LU R19, [R1+0x56c] ;  /* 0x00056c0001137983 */ /* 0x000ea40000300800 */
[----:B--2---:R-:W-:Y:S01]  /*3e500*/  STL.64 [R1+0x1c30], R18 ;  /* 0x001c301201007387 */ /* 0x004fe20000100a00 */
[----:B------:R0:W-:Y:S03]  /*3e510*/  STL.64 [R1+0x1c28], R16 ;  /* 0x001c281001007387 */ /* 0x0001e60000100a00 */
[----:B0-----:R-:W2:Y:S04]  /*3e520*/  LDL.LU.64 R16, [R1+0x50] ;  /* 0x0000500001107983 */ /* 0x001ea80000300a00 */
[----:B--2---:R0:W-:Y:S04]  /*3e530*/  STL.64 [R1+0x1c40], R16 ;  /* 0x001c401001007387 */ /* 0x0041e80000100a00 */
[----:B0-----:R-:W2:Y:S01]  /*3e540*/  LDL.LU.64 R16, [R1+0x60] ;  /* 0x0000600001107983 */ /* 0x001ea20000300a00 */
        /* <DEDUP_REMOVED lines=8> */
[----:B0-----:R-:W2:Y:S01]  /*3e5d0*/  LDL.LU.64 R12, [R1+0x40] ;  /* 0x00004000010c7983 */ /* 0x001ea20000300a00 */
[----:B------:R-:W-:Y:S03]  /*3e5e0*/  HMMA.16816.F32.BF16 R24, R24, R4, R8 ;  /* 0x000000041818723c */ /* 0x000fe60000041808 */
[----:B--2---:R0:W-:Y:S04]  /*3e5f0*/  STL.64 [R1+0x1c38], R12 ;  /* 0x001c380c01007387 */ /* 0x0041e80000100a00 */
[----:B0-----:R-:W2:Y:S01]  /*3e600*/  LDL.LU R12, [R1+0x570] ;  /* 0x00057000010c7983 */ /* 0x001ea20000300800 */
[----:B------:R-:W2:Y:S02]  /*3e610*/  LDL.LU R13, [R1+0x574] ;  /* 0x00057400010d7983 */ /* 0x000ea40000300800 */
[----:B------:R-:W2:Y:S02]  /*3e620*/  LDL.LU R14, [R1+0x578] ;  /* 0x00057800010e7983 */ /* 0x000ea40000300800 */
[----:B------:R-:W2:Y:S01]  /*3e630*/  LDL.LU R15, [R1+0x57c] ;  /* 0x00057c00010f7983 */ /* 0x000ea20000300800 */
[----:B---3--:R-:W-:Y:S01]  /*3e640*/  STL.64 [R1+0x1b50], R22 ;  /* 0x001b501601007387 */ /* 0x008fe20000100a00 */
[----:B------:R0:W-:Y:S03]  /*3e650*/  STL.64 [R1+0x1b48], R20 ;  /* 0x001b481401007387 */ /* 0x0001e60000100a00 */
[----:B0-----:R-:W3:Y:S01]  /*3e660*/  LDL.LU R20, [R1+0x90] ;  /* 0x0000900001147983 */ /* 0x001ee20000300800 */
[----:B------:R-:W3:Y:S02]  /*3e670*/  LDL.LU R21, [R1+0x94] ;  /* 0x0000940001157983 */ /* 0x000ee40000300800 */
[----:B------:R-:W2:Y:S02]  /*3e680*/  LDL.LU R22, [R1+0x98] ;  /* 0x0000980001167983 */ /* 0x000ea40000300800 */
[----:B------:R-:W2:Y:S02]  /*3e690*/  LDL.LU R23, [R1+0x9c] ;  /* 0x00009c0001177983 */ /* 0x000ea40000300800 */
[----:B--2---:R-:W-:Y:S01]  /*3e6a0*/  STL.64 [R1+0x1b60], R22 ;  /* 0x001b601601007387 */ /* 0x004fe20000100a00 */
[----:B---3--:R0:W-:Y:S02]  /*3e6b0*/  STL.64 [R1+0x1b58], R20 ;  /* 0x001b581401007387 */ /* 0x0081e40000100a00 */
[----:B0-----:R-:W-:-:S02]  /*3e6c0*/  IMAD.MOV.U32 R20, RZ, RZ, R29 ;  /* 0x000000ffff147224 */ /* 0x001fc400078e001d */
[----:B------:R-:W-:Y:S01]  /*3e6d0*/  IMAD.MOV.U32 R21, RZ, RZ, R28 ;  /* 0x000000ffff157224 */ /* 0x000fe200078e001c */
[----:B------:R-:W2:Y:S01]  /*3e6e0*/  LDL.LU R29, [R1+0x1c6c] ;  /* 0x001c6c00011d7983 */ /* 0x000ea20000300800 */
[----:B------:R-:W3:Y:S02]  /*3e6f0*/  LDL.LU R28, [R1+0x1c68] ;  /* 0x001c6800011c7983 */ /* 0x000ee40000300800 */
[----:B------:R-:W2:Y:S02]  /*3e700*/  LDL.LU.64 R10, [R1+0x1c60] ;  /* 0x001c6000010a7983 */ /* 0x000ea40000300a00 */
[----:B------:R-:W2:Y:S01]  /*3e710*/  LDL.LU.64 R8, [R1+0x1c58] ;  /* 0x001c580001087983 */ /* 0x000ea20000300a00 */
[----:B----4-:R-:W-:Y:S01]  /*3e720*/  STL.64 [R1+0x1be0], R6 ;  /* 0x001be00601007387 */ /* 0x010fe20000100a00 */
[----:B------:R0:W-:Y:S02]  /*3e730*/  STL.64 [R1+0x1bd8], R4 ;  /* 0x001bd80401007387 */ /* 0x0001e40000100a00 */
[----:B------:R-:W-:Y:S02]  /*3e740*/  STL.64 [R1+0x1d0], R24 ;  /* 0x0001d01801007387 */ /* 0x000fe40000100a00 */
[----:B------:R-:W-:Y:S02]  /*3e750*/  STL.64 [R1+0x1d8], R26 ;  /* 0x0001d81a01007387 */ /* 0x000fe40000100a00 */
[----:B------:R1:W4:Y:S04]  /*3e760*/  LDSM.16.MT88.4 R24, [R0+0xe100] ;  /* 0x00e100000018783b */ /* 0x0003280000004200 */
[----:B0-----:R-:W2:Y:S01]  /*3e770*/  LDL.LU R4, [R1+0x580] ;  /* 0x0005800001047983 */ /* 0x001ea20000300800 */
[----:B------:R-:W2:Y:S02]  /*3e780*/  LDL.LU R5, [R1+0x584] ;  /* 0x0005840001057983 */ /* 0x000ea40000300800 */
[----:B------:R-:W2:Y:S02]  /*3e790*/  LDL.LU R6, [R1+0x588] ;  /* 0x0005880001067983 */ /* 0x000ea40000300800 */
[----:B------:R-:W2:Y:S01]  /*3e7a0*/  LDL.LU R7, [R1+0x58c] ;  /* 0x00058c0001077983 */ /* 0x000ea20000300800 */
[----:B-1----:R-:W3:Y:S04]  /*3e7b0*/  LDL.LU R0, [R1+0x1c50] ;  /* 0x001c500001007983 */ /* 0x002ee80000300800 */
[----:B----4-:R-:W-:Y:S01]  /*3e7c0*/  STL.64 [R1+0x1a48], R26 ;  /* 0x001a481a01007387 */ /* 0x010fe20000100a00 */
[----:B------:R0:W-:Y:S02]  /*3e7d0*/  STL.64 [R1+0x1a40], R24 ;  /* 0x001a401801007387 */ /* 0x0001e40000100a00 */
[----:B0-----:R-:W-:-:S02]  /*3e7e0*/  IMAD.MOV.U32 R24, RZ, RZ, R2 ;  /* 0x000000ffff187224 */ /* 0x001fc400078e0002 */
[----:B------:R-:W-:Y:S01]  /*3e7f0*/  IMAD.MOV.U32 R25, RZ, RZ, R3 ;  /* 0x000000ffff197224 */ /* 0x000fe200078e0003 */
[----:B------:R-:W4:Y:S01]  /*3e800*/  LDL.LU R2, [R1+0x1c4c] ;  /* 0x001c4c0001027983 */ /* 0x000f220000300800 */
[----:B------:R-:W3:Y:S02]  /*3e810*/  LDL.LU R3, [R1+0x1c48] ;  /* 0x001c480001037983 */ /* 0x000ee40000300800 */
[----:B------:R-:W3:Y:S02]  /*3e820*/  LDL R26, [R1+0x38] ;  /* 0x00003800011a7983 */ /* 0x000ee40000100800 */
[----:B------:R-:W3:Y:S01]  /*3e830*/  LDL R27, [R1+0x3c] ;  /* 0x00003c00011b7983 */ /* 0x000ee20000100800 */
[C---:B--2---:R-:W-:Y:S11]  /*3e840*/  HMMA.16816.F32.BF16 R4, R8.reuse, R16, R4 ;  /* 0x000000100804723c */ /* 0x044ff60000041804 */
        /* <DEDUP_REMOVED lines=24> */
[----:B------:R-:W2:Y:S01]  /*3e9d0*/  LDL.LU.64 R14, [R1+0x1c18] ;  /* 0x001c1800010e7983 */ /* 0x000ea20000300a00 */
        /* <DEDUP_REMOVED lines=8> */
[----:B---3--:R-:W-:Y:S02]  /*3ea60*/  STL.64 [R1+0x1b80], R26 ;  /* 0x001b801a01007387 */ /* 0x008fe40000100a00 */
[----:B------:R0:W-:Y:S02]  /*3ea70*/  STL.64 [R1+0x1b78], R24 ;  /* 0x001b781801007387 */ /* 0x0001e40000100a00 */
[----:B0-----:R-:W-:-:S02]  /*3ea80*/  IMAD.MOV.U32 R24, RZ, RZ, R19 ;  /* 0x000000ffff187224 */ /* 0x001fc400078e0013 */
        /* <DEDUP_REMOVED lines=19> */
[----:B0-----:R-:W2:Y:S01]  /*3ebc0*/  LDL.LU R24, [R1+0x160] ;  /* 0x0001600001187983 */ /* 0x001ea20000300800 */
[----:B------:R-:W2:Y:S02]  /*3ebd0*/  LDL.LU R25, [R1+0x164] ;  /* 0x0001640001197983 */ /* 0x000ea40000300800 */
[----:B------:R-:W2:Y:S02]  /*3ebe0*/  LDL.LU R26, [R1+0x168] ;  /* 0x00016800011a7983 */ /* 0x000ea40000300800 */
[----:B------:R-:W2:Y:S01]  /*3ebf0*/  LDL.LU R27, [R1+0x16c] ;  /* 0x00016c00011b7983 */ /* 0x000ea20000300800 */
[----:B------:R-:W3:Y:S01]  /*3ec00*/  LDL.LU.64 R4, [R1] ;  /* 0x0000000001047983 */ /* 0x000ee20000300a00 */
[----:B------:R-:W2:Y:S02]  /*3ec10*/  LDL.LU R12, [R1+0x4c0] ;  /* 0x0004c000010c7983 */ /* 0x000ea40000300800 */
[----:B------:R-:W2:Y:S02]  /*3ec20*/  LDL.LU R13, [R1+0x4c4] ;  /* 0x0004c400010d7983 */ /* 0x000ea40000300800 */
[----:B------:R-:W2:Y:S01]  /*3ec30*/  LDL.LU R14, [R1+0x4c8] ;  /* 0x0004c800010e7983 */ /* 0x000ea20000300800 */
[----:B------:R-:W2:Y:S01]  /*3ec40*/  LDL.LU R15, [R1+0x4cc] ;  /* 0x0004cc00010f7983 */ /* 0x000ea20000300800 */
        /* <DEDUP_REMOVED lines=11> */
[C---:B------:R-:W-:Y:S01]  /*3ed00*/  HMMA.16816.F32.BF16 R24, R8.reuse, R16, R24 ;  /* 0x000000100818723c */ /* 0x040fe20000041818 */
        /* <DEDUP_REMOVED lines=24> */
[----:B------:R0:W-:Y:S01]  /*3ee90*/  STL.64 [R1+0x150], R24 ;  /* 0x0001501801007387 */ /* 0x0001e20000100a00 */
[----:B------:R1:W-:Y:S03]  /*3eea0*/  STL.64 [R1+0x158], R26 ;  /* 0x0001581a01007387 */ /* 0x0003e60000100a00 */
[----:B0-----:R-:W2:Y:S01]  /*3eeb0*/  LDL.LU.64 R24, [R1+0x1be8] ;  /* 0x001be80001187983 */ /* 0x001ea20000300a00 */
[----:B-1----:R-:W-:Y:S02]  /*3eec0*/  IMAD.MOV.U32 R27, RZ, RZ, R4 ;  /* 0x000000ffff1b7224 */ /* 0x002fe400078e0004 */
[----:B------:R-:W-:Y:S02]  /*3eed0*/  IMAD.MOV.U32 R26, RZ, RZ, R5 ;  /* 0x000000ffff1a7224 */ /* 0x000fe400078e0005 */
[----:B------:R-:W3:Y:S01]  /*3eee0*/  LDL.LU.64 R6, [R1+0x1be0] ;  /* 0x001be00001067983 */ /* 0x000ee20000300a00 */
[----:B------:R-:W2:Y:S02]  /*3eef0*/  LDL.LU.64 R4, [R1+0x1bd8] ;  /* 0x001bd80001047983 */ /* 0x000ea40000300a00 */
[----:B--2---:R-:W-:Y:S02]  /*3ef00*/  HMMA.16816.F32.BF16 R8, R8, R4, R12 ;  /* 0x000000040808723c */ /* 0x004fe4000004180c */
[----:B------:R-:W2:Y:S01]  /*3ef10*/  LDL.LU.64 R14, [R1+0x1bd0] ;  /* 0x001bd000010e7983 */ /* 0x000ea20000300a00 */
[----:B------:R-:W2:Y:S11]  /*3ef20*/  LDL.LU.64 R12, [R1+0x1bc8] ;  /* 0x001bc800010c7983 */ /* 0x000eb60000300a00 */
[----:B------:R-:W-:Y:S09]  /*3ef30*/  @!UPT UIADD3 URZ, URZ, URZ, URZ ;  /* 0x0000003f3f3ff290 */ /* 0x000ff2000fffe03f */
[----:B------:R0:W-:Y:S02]  /*3ef40*/  STL.64 [R1+0xf0], R8 ;  /* 0x0000f00801007387 */ /* 0x0001e40000100a00 */
[----:B0-----:R-:W-:Y:S02]  /*3ef50*/  IMAD.MOV.U32 R8, RZ, RZ, R27 ;  /* 0x000000ffff087224 */ /* 0x001fe400078e001b */
[----:B------:R-:W-:Y:S01]  /*3ef60*/  IMAD.MOV.U32 R9, RZ, RZ, R26 ;  /* 0x000000ffff097224 */ /* 0x000fe200078e001a */
[----:B------:R-:W-:Y:S01]  /*3ef70*/  STL.64 [R1+0xf8], R10 ;  /* 0x0000f80a01007387 */ /* 0x000fe20000100a00 */
        /* <DEDUP_REMOVED lines=28> */
[----:B------:R-:W-:Y:S02]  /*3f140*/  STL.64 [R1+0x1ae8], R26 ;  /* 0x001ae81a01007387 */ /* 0x000fe40000100a00 */
[----:B------:R-:W2:Y:S01]  /*3f150*/  LDL.LU R24, [R1+0x360] ;  /* 0x0003600001187983 */ /* 0x000ea20000300800 */
[C---:B-1----:R-:W-:Y:S01]  /*3f160*/  HMMA.16816.F32.BF16 R20, R12.reuse, R20, R16 ;  /* 0x000000140c14723c */ /* 0x042fe20000041810 */
[----:B------:R-:W2:Y:S11]  /*3f170*/  LDL.LU.64 R16, [R1+0x1b68] ;  /* 0x001b680001107983 */ /* 0x000eb60000300a00 */
[----:B------:R-:W-:Y:S11]  /*3f180*/  @!UPT UIADD3 URZ, URZ, URZ, URZ ;  /* 0x0000003f3f3ff290 */ /* 0x000ff6000fffe03f */
[----:B------:R-:W-:Y:S01]  /*3f190*/  STL.64 [R1+0xa0], R20 ;  /* 0x0000a01401007387 */ /* 0x000fe20000100a00 */
[----:B------:R0:W-:Y:S03]  /*3f1a0*/  STL.64 [R1+0xa8], R22 ;  /* 0x0000a81601007387 */ /* 0x0001e60000100a00 */
[----:B0-----:R-:W2:Y:S01]  /*3f1b0*/  LDL.LU.64 R22, [R1+0x1b60] ;  /* 0x001b600001167983 */ /* 0x001ea20000300a00 */
[----:B------:R-:W2:Y:S02]  /*3f1c0*/  LDL.LU.64 R20, [R1+0x1b58] ;  /* 0x001b580001147983 */ /* 0x000ea40000300a00 */
[----:B------:R-:W-:Y:S02]  /*3f1d0*/  IMAD.MOV.U32 R25, RZ, RZ, R3 ;  /* 0x000000ffff197224 */ /* 0x000fe400078e0003 */
[----:B----4-:R-:W-:Y:S02]  /*3f1e0*/  IMAD.MOV.U32 R26, RZ, RZ, R2 ;  /* 0x000000ffff1a7224 */ /* 0x010fe400078e0002 */
[----:B------:R-:W-:Y:S01]  /*3f1f0*/  IMAD.MOV.U32 R27, RZ, RZ, R0 ;  /* 0x000000ffff1b7224 */ /* 0x000fe200078e0000 */
[C---:B--2---:R-:W-:Y:S01]  /*3f200*/  HMMA.16816.F32.BF16 R16, R12.reuse, R16, R20 ;  /* 0x000000100c10723c */ /* 0x044fe20000041814 */
[----:B------:R-:W2:Y:S01]  /*3f210*/  LDL.LU.64 R22, [R1+0x1b50] ;  /* 0x001b500001167983 */ /* 0x000ea20000300a00 */
[----:B------:R-:W2:Y:S06]  /*3f220*/  LDL.LU.64 R20, [R1+0x1b48] ;  /* 0x001b480001147983 */ /* 0x000eac0000300a00 */
[C---:B------:R-:W-:Y:S11]  /*3f230*/  HMMA.16816.F32.BF16 R24, R12.reuse, R8, R24 ;  /* 0x000000080c18723c */ /* 0x040ff60000041818 */
[----:B------:R-:W-:Y:S04]  /*3f240*/  @!UPT UIADD3 URZ, URZ, URZ, URZ ;  /* 0x0000003f3f3ff290 */ /* 0x000fe8000fffe03f */
[----:B------:R-:W-:Y:S01]  /*3f250*/  STL.64 [R1+0x90], R16 ;  /* 0x0000901001007387 */ /* 0x000fe20000100a00 */
[----:B------:R0:W-:Y:S03]  /*3f260*/  STL.64 [R1+0x98], R18 ;  /* 0x0000981201007387 */ /* 0x0001e60000100a00 */
[----:B0-----:R-:W4:Y:S01]  /*3f270*/  LDL.LU.64 R18, [R1+0x1b40] ;  /* 0x001b400001127983 */ /* 0x001f220000300a00 */
[----:B------:R-:W4:Y:S03]  /*3f280*/  LDL.LU.64 R16, [R1+0x1b38] ;  /* 0x001b380001107983 */ /* 0x000f260000300a00 */
[----:B------:R-:W-:Y:S02]  /*3f290*/  STL.64 [R1+0x80], R24 ;  /* 0x0000801801007387 */ /* 0x000fe40000100a00 */
[----:B------:R-:W-:Y:S01]  /*3f2a0*/  STL.64 [R1+0x88], R26 ;  /* 0x0000881a01007387 */ /* 0x000fe20000100a00 */
[----:B--2---:R-:W-:Y:S11]  /*3f2b0*/  HMMA.16816.F32.BF16 R8, R12, R4, R20 ;  /* 0x000000040c08723c */ /* 0x004ff60000041814 */
[----:B------:R-:W-:Y:S11]  /*3f2c0*/  @!UPT UIADD3 URZ, URZ, URZ, URZ ;  /* 0x0000003f3f3ff290 */ /* 0x000ff6000fffe03f */
[----:B------:R-:W-:Y:S01]  /*3f2d0*/  @!UPT UIADD3 URZ, URZ, URZ, URZ ;  /* 0x0000003f3f3ff290 */ /* 0x000fe2000fffe03f */
[----:B------:R0:W-:Y:S01]  /*3f2e0*/  STL [R1+0x70], R8 ;  /* 0x0000700801007387 */ /* 0x0001e20000100800 */
[----:B---3--:R-:W-:Y:S02]  /*3f2f0*/  STL.64 [R1+0x1ac0], R6 ;  /* 0x001ac00601007387 */ /* 0x008fe40000100a00 */
[----:B------:R-:W-:Y:S02]  /*3f300*/  IMAD.MOV.U32 R0, RZ, RZ, R9 ;  /* 0x000000ffff007224 */ /* 0x000fe400078e0009 */
[----:B------:R-:W-:Y:S02]  /*3f310*/  IMAD.MOV.U32 R3, RZ, RZ, R10 ;  /* 0x000000ffff037224 */ /* 0x000fe400078e000a */
[----:B------:R-:W-:Y:S02]  /*3f320*/  IMAD.MOV.U32 R2, RZ, RZ, R11 ;  /* 0x000000ffff027224 */ /* 0x000fe400078e000b */
[----:B------:R-:W-:Y:S02]  /*3f330*/  IMAD.MOV.U32 R10, RZ, RZ, R28 ;  /* 0x000000ffff0a7224 */ /* 0x000fe400078e001c */
[----:B------:R-:W-:Y:S01]  /*3f340*/  IMAD.MOV.U32 R11, RZ, RZ, R29 ;  /* 0x000000ffff0b7224 */ /* 0x000fe200078e001d */
[----:B0-----:R-:W2:Y:S01]  /*3f350*/  LDL.LU R8, [R1+0x250] ;  /* 0x0002500001087983 */ /* 0x001ea20000300800 */
[----:B------:R-:W2:Y:S02]  /*3f360*/  LDL.LU R9, [R1+0x254] ;  /* 0x0002540001097983 */ /* 0x000ea40000300800 */
[----:B------:R-:W3:Y:S02]  /*3f370*/  LDL.LU R28, [R1+0x1b34] ;  /* 0x001b3400011c7983 */ /* 0x000ee40000300800 */
[----:B------:R-:W2:Y:S01]  /*3f380*/  LDL.LU R29, [R1+0x1b30] ;  /* 0x001b3000011d7983 */ /* 0x000ea20000300800 */
[----:B------:R-:W2:Y:S04]  /*3f390*/  LDL.64 R26, [R1+0x48] ;  /* 0x00004800011a7983 */ /* 0x000ea80000100a00 */
[----:B--2---:R-:W-:Y:S01]  /*3f3a0*/  STL.64 [R1+0x1b00], R26 ;  /* 0x001b001a01007387 */ /* 0x004fe20000100a00 */
[----:B------:R-:W-:Y:S02]  /*3f3b0*/  STL.64 [R1+0x1ad0], R10 ;  /* 0x001ad00a01007387 */ /* 0x000fe40000100a00 */
[----:B------:R0:W-:Y:S02]  /*3f3c0*/  STL.64 [R1+0x1ac8], R8 ;  /* 0x001ac80801007387 */ /* 0x0001e40000100a00 */
[----:B0-----:R-:W2:Y:S01]  /*3f3d0*/  LDL.LU R8, [R1+0x310] ;  /* 0x0003100001087983 */ /* 0x001ea20000300800 */
[----:B------:R-:W2:Y:S02]  /*3f3e0*/  LDL.LU R9, [R1+0x314] ;  /* 0x0003140001097983 */ /* 0x000ea40000300800 */
[----:B------:R-:W2:Y:S02]  /*3f3f0*/  LDL.LU R10, [R1+0x318] ;  /* 0x00031800010a7983 */ /* 0x000ea40000300800 */
[----:B------:R-:W2:Y:S01]  /*3f400*/  LDL.LU R11, [R1+0x31c] ;  /* 0x00031c00010b7983 */ /* 0x000ea20000300800 */
[----:B------:R-:W2:Y:S04]  /*3f410*/  LDL R26, [R1+0x58] ;  /* 0x00005800011a7983 */ /* 0x000ea80000100800 */
[----:B------:R-:W2:Y:S04]  /*3f420*/  LDL R27, [R1+0x5c] ;  /* 0x00005c00011b7983 */ /* 0x000ea80000100800 */
[----:B--2---:R0:W-:Y:S04]  /*3f430*/  STL.64 [R1+0x1b18], R26 ;  /* 0x001b181a01007387 */ /* 0x0041e80000100a00 */
[----:B0-----:R-:W4:Y:S04]  /*3f440*/  LDL R26, [R1+0x68] ;  /* 0x00006800011a7983 */ /* 0x001f280000100800 */
[----:B------:R-:W4:Y:S01]  /*3f450*/  LDL R27, [R1+0x6c] ;  /* 0x00006c00011b7983 */ /* 0x000f220000100800 */
        /* <DEDUP_REMOVED lines=24> */
[----:B------:R-:W2:Y:S01]  /*3f5e0*/  LDL.LU R20, [R1+0x2f0] ;  /* 0x0002f00001147983 */ /* 0x000ea20000300800 */
[----:B------:R-:W2:Y:S02]  /*3f5f0*/  LDL.LU R21, [R1+0x2f4] ;  /* 0x0002f40001157983 */ /* 0x000ea40000300800 */
[----:B------:R-:W2:Y:S02]  /*3f600*/  LDL.LU R22, [R1+0x2f8] ;  /* 0x0002f80001167983 */ /* 0x000ea40000300800 */
[----:B------:R-:W2:Y:S01]  /*3f610*/  LDL.LU R23, [R1+0x2fc] ;  /* 0x0002fc0001177983 */ /* 0x000ea20000300800 */
[----:B------:R-:W2:Y:S01]  /*3f620*/  LDL.LU R4, [R1+0x300] ;  /* 0x0003000001047983 */ /* 0x000ea20000300800 */
[----:B------:R-:W2:Y:S02]  /*3f630*/  LDL.LU R5, [R1+0x304] ;  /* 0x0003040001057983 */ /* 0x000ea40000300800 */
[----:B------:R-:W2:Y:S02]  /*3f640*/  LDL.64 R14, [R1+0x18] ;  /* 0x00001800010e7983 */ /* 0x000ea40000100a00 */
[----:B------:R-:W-:Y:S01]  /*3f650*/  STL [R1+0x19dc], R2 ;  /* 0x0019dc0201007387 */ /* 0x000fe20000100800 */
[----:B------:R-:W-:Y:S01]  /*3f660*/  STL [R1+0x19d8], R3 ;  /* 0x0019d80301007387 */ /* 0x000fe20000100800 */
[----:B------:R0:W-:Y:S03]  /*3f670*/  STL [R1+0x19c0], R0 ;  /* 0x0019c00001007387 */ /* 0x0001e60000100800 */
[----:B0-----:R-:W2:Y:S01]  /*3f680*/  LDL R0, [R1+0x13dc] ;  /* 0x0013dc0001007983 */ /* 0x001ea20000100800 */
[----:B----4-:R-:W-:Y:S03]  /*3f690*/  HMMA.16816.F32.BF16 R24, R16, R26, R8 ;  /* 0x0000001a1018723c */ /* 0x010fe60000041808 */
[----:B------:R-:W4:Y:S01]  /*3f6a0*/  LDL.LU.64 R10, [R1+0x1b28] ;  /* 0x001b2800010a7983 */ /* 0x000f220000300a00 */
[----:B------:R-:W4:Y:S11]  /*3f6b0*/  LDL.LU.64 R8, [R1+0x1b20] ;  /* 0x001b200001087983 */ /* 0x000f360000300a00 */
[----:B------:R-:W-:Y:S08]  /*3f6c0*/  @!UPT UIADD3 URZ, URZ, URZ, URZ ;  /* 0x0000003f3f3ff290 */ /* 0x000ff0000fffe03f */
[----:B------:R-:W-:Y:S01]  /*3f6d0*/  STL.64 [R1+0x6f0], R24 ;  /* 0x0006f01801007387 */ /* 0x000fe20000100a00 */
[----:B------:R0:W-:Y:S03]  /*3f6e0*/  STL.64 [R1+0x6f8], R26 ;  /* 0x0006f81a01007387 */ /* 0x0001e60000100a00 */
[----:B0-----:R-:W4:Y:S01]  /*3f6f0*/  LDL.LU.64 R26, [R1+0x1b18] ;  /* 0x001b1800011a7983 */ /* 0x001f220000300a00 */
[----:B------:R-:W-:Y:S02]  /*3f700*/  IMAD.MOV.U32 R6, RZ, RZ, R29 ;  /* 0x000000ffff067224 */ /* 0x000fe400078e001d */
[----:B---3--:R-:W-:Y:S02]  /*3f710*/  IMAD.MOV.U32 R7, RZ, RZ, R28 ;  /* 0x000000ffff077224 */ /* 0x008fe400078e001c */
[----:B------:R-:W-:Y:S02]  /*3f720*/  IMAD.MOV.U32 R29, RZ, RZ, R25 ;  /* 0x000000ffff1d7224 */ /* 0x000fe400078e0019 */
[----:B------:R-:W-:-:S05]  /*3f730*/  IMAD.MOV.U32 R28, RZ, RZ, R24 ;  /* 0x000000ffff1c7224 */ /* 0x000fca00078e0018 */
[----:B------:R-:W-:Y:S01]  /*3f740*/  STL [R1+0x15e8], R28 ;  /* 0x0015e81c01007387 */ /* 0x000fe20000100800 */
[----:B------:R-:W-:Y:S01]  /*3f750*/  STL [R1+0x15e4], R29 ;  /* 0x0015e41d01007387 */ /* 0x000fe20000100800 */
[C---:B----4-:R-:W-:Y:S02]  /*3f760*/  HMMA.16816.F32.BF16 R24, R16.reuse, R26, R8 ;  /* 0x0000001a1018723c */ /* 0x050fe40000041808 */
[----:B------:R-:W3:Y:S01]  /*3f770*/  LDL.LU.64 R10, [R1+0x1b10] ;  /* 0x001b1000010a7983 */ /* 0x000ee20000300a00 */
[----:B------:R-:W3:Y:S11]  /*3f780*/  LDL.LU.64 R8, [R1+0x1b08] ;  /* 0x001b080001087983 */ /* 0x000ef60000300a00 */
[----:B------:R-:W-:Y:S09]  /*3f790*/  @!UPT UIADD3 URZ, URZ, URZ, URZ ;  /* 0x0000003f3f3ff290 */ /* 0x000ff2000fffe03f */
        /* <DEDUP_REMOVED lines=17> */
[----:B0-----:R-:W3:Y:S01]  /*3f8b0*/  LDL.LU.64 R10, [R1+0x1ae0] ;  /* 0x001ae000010a7983 */ /* 0x001ee20000300a00 */
[----:B------:R-:W3:Y:S02]  /*3f8c0*/  LDL.LU.64 R8, [R1+0x1ad8] ;  /* 0x001ad80001087983 */ /* 0x000ee40000300a00 */
[----:B------:R0:W-:Y:S02]  /*3f8d0*/  STL.64 [R1+0x1a78], R26 ;  /* 0x001a781a01007387 */ /* 0x0001e40000100a00 */
[----:B0-----:R-:W3:Y:S04]  /*3f8e0*/  LDL R26, [R1+0x28] ;  /* 0x00002800011a7983 */ /* 0x001ee80000100800 */
[----:B------:R-:W3:Y:S02]  /*3f8f0*/  LDL R27, [R1+0x2c] ;  /* 0x00002c00011b7983 */ /* 0x000ee40000100800 */
[C---:B---3--:R-:W-:Y:S02]  /*3f900*/  HMMA.16816.F32.BF16 R24, R16.reuse, R26, R8 ;  /* 0x0000001a1018723c */ /* 0x048fe40000041808 */
[----:B------:R-:W3:Y:S01]  /*3f910*/  LDL.LU.64 R10, [R1+0x1ad0] ;  /* 0x001ad000010a7983 */ /* 0x000ee20000300a00 */
[----:B------:R-:W3:Y:S11]  /*3f920*/  LDL.LU.64 R8, [R1+0x1ac8] ;  /* 0x001ac80001087983 */ /* 0x000ef60000300a00 */
[----:B------:R-:W-:Y:S09]  /*3f930*/  @!UPT UIADD3 URZ, URZ, URZ, URZ ;  /* 0x0000003f3f3ff290 */ /* 0x000ff2000fffe03f */
[----:B------:R0:W-:Y:S01]  /*3f940*/  STL.64 [R1+0x540], R24 ;  /* 0x0005401801007387 */ /* 0x0001e20000100a00 */
[----:B------:R1:W-:Y:S03]  /*3f950*/  STL.64 [R1+0x548], R26 ;  /* 0x0005481a01007387 */ /* 0x0003e60000100a00 */
[----:B0-----:R-:W4:Y:S01]  /*3f960*/  LDL.LU R24, [R1+0x220] ;  /* 0x0002200001187983 */ /* 0x001f220000300800 */
[----:B------:R-:W4:Y:S02]  /*3f970*/  LDL.LU R25, [R1+0x224] ;  /* 0x0002240001197983 */ /* 0x000f240000300800 */
[----:B-1----:R-:W3:Y:S02]  /*3f980*/  LDL.LU R26, [R1+0x228] ;  /* 0x00022800011a7983 */ /* 0x002ee40000300800 */
[----:B------:R-:W3:Y:S01]  /*3f990*/  LDL.LU R27, [R1+0x22c] ;  /* 0x00022c00011b7983 */ /* 0x000ee20000300800 */
[C---:B--2---:R-:W-:Y:S01]  /*3f9a0*/  HMMA.16816.F32.BF16 R4, R16.reuse, R14, R4 ;  /* 0x0000000e1004723c */ /* 0x044fe20000041804 */
[----:B---3--:R-:W-:Y:S01]  /*3f9b0*/  STL.64 [R1+0x1a88], R26 ;  /* 0x001a881a01007387 */ /* 0x008fe20000100a00 */
[----:B----4-:R0:W-:Y:S03]  /*3f9c0*/  STL.64 [R1+0x1a80], R24 ;  /* 0x001a801801007387 */ /* 0x0101e60000100a00 */
[----:B0-----:R-:W2:Y:S01]  /*3f9d0*/  LDL.LU R24, [R1+0x230] ;  /* 0x0002300001187983 */ /* 0x001ea20000300800 */
[----:B------:R-:W2:Y:S02]  /*3f9e0*/  LDL.LU R25, [R1+0x234] ;  /* 0x0002340001197983 */ /* 0x000ea40000300800 */
[----:B------:R-:W3:Y:S02]  /*3f9f0*/  LDL.LU R26, [R1+0x238] ;  /* 0x00023800011a7983 */ /* 0x000ee40000300800 */
[----:B------:R-:W3:Y:S02]  /*3fa00*/  LDL.LU R27, [R1+0x23c] ;  /* 0x00023c00011b7983 */ /* 0x000ee40000300800 */
[----:B---3--:R0:W-:Y:S01]  /*3fa10*/  STL.64 [R1+0x1a98], R26 ;  /* 0x001a981a01007387 */ /* 0x0081e20000100a00 */
[----:B--2---:R-:W-:Y:S03]  /*3fa20*/  STL.64 [R1+0x1a90], R24 ;  /* 0x001a901801007387 */ /* 0x004fe60000100a00 */
[----:B0-----:R-:W2:Y:S07]  /*3fa30*/  LDL.64 R26, [R1+0x68] ;  /* 0x00006800011a7983 */ /* 0x001eae0000100a00 */
[----:B------:R-:W-:Y:S02]  /*3fa40*/  STL.64 [R1+0x530], R4 ;  /* 0x0005300401007387 */ /* 0x000fe40000100a00 */
[----:B------:R0:W-:Y:S02]  /*3fa50*/  STL.64 [R1+0x538], R6 ;  /* 0x0005380601007387 */ /* 0x0001e40000100a00 */
[----:B0-----:R-:W3:Y:S01]  /*3fa60*/  LDL.LU.64 R6, [R1+0x1ac0] ;  /* 0x001ac00001067983 */ /* 0x001ee20000300a00 */
[----:B------:R0:W-:Y:S03]  /*3fa70*/  STL.64 [R1+0x1a70], R14 ;  /* 0x001a700e01007387 */ /* 0x0001e60000100a00 */
[----:B0-----:R-:W4:Y:S04]  /*3fa80*/  LDL R14, [R1+0x8] ;  /* 0x00000800010e7983 */ /* 0x001f280000100800 */
[----:B------:R-:W4:Y:S01]  /*3fa90*/  LDL R15, [R1+0xc] ;  /* 0x00000c00010f7983 */ /* 0x000f220000100800 */
[C---:B---3--:R-:W-:Y:S08]  /*3faa0*/  HMMA.16816.F32.BF16 R8, R16.reuse, R6, R8 ;  /* 0x000000061008723c */ /* 0x048ff00000041808 */
[----:B----4-:R-:W-:Y:S01]  /*3fab0*/  HMMA.16816.F32.BF16 R12, R16, R14, R20 ;  /* 0x0000000e100c723c */ /* 0x010fe20000041814 */
[----:B------:R-:W2:Y:S01]  /*3fac0*/  LDL.LU.64 R22, [R1+0x1ab8] ;  /* 0x001ab80001167983 */ /* 0x000ea20000300a00 */
[----:B------:R-:W2:Y:S11]  /*3fad0*/  LDL.LU.64 R20, [R1+0x1ab0] ;  /* 0x001ab00001147983 */ /* 0x000eb60000300a00 */
[----:B------:R-:W-:Y:S10]  /*3fae0*/  @!UPT UIADD3 URZ, URZ, URZ, URZ ;  /* 0x0000003f3f3ff290 */ /* 0x000ff4000fffe03f */
[----:B------:R0:W-:Y:S01]  /*3faf0*/  STL.64 [R1+0x570], R12 ;  /* 0x0005700c01007387 */ /* 0x0001e20000100a00 */
[----:B------:R1:W-:Y:S03]  /*3fb00*/  STL.64 [R1+0x578], R14 ;  /* 0x0005780e01007387 */ /* 0x0003e60000100a00 */
[----:B0-----:R-:W3:Y:S01]  /*3fb10*/  LDL.LU R12, [R1+0x200] ;  /* 0x00020000010c7983 */ /* 0x001ee20000300800 */
[----:B------:R-:W-:Y:S02]  /*3fb20*/  STL.64 [R1+0x560], R8 ;  /* 0x0005600801007387 */ /* 0x000fe40000100a00 */
[----:B------:R-:W-:Y:S02]  /*3fb30*/  STL.64 [R1+0x568], R10 ;  /* 0x0005680a01007387 */ /* 0x000fe40000100a00 */
[----:B------:R-:W3:Y:S01]  /*3fb40*/  LDL.LU R13, [R1+0x204] ;  /* 0x00020400010d7983 */ /* 0x000ee20000300800 */
[----:B-1----:R-:W4:Y:S01]  /*3fb50*/  LDL.LU R14, [R1+0x208] ;  /* 0x00020800010e7983 */ /* 0x002f220000300800 */
[----:B------:R-:W4:Y:S03]  /*3fb60*/  LDL.LU R15, [R1+0x20c] ;  /* 0x00020c00010f7983 */ /* 0x000f260000300800 */
[----:B----4-:R-:W-:Y:S01]  /*3fb70*/  STL.64 [R1+0x1aa8], R14 ;  /* 0x001aa80e01007387 */ /* 0x010fe20000100a00 */
[----:B---3--:R0:W-:Y:S03]  /*3fb80*/  STL.64 [R1+0x1aa0], R12 ;  /* 0x001aa00c01007387 */ /* 0x0081e60000100a00 */
[----:B0-----:R-:W2:Y:S01]  /*3fb90*/  LDL.LU R12, [R1+0x240] ;  /* 0x00024000010c7983 */ /* 0x001ea20000300800 */
[----:B------:R-:W2:Y:S02]  /*3fba0*/  LDL.LU R13, [R1+0x244] ;  /* 0x00024400010d7983 */ /* 0x000ea40000300800 */
[----:B------:R-:W2:Y:S02]  /*3fbb0*/  LDL.LU R14, [R1+0x248] ;  /* 0x00024800010e7983 */ /* 0x000ea40000300800 */
[----:B------:R-:W2:Y:S01]  /*3fbc0*/  LDL.LU R15, [R1+0x24c] ;  /* 0x00024c00010f7983 */ /* 0x000ea20000300800 */
[----:B------:R0:W-:Y:S01]  /*3fbd0*/  STL.64 [R1+0x1a58], R6 ;  /* 0x001a580601007387 */ /* 0x0001e20000100a00 */
[----:B------:R-:W3:Y:S02]  /*3fbe0*/  LDL.LU R4, [R1+0x210] ;  /* 0x0002100001047983 */ /* 0x000ee40000300800 */
[----:B------:R-:W3:Y:S01]  /*3fbf0*/  LDL.LU R5, [R1+0x214] ;  /* 0x0002140001057983 */ /* 0x000ee20000300800 */
[----:B0-----:R-:W3:Y:S01]  /*3fc00*/  LDL.LU R6, [R1+0x218] ;  /* 0x0002180001067983 */ /* 0x001ee20000300800 */
[----:B------:R-:W3:Y:S02]  /*3fc10*/  LDL.LU R7, [R1+0x21c] ;  /* 0x00021c0001077983 */ /* 0x000ee40000300800 */
[----:B------:R-:W4:Y:S02]  /*3fc20*/  LDL.LU R8, [R1+0x110] ;  /* 0x0001100001087983 */ /* 0x000f240000300800 */
[----:B------:R-:W4:Y:S01]  /*3fc30*/  LDL.LU R9, [R1+0x114] ;  /* 0x0001140001097983 */ /* 0x000f220000300800 */
[----:B------:R-:W3:Y:S01]  /*3fc40*/  LDL.LU R10, [R1+0x118] ;  /* 0x00011800010a7983 */ /* 0x000ee20000300800 */
[----:B------:R-:W3:Y:S01]  /*3fc50*/  LDL.LU R11, [R1+0x11c] ;  /* 0x00011c00010b7983 */ /* 0x000ee20000300800 */
[C---:B--2---:R-:W-:Y:S02]  /*3fc60*/  HMMA.16816.F32.BF16 R12, R20.reuse, R26, R12 ;  /* 0x0000001a140c723c */ /* 0x044fe4000004180c */
[----:B---3--:R0:W-:Y:S01]  /*3fc70*/  STL.64 [R1+0x1a18], R10 ;  /* 0x001a180a01007387 */ /* 0x0081e20000100a00 */
[----:B----4-:R1:W-:Y:S02]  /*3fc80*/  STL.64 [R1+0x1a10], R8 ;  /* 0x001a100801007387 */ /* 0x0103e40000100a00 */
[----:B------:R-:W2:Y:S02]  /*3fc90*/  LDL R17, [R1+0x5d4] ;  /* 0x0005d40001117983 */ /* 0x000ea40000100800 */
[----:B------:R-:W3:Y:S01]  /*3fca0*/  LDL.64 R18, [R1+0x28] ;  /* 0x0000280001127983 */ /* 0x000ee20000100a00 */
[----:B0-----:R-:W4:Y:S11]  /*3fcb0*/  LDL.64 R10, [R1+0x58] ;  /* 0x00005800010a7983 */ /* 0x001f360000100a00 */
[----:B------:R-:W-:Y:S04]  /*3fcc0*/  @!UPT UIADD3 URZ, URZ, URZ, URZ ;  /* 0x0000003f3f3ff290 */ /* 0x000fe8000fffe03f */
[----:B------:R-:W-:Y:S02]  /*3fcd0*/  STL.64 [R1+0x760], R12 ;  /* 0x0007600c01007387 */ /* 0x000fe40000100a00 */
[----:B------:R0:W-:Y:S02]  /*3fce0*/  STL.64 [R1+0x768], R14 ;  /* 0x0007680e01007387 */ /* 0x0001e40000100a00 */
[----:B-1----:R-:W-:Y:S02]  /*3fcf0*/  IMAD.MOV.U32 R9, RZ, RZ, R26 ;  /* 0x000000ffff097224 */ /* 0x002fe400078e001a */
[----:B------:R-:W-:Y:S01]  /*3fd00*/  IMAD.MOV.U32 R8, RZ, RZ, R27 ;  /* 0x000000ffff087224 */ /* 0x000fe200078e001b */
[----:B0-----:R-:W3:Y:S01]  /*3fd10*/  LDL.LU.64 R14, [R1+0x1aa8] ;  /* 0x001aa800010e7983 */ /* 0x001ee20000300a00 */
[----:B------:R-:W3:Y:S02]  /*3fd20*/  LDL.LU.64 R12, [R1+0x1aa0] ;  /* 0x001aa000010c7983 */ /* 0x000ee40000300a00 */
[----:B------:R-:W4:Y:S02]  /*3fd30*/  LDL.LU.64 R26, [R1+0x1a98] ;  /* 0x001a9800011a7983 */ /* 0x000f240000300a00 */
[----:B------:R-:W4:Y:S02]  /*3fd40*/  LDL.LU.64 R24, [R1+0x1a90] ;  /* 0x001a900001187983 */ /* 0x000f240000300a00 */
[----:B----4-:R-:W-:Y:S11]  /*3fd50*/  HMMA.16816.F32.BF16 R24, R20, R10, R24 ;  /* 0x0000000a1418723c */ /* 0x010ff60000041818 */
[----:B------:R-:W-:Y:S11]  /*3fd60*/  @!UPT UIADD3 URZ, URZ, URZ, URZ ;  /* 0x0000003f3f3ff290 */ /* 0x000ff6000fffe03f */
[----:B------:R-:W-:Y:S01]  /*3fd70*/  @!UPT UIADD3 URZ, URZ, URZ, URZ ;  /* 0x0000003f3f3ff290 */ /* 0x000fe2000fffe03f */
[----:B------:R-:W-:Y:S01]  /*3fd80*/  STL.64 [R1+0x720], R24 ;  /* 0x0007201801007387 */ /* 0x000fe20000100a00 */
[----:B------:R0:W-:Y:S03]  /*3fd90*/  STL.64 [R1+0x728], R26 ;  /* 0x0007281a01007387 */ /* 0x0001e60000100a00 */
[----:B0-----:R-:W4:Y:S01]  /*3fda0*/  LDL.LU.64 R26, [R1+0x1a88] ;  /* 0x001a8800011a7983 */ /* 0x001f220000300a00 */
[----:B------:R-:W4:Y:S02]  /*3fdb0*/  LDL.LU.64 R24, [R1+0x1a80] ;  /* 0x001a800001187983 */ /* 0x000f240000300a00 */
[----:B------:R0:W-:Y:S02]  /*3fdc0*/  STL.64 [R1+0x1a28], R10 ;  /* 0x001a280a01007387 */ /* 0x0001e40000100a00 */
[----:B0-----:R-:W-:Y:S02]  /*3fdd0*/  IMAD.MOV.U32 R10, RZ, RZ, R9 ;  /* 0x000000ffff0a7224 */ /* 0x001fe400078e0009 */
[----:B------:R-:W-:-:S05]  /*3fde0*/  IMAD.MOV.U32 R11, RZ, RZ, R8 ;  /* 0x000000ffff0b7224 */ /* 0x000fca00078e0008 */
[----:B------:R0:W-:Y:S02]  /*3fdf0*/  STL.64 [R1+0x1a50], R10 ;  /* 0x001a500a01007387 */ /* 0x0001e40000100a00 */
[----:B0-----:R-:W-:Y:S02]  /*3fe00*/  IMAD.MOV.U32 R10, RZ, RZ, R3 ;  /* 0x000000ffff0a7224 */ /* 0x001fe400078e0003 */
[----:B------:R-:W-:-:S07]  /*3fe10*/  IMAD.MOV.U32 R11, RZ, RZ, R2 ;  /* 0x000000ffff0b7224 */ /* 0x000fce00078e0002 */
[C---:B----4-:R-:W-:Y:S01]  /*3fe20*/  HMMA.16816.F32.BF16 R8, R20.reuse, R10, R24 ;  /* 0x0000000a1408723c */ /* 0x050fe20000041818 */
[----:B------:R-:W4:Y:S11]  /*3fe30*/  LDL.LU.64 R26, [R1+0x1a78] ;  /* 0x001a7800011a7983 */ /* 0x000f360000300a00 */
[----:B------:R-:W-:Y:S11]  /*3fe40*/  @!UPT UIADD3 URZ, URZ, URZ, URZ ;  /* 0x0000003f3f3ff290 */ /* 0x000ff6000fffe03f */
[----:B------:R-:W-:Y:S01]  /*3fe50*/  STL.64 [R1+0x710], R8 ;  /* 0x0007100801007387 */ /* 0x000fe20000100a00 */
[----:B------:R4:W-:Y:S02]  /*3fe60*/  STL.64 [R1+0x718], R10 ;  /* 0x0007180a01007387 */ /* 0x0009e40000100a00 */
[C---:B----4-:R-:W-:Y:S01]  /*3fe70*/  HMMA.16816.F32.BF16 R8, R20.reuse, R26, R4 ;  /* 0x0000001a1408723c */ /* 0x050fe20000041804 */
[----:B------:R-:W4:Y:S11]  /*3fe80*/  LDL.LU R4, [R1+0x1e0] ;  /* 0x0001e00001047983 */ /* 0x000f360000300800 */
[----:B------:R-:W-:Y:S11]  /*3fe90*/  @!UPT UIADD3 URZ, URZ, URZ, URZ ;  /* 0x0000003f3f3ff290 */ /* 0x000ff6000fffe03f */
[----:B------:R-:W-:Y:S01]  /*3fea0*/  STL.64 [R1+0x700], R8 ;  /* 0x0007000801007387 */ /* 0x000fe20000100a00 */
[----:B------:R-:W-:Y:S02]  /*3feb0*/  STL.64 [R1+0x708], R10 ;  /* 0x0007080a01007387 */ /* 0x000fe40000100a00 */
[----:B------:R-:W4:Y:S02]  /*3fec0*/  LDL.LU R5, [R1+0x1e4] ;  /* 0x0001e40001057983 */ /* 0x000f240000300800 */
[----:B------:R-:W2:Y:S01]  /*3fed0*/  LDL.LU R6, [R1+0x1e8] ;  /* 0x0001e80001067983 */ /* 0x000ea20000300800 */
[----:B------:R-:W2:Y:S01]  /*3fee0*/  LDL.LU R7, [R1+0x1ec] ;  /* 0x0001ec0001077983 */ /* 0x000ea20000300800 */
[C---:B---3--:R-:W-:Y:S03]  /*3fef0*/  HMMA.16816.F32.BF16 R12, R20.reuse, R18, R12 ;  /* 0x00000012140c723c */ /* 0x048fe6000004180c */
[----:B--2---:R-:W-:Y:S01]  /*3ff00*/  STL.64 [R1+0x1a68], R6 ;  /* 0x001a680601007387 */ /* 0x004fe20000100a00 */
[----:B----4-:R0:W-:Y:S03]  /*3ff10*/  STL.64 [R1+0x1a60], R4 ;  /* 0x001a600401007387 */ /* 0x0101e60000100a00 */
[----:B0-----:R-:W2:Y:S01]  /*3ff20*/  LDL.LU R4, [R1+0x1f0] ;  /* 0x0001f00001047983 */ /* 0x001ea20000300800 */
[----:B------:R-:W2:Y:S02]  /*3ff30*/  LDL.LU R5, [R1+0x1f4] ;  /* 0x0001f40001057983 */ /* 0x000ea40000300800 */
[----:B------:R-:W2:Y:S02]  /*3ff40*/  LDL.LU R6, [R1+0x1f8] ;  /* 0x0001f80001067983 */ /* 0x000ea40000300800 */
[----:B------:R-:W2:Y:S01]  /*3ff50*/  LDL.LU R7, [R1+0x1fc] ;  /* 0x0001fc0001077983 */ /* 0x000ea20000300800 */
[----:B------:R-:W3:Y:S01]  /*3ff60*/  LDL.64 R10, [R1+0x8] ;  /* 0x00000800010a7983 */ /* 0x000ee20000100a00 */
[----:B------:R-:W4:Y:S02]  /*3ff70*/  LDL.LU R24, [R1+0x140] ;  /* 0x0001400001187983 */ /* 0x000f240000300800 */
[----:B------:R-:W4:Y:S02]  /*3ff80*/  LDL.LU R25, [R1+0x144] ;  /* 0x0001440001197983 */ /* 0x000f240000300800 */
[----:B------:R-:W4:Y:S01]  /*3ff90*/  LDL.LU R26, [R1+0x148] ;  /* 0x00014800011a7983 */ /* 0x000f220000300800 */
[----:B------:R-:W4:Y:S04]  /*3ffa0*/  LDL.LU R27, [R1+0x14c] ;  /* 0x00014c00011b7983 */ /* 0x000f280000300800 */
[----:B------:R-:W-:Y:S02]  /*3ffb0*/  STL.64 [R1+0x510], R12 ;  /* 0x0005100c01007387 */ /* 0x000fe40000100a00 */
[----:B------:R0:W-:Y:S02]  /*3ffc0*/  STL.64 [R1+0x518], R14 ;  /* 0x0005180e01007387 */ /* 0x0001e40000100a00 */
[----:B0-----:R-:W2:Y:S01]  /*3ffd0*/  LDL.LU.64 R14, [R1+0x1a70] ;  /* 0x001a7000010e7983 */ /* 0x001ea20000300a00 */
[----:B------:R-:W-:Y:S02]  /*3ffe0*/  STL.64 [R1+0x19f8], R18 ;  /* 0x0019f81201007387 */ /* 0x000fe40000100a00 */
[----:B------:R0:W-:Y:S02]  /*3fff0*/  STL [R1+0x19f0], R17 ;  /* 0x0019f01101007387 */ /* 0x0001e40000100800 */
[----:B------:R-:W2:Y:S01]  /*40000*/  LDL.LU R16, [R1+0x100] ;  /* 0x0001000001107983 */ /* 0x000ea20000300800 */
[----:B0-----:R-:W2:Y:S01]  /*40010*/  LDL.LU R17, [R1+0x104] ;  /* 0x0001040001117983 */ /* 0x001ea20000300800 */
[----:B------:R-:W2:Y:S02]  /*40020*/  LDL.LU R18, [R1+0x108] ;  /* 0x0001080001127983 */ /* 0x000ea40000300800 */
[----:B------:R-:W2:Y:S02]  /*40030*/  LDL.LU R19, [R1+0x10c] ;  /* 0x00010c0001137983 */ /* 0x000ea40000300800 */
[----:B--2---:R0:W-:Y:S01]  /*40040*/  STL.64 [R1+0x1a08], R18 ;  /* 0x001a081201007387 */ /* 0x0041e20000100a00 */
[----:B------:R1:W-:Y:S03]  /*40050*/  STL.64 [R1+0x1a00], R16 ;  /* 0x001a001001007387 */ /* 0x0003e60000100a00 */
[----:B0-----:R-:W2:Y:S01]  /*40060*/  LDL.64 R18, [R1+0x48] ;  /* 0x0000480001127983 */ /* 0x001ea20000100a00 */
[C---:B------:R-:W-:Y:S03]  /*40070*/  HMMA.16816.F32.BF16 R4, R20.reuse, R14, R4 ;  /* 0x0000000e1404723c */ /* 0x040fe60000041804 */
        /* <DEDUP_REMOVED lines=10> */
[----:B------:R-:W2:Y:S03]  /*40120*/  LDL.LU R19, [R1+0x13c] ;  /* 0x00013c0001137983 */ /* 0x000ea60000300800 */
[----:B------:R-:W-:Y:S01]  /*40130*/  STL.64 [R1+0x4f0], R4 ;  /* 0x0004f00401007387 */ /* 0x000fe20000100a00 */
[----:B------:R0:W-:Y:S03]  /*40140*/  STL.64 [R1+0x4f8], R6 ;  /* 0x0004f80601007387 */ /* 0x0001e60000100a00 */
[----:B0-----:R-:W3:Y:S01]  /*40150*/  LDL.LU.64 R6, [R1+0x1a68] ;  /* 0x001a680001067983 */ /* 0x001ee20000300a00 */
[----:B------:R-:W3:Y:S02]  /*40160*/  LDL.LU.64 R4, [R1+0x1a60] ;  /* 0x001a600001047983 */ /* 0x000ee40000300a00 */
[----:B------:R0:W-:Y:S02]  /*40170*/  STL.64 [R1+0x19e8], R14 ;  /* 0x0019e80e01007387 */ /* 0x0001e40000100a00 */
[----:B------:R-:W2:Y:S01]  /*40180*/  LDL.LU R12, [R1+0x1c0] ;  /* 0x0001c000010c7983 */ /* 0x000ea20000300800 */
[----:B------:R-:W2:Y:S04]  /*40190*/  LDL.LU R13, [R1+0x1c4] ;  /* 0x0001c400010d7983 */ /* 0x000ea80000300800 */
[----:B0-----:R-:W2:Y:S01]  /*401a0*/  LDL.LU R14, [R1+0x1c8] ;  /* 0x0001c800010e7983 */ /* 0x001ea20000300800 */
[----:B------:R-:W2:Y:S01]  /*401b0*/  LDL.LU R15, [R1+0x1cc] ;  /* 0x0001cc00010f7983 */ /* 0x000ea20000300800 */
[C---:B---3--:R-:W-:Y:S11]  /*401c0*/  HMMA.16816.F32.BF16 R4, R20.reuse, R10, R4 ;  /* 0x0000000a1404723c */ /* 0x048ff60000041804 */
[----:B------:R-:W-:Y:S11]  /*401d0*/  @!UPT UIADD3 URZ, URZ, URZ, URZ ;  /* 0x0000003f3f3ff290 */ /* 0x000ff6000fffe03f */
[----:B------:R-:W-:Y:S01]  /*401e0*/  @!UPT UIADD3 URZ, URZ, URZ, URZ ;  /* 0x0000003f3f3ff290 */ /* 0x000fe2000fffe03f */
[----:B------:R-:W-:Y:S01]  /*401f0*/  STL.64 [R1+0x360], R4 ;  /* 0x0003600401007387 */ /* 0x000fe20000100a00 */
[----:B------:R0:W-:Y:S03]  /*40200*/  STL.64 [R1+0x368], R6 ;  /* 0x0003680601007387 */ /* 0x0001e60000100a00 */
[----:B0-----:R-:W4:Y:S01]  /*40210*/  LDL.LU.64 R6, [R1+0x1a58] ;  /* 0x001a580001067983 */ /* 0x001f220000300a00 */
[----:B------:R-:W-:Y:S02]  /*40220*/  IMAD.MOV.U32 R5, RZ, RZ, R10 ;  /* 0x000000ffff057224 */ /* 0x000fe400078e000a */
[----:B------:R-:W-:Y:S02]  /*40230*/  IMAD.MOV.U32 R4, RZ, RZ, R11 ;  /* 0x000000ffff047224 */ /* 0x000fe400078e000b */
[----:B------:R-:W2:Y:S01]  /*40240*/  LDL.LU.64 R10, [R1+0x1a50] ;  /* 0x001a5000010a7983 */ /* 0x000ea20000300a00 */
[----:B----4-:R-:W-:Y:S03]  /*40250*/  HMMA.16816.F32.BF16 R20, R20, R6, R24 ;  /* 0x000000061414723c */ /* 0x010fe60000041818 */
[----:B------:R-:W2:Y:S01]  /*40260*/  LDL.LU.64 R26, [R1+0x1a48] ;  /* 0x001a4800011a7983 */ /* 0x000ea20000300a00 */
[----:B------:R-:W2:Y:S11]  /*40270*/  LDL.LU.64 R24, [R1+0x1a40] ;  /* 0x001a400001187983 */ /* 0x000eb60000300a00 */
[----:B------:R-:W-:Y:S08]  /*40280*/  @!UPT UIADD3 URZ, URZ, URZ, URZ ;  /* 0x0000003f3f3ff290 */ /* 0x000ff0000fffe03f */
[----:B------:R-:W-:Y:S01]  /*40290*/  STL.64 [R1+0x350], R20 ;  /* 0x0003501401007387 */ /* 0x000fe20000100a00 */
[----:B------:R0:W-:Y:S03]  /*402a0*/  STL.64 [R1+0x358], R22 ;  /* 0x0003581601007387 */ /* 0x0001e60000100a00 */
[----:B0-----:R-:W3:Y:S01]  /*402b0*/  LDL.64 R22, [R1+0x38] ;  /* 0x0000380001167983 */ /* 0x001ee20000100a00 */
[C---:B--2---:R-:W-:Y:S03]  /*402c0*/  HMMA.16816.F32.BF16 R8, R24.reuse, R10, R16 ;  /* 0x0000000a1808723c */ /* 0x044fe60000041810 */
[----:B------:R-:W2:Y:S01]  /*402d0*/  LDL.LU.64 R18, [R1+0x1a38] ;  /* 0x001a380001127983 */ /* 0x000ea20000300a00 */
[----:B------:R-:W2:Y:S11]  /*402e0*/  LDL.LU.64 R16, [R1+0x1a30] ;  /* 0x001a300001107983 */ /* 0x000eb60000300a00 */
[----:B------:R-:W-:Y:S08]  /*402f0*/  @!UPT UIADD3 URZ, URZ, URZ, URZ ;  /* 0x0000003f3f3ff290 */ /* 0x000ff0000fffe03f */
[----:B------:R-:W-:Y:S01]  /*40300*/  STL.64 [R1+0x6a0], R8 ;  /* 0x0006a00801007387 */ /* 0x000fe20000100a00 */
[----:B------:R0:W-:Y:S03]  /*40310*/  STL.64 [R1+0x6a8], R10 ;  /* 0x0006a80a01007387 */ /* 0x0001e60000100a00 */
        /* <DEDUP_REMOVED lines=30> */
[----:B------:R-:W4:Y:S02]  /*40500*/  LDL.LU R17, [R1+0x19f0] ;  /* 0x0019f00001117983 */ /* 0x000f240000300800 */
[----:B------:R-:W-:Y:S02]  /*40510*/  IMAD.MOV.U32 R29, RZ, RZ, R22 ;  /* 0x000000ffff1d7224 */ /* 0x000fe400078e0016 */
[----:B------:R-:W-:Y:S02]  /*40520*/  IMAD.MOV.U32 R28, RZ, RZ, R23 ;  /* 0x000000ffff1c7224 */ /* 0x000fe400078e0017 */
[----:B----4-:R-:W0:Y:S01]  /*40530*/  LDSM.16.MT88.4 R20, [R17+0xe180] ;  /* 0x00e180001114783b */ /* 0x010e220000004200 */
[----:B---3--:R-:W-:Y:S03]  /*40540*/  HMMA.16816.F32.BF16 R12, R24, R18, R12 ;  /* 0x00000012180c723c */ /* 0x008fe6000004180c */
[----:B0-----:R-:W-:Y:S01]  /*40550*/  STL.64 [R1+0x19d0], R22 ;  /* 0x0019d01601007387 */ /* 0x001fe20000100a00 */
[----:B------:R-:W-:Y:S11]  /*40560*/  STL.64 [R1+0x19c8], R20 ;  /* 0x0019c81401007387 */ /* 0x000ff60000100a00 */
[----:B------:R-:W-:Y:S08]  /*40570*/  @!UPT UIADD3 URZ, URZ, URZ, URZ ;  /* 0x0000003f3f3ff290 */ /* 0x000ff0000fffe03f */
[----:B------:R-:W-:Y:S02]  /*40580*/  STL.64 [R1+0x340], R12 ;  /* 0x0003400c01007387 */ /* 0x000fe40000100a00 */
[----:B------:R0:W-:Y:S02]  /*40590*/  STL.64 [R1+0x348], R14 ;  /* 0x0003480e01007387 */ /* 0x0001e40000100a00 */
[----:B0-----:R-:W2:Y:S01]  /*405a0*/  LDL.LU.64 R14, [R1+0x19e8] ;  /* 0x0019e800010e7983 */ /* 0x001ea20000300a00 */
[----:B------:R-:W-:Y:S02]  /*405b0*/  IMAD.MOV.U32 R22, RZ, RZ, R5 ;  /* 0x000000ffff167224 */ /* 0x000fe400078e0005 */
[----:B------:R-:W-:Y:S02]  /*405c0*/  IMAD.MOV.U32 R23, RZ, RZ, R4 ;  /* 0x000000ffff177224 */ /* 0x000fe400078e0004 */
[----:B------:R-:W-:Y:S02]  /*405d0*/  IMAD.MOV.U32 R5, RZ, RZ, R18 ;  /* 0x000000ffff057224 */ /* 0x000fe400078e0012 */
[----:B------:R-:W-:-:S02]  /*405e0*/  IMAD.MOV.U32 R4, RZ, RZ, R19 ;  /* 0x000000ffff047224 */ /* 0x000fc400078e0013 */
[----:B------:R-:W0:Y:S04]  /*405f0*/  LDSM.16.MT88.4 R16, [R0+0xe000] ;  /* 0x00e000000010783b */ /* 0x000e280000004200 */
[----:B0-----:R-:W-:Y:S01]  /*40600*/  STL.64 [R1+0x1950], R18 ;  /* 0x0019501201007387 */ /* 0x001fe20000100a00 */
[----:B------:R0:W-:Y:S03]  /*40610*/  STL.64 [R1+0x1948], R16 ;  /* 0x0019481001007387 */ /* 0x0001e60000100a00 */
[----:B0-----:R-:W3:Y:S01]  /*40620*/  LDL.LU R16, [R1+0x390] ;  /* 0x0003900001107983 */ /* 0x001ee20000300800 */
[----:B------:R-:W3:Y:S02]  /*40630*/  LDL.LU R17, [R1+0x394] ;  /* 0x0003940001117983 */ /* 0x000ee40000300800 */
[----:B------:R-:W3:Y:S02]  /*40640*/  LDL.LU R18, [R1+0x398] ;  /* 0x0003980001127983 */ /* 0x000ee40000300800 */
[----:B------:R-:W3:Y:S01]  /*40650*/  LDL.LU R19, [R1+0x39c] ;  /* 0x00039c0001137983 */ /* 0x000ee20000300800 */
        /* <DEDUP_REMOVED lines=8> */
[----:B------:R-:W0:Y:S04]  /*406e0*/  LDSM.16.MT88.4 R12, [R0+0xe080] ;  /* 0x00e08000000c783b */ /* 0x000e280000004200 */
[----:B0-----:R-:W-:Y:S01]  /*406f0*/  STL.64 [R1+0x18d0], R14 ;  /* 0x0018d00e01007387 */ /* 0x001fe20000100a00 */
[----:B------:R3:W-:Y:S02]  /*40700*/  STL.64 [R1+0x18c8], R12 ;  /* 0x0018c80c01007387 */ /* 0x0007e40000100a00 */
[C---:B---3--:R-:W-:Y:S01]  /*40710*/  HMMA.16816.F32.BF16 R12, R24.reuse, R22, R16 ;  /* 0x00000016180c723c */ /* 0x048fe20000041810 */
[----:B------:R-:W3:Y:S11]  /*40720*/  LDL.LU R16, [R1+0x440] ;  /* 0x0004400001107983 */ /* 0x000ef60000300800 */
[----:B------:R-:W-:Y:S11]  /*40730*/  @!UPT UIADD3 URZ, URZ, URZ, URZ ;  /* 0x0000003f3f3ff290 */ /* 0x000ff6000fffe03f */
[----:B------:R-:W-:Y:S01]  /*40740*/  STL.64 [R1+0x250], R12 ;  /* 0x0002500c01007387 */ /* 0x000fe20000100a00 */
[----:B------:R-:W-:Y:S02]  /*40750*/  STL.64 [R1+0x258], R14 ;  /* 0x0002580e01007387 */ /* 0x000fe40000100a00 */
[----:B------:R-:W3:Y:S02]  /*40760*/  LDL.LU R17, [R1+0x444] ;  /* 0x0004440001117983 */ /* 0x000ee40000300800 */
[----:B------:R-:W4:Y:S01]  /*40770*/  LDL.LU R18, [R1+0x448] ;  /* 0x0004480001127983 */ /* 0x000f220000300800 */
[----:B------:R-:W4:Y:S01]  /*40780*/  LDL.LU R19, [R1+0x44c] ;  /* 0x00044c0001137983 */ /* 0x000f220000300800 */
[----:B------:R-:W2:Y:S02]  /*40790*/  LDL.LU R20, [R1+0x380] ;  /* 0x0003800001147983 */ /* 0x000ea40000300800 */
[----:B------:R-:W2:Y:S02]  /*407a0*/  LDL.LU R21, [R1+0x384] ;  /* 0x0003840001157983 */ /* 0x000ea40000300800 */
[----:B------:R-:W2:Y:S01]  /*407b0*/  LDL.LU R22, [R1+0x388] ;  /* 0x0003880001167983 */ /* 0x000ea20000300800 */
[----:B------:R-:W2:Y:S04]  /*407c0*/  LDL.LU R23, [R1+0x38c] ;  /* 0x00038c0001177983 */ /* 0x000ea80000300800 */
[----:B----4-:R-:W-:Y:S01]  /*407d0*/  STL.64 [R1+0x19a0], R18 ;  /* 0x0019a01201007387 */ /* 0x010fe20000100a00 */
[----:B---3--:R0:W-:Y:S03]  /*407e0*/  STL.64 [R1+0x1998], R16 ;  /* 0x0019981001007387 */ /* 0x0081e60000100a00 */
[----:B0-----:R-:W3:Y:S01]  /*407f0*/  LDL.LU R16, [R1+0x460] ;  /* 0x0004600001107983 */ /* 0x001ee20000300800 */
[----:B------:R-:W3:Y:S02]  /*40800*/  LDL.LU R17, [R1+0x464] ;  /* 0x0004640001117983 */ /* 0x000ee40000300800 */
[----:B------:R-:W4:Y:S02]  /*40810*/  LDL.LU R18, [R1+0x468] ;  /* 0x0004680001127983 */ /* 0x000f240000300800 */
[----:B------:R-:W4:Y:S02]  /*40820*/  LDL.LU R19, [R1+0x46c] ;  /* 0x00046c0001137983 */ /* 0x000f240000300800 */
[----:B----4-:R0:W-:Y:S01]  /*40830*/  STL.64 [R1+0x19b0], R18 ;  /* 0x0019b01201007387 */ /* 0x0101e20000100a00 */
[----:B---3--:R-:W-:Y:S03]  /*40840*/  STL.64 [R1+0x19a8], R16 ;  /* 0x0019a81001007387 */ /* 0x008fe60000100a00 */
[----:B0-----:R-:W3:Y:S04]  /*40850*/  LDL R18, [R1+0x68] ;  /* 0x0000680001127983 */ /* 0x001ee80000100800 */
[----:B------:R-:W3:Y:S01]  /*40860*/  LDL R19, [R1+0x6c] ;  /* 0x00006c0001137983 */ /* 0x000ee20000100800 */
[----:B------:R-:W4:Y:S02]  /*40870*/  LDL.LU R12, [R1+0x3a0] ;  /* 0x0003a000010c7983 */ /* 0x000f240000300800 */
[----:B------:R-:W4:Y:S02]  /*40880*/  LDL.LU R13, [R1+0x3a4] ;  /* 0x0003a400010d7983 */ /* 0x000f240000300800 */
[----:B------:R-:W3:Y:S01]  /*40890*/  LDL.LU R14, [R1+0x3a8] ;  /* 0x0003a800010e7983 */ /* 0x000ee20000300800 */
[----:B------:R-:W3:Y:S01]  /*408a0*/  LDL.LU R15, [R1+0x3ac] ;  /* 0x0003ac00010f7983 */ /* 0x000ee20000300800 */
[----:B--2---:R-:W-:Y:S03]  /*408b0*/  HMMA.16816.F32.BF16 R24, R24, R6, R20 ;  /* 0x000000061818723c */ /* 0x004fe60000041814 */
[----:B---3--:R0:W-:Y:S01]  /*408c0*/  STL.64 [R1+0x18e0], R14 ;  /* 0x0018e00e01007387 */ /* 0x0081e20000100a00 */
[----:B----4-:R-:W-:Y:S02]  /*408d0*/  STL.64 [R1+0x18d8], R12 ;  /* 0x0018d80c01007387 */ /* 0x010fe40000100a00 */
[----:B0-----:R-:W-:-:S02]  /*408e0*/  IMAD.MOV.U32 R14, RZ, RZ, R11 ;  /* 0x000000ffff0e7224 */ /* 0x001fc400078e000b */
[----:B------:R-:W-:-:S05]  /*408f0*/  IMAD.MOV.U32 R15, RZ, RZ, R10 ;  /* 0x000000ffff0f7224 */ /* 0x000fca00078e000a */
[----:B------:R0:W-:Y:S02]  /*40900*/  STL.64 [R1+0x1980], R14 ;  /* 0x0019800e01007387 */ /* 0x0001e40000100a00 */
[----:B0-----:R-:W-:Y:S02]  /*40910*/  IMAD.MOV.U32 R14, RZ, RZ, R9 ;  /* 0x000000ffff0e7224 */ /* 0x001fe400078e0009 */
[----:B------:R-:W-:Y:S02]  /*40920*/  IMAD.MOV.U32 R15, RZ, RZ, R8 ;  /* 0x000000ffff0f7224 */ /* 0x000fe400078e0008 */
[----:B------:R-:W0:Y:S04]  /*40930*/  LDSM.16.MT88.4 R8, [R0+0xe100] ;  /* 0x00e100000008783b */ /* 0x000e280000004200 */
[----:B------:R1:W-:Y:S01]  /*40940*/  STL.64 [R1+0x19b8], R14 ;  /* 0x0019b80e01007387 */ /* 0x0003e20000100a00 */
[----:B------:R-:W2:Y:S02]  /*40950*/  LDL.LU R12, [R1+0x470] ;  /* 0x00047000010c7983 */ /* 0x000ea40000300800 */
[----:B------:R-:W2:Y:S01]  /*40960*/  LDL.LU R13, [R1+0x474] ;  /* 0x00047400010d7983 */ /* 0x000ea20000300800 */
[----:B-1----:R-:W2:Y:S01]  /*40970*/  LDL.LU R14, [R1+0x478] ;  /* 0x00047800010e7983 */ /* 0x002ea20000300800 */
[----:B------:R-:W2:Y:S03]  /*40980*/  LDL.LU R15, [R1+0x47c] ;  /* 0x00047c00010f7983 */ /* 0x000ea60000300800 */
[----:B0-----:R0:W-:Y:S01]  /*40990*/  STL.64 [R1+0x1868], R10 ;  /* 0x0018680a01007387 */ /* 0x0011e20000100a00 */
[----:B------:R-:W-:Y:S02]  /*409a0*/  STL.64 [R1+0x1860], R8 ;  /* 0x0018600801007387 */ /* 0x000fe40000100a00 */
[----:B0-----:R-:W-:-:S02]  /*409b0*/  IMAD.MOV.U32 R10, RZ, RZ, R2 ;  /* 0x000000ffff0a7224 */ /* 0x001fc400078e0002 */
[----:B------:R-:W-:Y:S01]  /*409c0*/  IMAD.MOV.U32 R11, RZ, RZ, R3 ;  /* 0x000000ffff0b7224 */ /* 0x000fe200078e0003 */
[----:B------:R-:W3:Y:S01]  /*409d0*/  LDL.LU R2, [R1+0x19dc] ;  /* 0x0019dc0001027983 */ /* 0x000ee20000300800 */
[----:B------:R-:W4:Y:S02]  /*409e0*/  LDL.LU R3, [R1+0x19d8] ;  /* 0x0019d80001037983 */ /* 0x000f240000300800 */
[----:B------:R-:W2:Y:S02]  /*409f0*/  LDL.LU.64 R22, [R1+0x19d0] ;  /* 0x0019d00001167983 */ /* 0x000ea40000300a00 */
[----:B------:R-:W2:Y:S01]  /*40a00*/  LDL.LU.64 R20, [R1+0x19c8] ;  /* 0x0019c80001147983 */ /* 0x000ea20000300a00 */
[----:B------:R-:W-:Y:S01]  /*40a10*/  STL.64 [R1+0x1968], R6 ;  /* 0x0019680601007387 */ /* 0x000fe20000100a00 */
[----:B------:R-:W-:Y:S02]  /*40a20*/  STL.64 [R1+0x240], R24 ;  /* 0x0002401801007387 */ /* 0x000fe40000100a00 */
[----:B------:R-:W-:Y:S02]  /*40a30*/  STL.64 [R1+0x248], R26 ;  /* 0x0002481a01007387 */ /* 0x000fe40000100a00 */
[----:B------:R0:W1:Y:S04]  /*40a40*/  LDSM.16.MT88.4 R24, [R0+0xe180] ;  /* 0x00e180000018783b */ /* 0x0000680000004200 */
[----:B0-----:R-:W3:Y:S04]  /*40a50*/  LDL.LU R0, [R1+0x19c0] ;  /* 0x0019c00001007983 */ /* 0x001ee80000300800 */
[----:B-1----:R-:W-:Y:S01]  /*40a60*/  STL.64 [R1+0x17e8], R26 ;  /* 0x0017e81a01007387 */ /* 0x002fe20000100a00 */
[----:B------:R0:W-:Y:S03]  /*40a70*/  STL.64 [R1+0x17e0], R24 ;  /* 0x0017e01801007387 */ /* 0x0001e60000100a00 */
[----:B0-----:R-:W3:Y:S01]  /*40a80*/  LDL.LU R24, [R1+0x3c0] ;  /* 0x0003c00001187983 */ /* 0x001ee20000300800 */
[----:B------:R-:W3:Y:S02]  /*40a90*/  LDL.LU R25, [R1+0x3c4] ;  /* 0x0003c40001197983 */ /* 0x000ee40000300800 */
[----:B------:R-:W3:Y:S02]  /*40aa0*/  LDL.LU R26, [R1+0x3c8] ;  /* 0x0003c800011a7983 */ /* 0x000ee40000300800 */
[----:B------:R-:W3:Y:S01]  /*40ab0*/  LDL.LU R27, [R1+0x3cc] ;  /* 0x0003cc00011b7983 */ /* 0x000ee20000300800 */
[C---:B--2---:R-:W-:Y:S01]  /*40ac0*/  HMMA.16816.F32.BF16 R16, R20.reuse, R18, R12 ;  /* 0x000000121410723c */ /* 0x044fe2000004180c */
[----:B---3--:R-:W-:Y:S01]  /*40ad0*/  STL.64 [R1+0x1900], R26 ;  /* 0x0019001a01007387 */ /* 0x008fe20000100a00 */
[----:B------:R-:W-:Y:S02]  /*40ae0*/  STL.64 [R1+0x18f8], R24 ;  /* 0x0018f81801007387 */ /* 0x000fe40000100a00 */
[----:B------:R-:W2:Y:S11]  /*40af0*/  LDL.LU.64 R14, [R1+0x19b8] ;  /* 0x0019b800010e7983 */ /* 0x000eb60000300a00 */
[----:B------:R-:W-:Y:S08]  /*40b00*/  @!UPT UIADD3 URZ, URZ, URZ, URZ ;  /* 0x0000003f3f3ff290 */ /* 0x000ff0000fffe03f */
[----:B------:R-:W-:Y:S01]  /*40b10*/  STL.64 [R1+0x5c0], R16 ;  /* 0x0005c01001007387 */ /* 0x000fe20000100a00 */
[----:B------:R0:W-:Y:S04]  /*40b20*/  STL.64 [R1+0x5c8], R18 ;  /* 0x0005c81201007387 */ /* 0x0001e80000100a00 */
[----:B0-----:R-:W3:Y:S01]  /*40b30*/  LDL.LU.64 R18, [R1+0x19b0] ;  /* 0x0019b00001127983 */ /* 0x001ee20000300a00 */
        /* <DEDUP_REMOVED lines=12> */
[----:B------:R-:W2:Y:S02]  /*40c00*/  LDL.LU R11, [R1+0x45c] ;  /* 0x00045c00010b7983 */ /* 0x000ea40000300800 */
[----:B------:R-:W-:-:S02]  /*40c10*/  IMAD.MOV.U32 R26, RZ, RZ, R29 ;  /* 0x000000ffff1a7224 */ /* 0x000fc400078e001d */
[----:B------:R-:W-:Y:S01]  /*40c20*/  IMAD.MOV.U32 R27, RZ, RZ, R28 ;  /* 0x000000ffff1b7224 */ /* 0x000fe200078e001c */
[C---:B--2---:R-:W-:Y:S08]  /*40c30*/  HMMA.16816.F32.BF16 R12, R20.reuse, R14, R8 ;  /* 0x0000000e140c723c */ /* 0x044ff00000041808 */
[----:B---3--:R-:W-:Y:S11]  /*40c40*/  HMMA.16816.F32.BF16 R8, R20, R26, R16 ;  /* 0x0000001a1408723c */ /* 0x008ff60000041810 */
[----:B------:R-:W-:Y:S04]  /*40c50*/  @!UPT UIADD3 URZ, URZ, URZ, URZ ;  /* 0x0000003f3f3ff290 */ /* 0x000fe8000fffe03f */
[----:B------:R-:W-:Y:S01]  /*40c60*/  STL.64 [R1+0x5a0], R12 ;  /* 0x0005a00c01007387 */ /* 0x000fe20000100a00 */
[----:B------:R0:W-:Y:S07]  /*40c70*/  STL.64 [R1+0x5a8], R14 ;  /* 0x0005a80e01007387 */ /* 0x0001ee0000100a00 */
[----:B------:R-:W-:Y:S02]  /*40c80*/  STL.64 [R1+0x590], R8 ;  /* 0x0005900801007387 */ /* 0x000fe40000100a00 */
[----:B------:R-:W-:Y:S01]  /*40c90*/  STL.64 [R1+0x598], R10 ;  /* 0x0005980a01007387 */ /* 0x000fe20000100a00 */
[----:B------:R-:W2:Y:S01]  /*40ca0*/  LDL.LU R16, [R1+0x370] ;  /* 0x0003700001107983 */ /* 0x000ea20000300800 */
[----:B------:R-:W2:Y:S02]  /*40cb0*/  LDL.LU R17, [R1+0x374] ;  /* 0x0003740001117983 */ /* 0x000ea40000300800 */
[----:B------:R-:W3:Y:S02]  /*40cc0*/  LDL.LU R18, [R1+0x378] ;  /* 0x0003780001127983 */ /* 0x000ee40000300800 */
[----:B------:R-:W3:Y:S02]  /*40cd0*/  LDL.LU R19, [R1+0x37c] ;  /* 0x00037c0001137983 */ /* 0x000ee40000300800 */
[----:B0-----:R-:W-:-:S02]  /*40ce0*/  IMAD.MOV.U32 R15, RZ, RZ, R4 ;  /* 0x000000ffff0f7224 */ /* 0x001fc400078e0004 */
[----:B------:R-:W-:Y:S01]  /*40cf0*/  IMAD.MOV.U32 R14, RZ, RZ, R5 ;  /* 0x000000ffff0e7224 */ /* 0x000fe200078e0005 */
[----:B------:R-:W2:Y:S01]  /*40d00*/  LDL.LU R4, [R1+0x410] ;  /* 0x0004100001047983 */ /* 0x000ea20000300800 */
        /* <DEDUP_REMOVED lines=15> */
[----:B---3--:R0:W-:Y:S01]  /*40e00*/  STL.64 [R1+0x1960], R18 ;  /* 0x0019601201007387 */ /* 0x0081e20000100a00 */
[----:B------:R-:W-:Y:S03]  /*40e10*/  STL.64 [R1+0x1958], R16 ;  /* 0x0019581001007387 */ /* 0x000fe60000100a00 */
[----:B0-----:R-:W3:Y:S01]  /*40e20*/  LDL.LU.64 R18, [R1+0x8] ;  /* 0x0000080001127983 */ /* 0x001ee20000300a00 */
[----:B------:R-:W2:Y:S02]  /*40e30*/  LDL.LU R8, [R1+0x400] ;  /* 0x0004000001087983 */ /* 0x000ea40000300800 */
[----:B------:R-:W2:Y:S02]  /*40e40*/  LDL.LU R9, [R1+0x404] ;  /* 0x0004040001097983 */ /* 0x000ea40000300800 */
[----:B------:R-:W2:Y:S01]  /*40e50*/  LDL.LU R10, [R1+0x408] ;  /* 0x00040800010a7983 */ /* 0x000ea20000300800 */
[----:B------:R-:W2:Y:S01]  /*40e60*/  LDL.LU R11, [R1+0x40c] ;  /* 0x00040c00010b7983 */ /* 0x000ea20000300800 */
[----:B------:R0:W-:Y:S03]  /*40e70*/  STL.64 [R1+0x1910], R26 ;  /* 0x0019101a01007387 */ /* 0x0001e60000100a00 */
[----:B0-----:R-:W2:Y:S04]  /*40e80*/  LDL.64 R26, [R1+0x48] ;  /* 0x00004800011a7983 */ /* 0x001ea80000100a00 */
[----:B--2---:R0:W-:Y:S01]  /*40e90*/  STL.64 [R1+0x1928], R26 ;  /* 0x0019281a01007387 */ /* 0x0041e20000100a00 */
[----:B------:R-:W2:Y:S02]  /*40ea0*/  LDL.LU R24, [R1+0x3f0] ;  /* 0x0003f00001187983 */ /* 0x000ea40000300800 */
[----:B------:R-:W2:Y:S01]  /*40eb0*/  LDL.LU R25, [R1+0x3f4] ;  /* 0x0003f40001197983 */ /* 0x000ea20000300800 */
[----:B0-----:R-:W2:Y:S01]  /*40ec0*/  LDL.LU R26, [R1+0x3f8] ;  /* 0x0003f800011a7983 */ /* 0x001ea20000300800 */
[----:B------:R-:W2:Y:S01]  /*40ed0*/  LDL.LU R27, [R1+0x3fc] ;  /* 0x0003fc00011b7983 */ /* 0x000ea20000300800 */
[C---:B------:R-:W-:Y:S02]  /*40ee0*/  HMMA.16816.F32.BF16 R12, R20.reuse, R14, R4 ;  /* 0x0000000e140c723c */ /* 0x040fe40000041804 */
[----:B--2---:R0:W-:Y:S01]  /*40ef0*/  STL.64 [R1+0x1938], R26 ;  /* 0x0019381a01007387 */ /* 0x0041e20000100a00 */
[----:B------:R-:W-:Y:S03]  /*40f00*/  STL.64 [R1+0x1930], R24 ;  /* 0x0019301801007387 */ /* 0x000fe60000100a00 */
[----:B0-----:R-:W2:Y:S01]  /*40f10*/  LDL.64 R26, [R1+0x68] ;  /* 0x00006800011a7983 */ /* 0x001ea20000100a00 */
[----:B------:R-:W2:Y:S02]  /*40f20*/  LDL.LU.64 R6, [R1+0x1990] ;  /* 0x0019900001067983 */ /* 0x000ea40000300a00 */
[----:B------:R-:W2:Y:S11]  /*40f30*/  LDL.LU.64 R4, [R1+0x1988] ;  /* 0x0019880001047983 */ /* 0x000eb60000300a00 */
[----:B------:R-:W-:Y:S03]  /*40f40*/  @!UPT UIADD3 URZ, URZ, URZ, URZ ;  /* 0x0000003f3f3ff290 */ /* 0x000fe6000fffe03f */
        /* <DEDUP_REMOVED lines=11> */
[----:B0-----:R-:W2:Y:S04]  /*41000*/  LDL.LU.64 R14, [R1+0x28] ;  /* 0x00002800010e7983 */ /* 0x001ea80000300a00 */
[----:B--2---:R0:W-:Y:S01]  /*41010*/  STL.64 [R1+0x1908], R14 ;  /* 0x0019080e01007387 */ /* 0x0041e20000100a00 */
[----:B------:R-:W2:Y:S02]  /*41020*/  LDL.LU R12, [R1+0x3d0] ;  /* 0x0003d000010c7983 */ /* 0x000ea40000300800 */
[----:B------:R-:W2:Y:S01]  /*41030*/  LDL.LU R13, [R1+0x3d4] ;  /* 0x0003d400010d7983 */ /* 0x000ea20000300800 */
[----:B0-----:R-:W2:Y:S01]  /*41040*/  LDL.LU R14, [R1+0x3d8] ;  /* 0x0003d800010e7983 */ /* 0x001ea20000300800 */
[----:B------:R-:W2:Y:S01]  /*41050*/  LDL.LU R15, [R1+0x3dc] ;  /* 0x0003dc00010f7983 */ /* 0x000ea20000300800 */
[C---:B---3--:R-:W-:Y:S02]  /*41060*/  HMMA.16816.F32.BF16 R4, R20.reuse, R18, R4 ;  /* 0x000000121404723c */ /* 0x048fe40000041804 */
[----:B--2---:R-:W-:Y:S01]  /*41070*/  STL.64 [R1+0x1920], R14 ;  /* 0x0019200e01007387 */ /* 0x004fe20000100a00 */
[----:B------:R0:W-:Y:S03]  /*41080*/  STL.64 [R1+0x1918], R12 ;  /* 0x0019180c01007387 */ /* 0x0001e60000100a00 */
        /* <DEDUP_REMOVED lines=10> */
[----:B------:R-:W3:Y:S02]  /*41130*/  LDL.LU.64 R18, [R1+0x1960] ;  /* 0x0019600001127983 */ /* 0x000ee40000300a00 */
[----:B------:R-:W3:Y:S02]  /*41140*/  LDL.LU.64 R16, [R1+0x1958] ;  /* 0x0019580001107983 */ /* 0x000ee40000300a00 */
[----:B---3--:R-:W-:Y:S01]  /*41150*/  HMMA.16816.F32.BF16 R20, R20, R6, R16 ;  /* 0x000000061414723c */ /* 0x008fe20000041810 */
[----:B------:R-:W3:Y:S01]  /*41160*/  LDL.LU.64 R18, [R1+0x1950] ;  /* 0x0019500001127983 */ /* 0x000ee20000300a00 */
[----:B------:R-:W3:Y:S11]  /*41170*/  LDL.LU.64 R16, [R1+0x1948] ;  /* 0x0019480001107983 */ /* 0x000ef60000300a00 */
[----:B------:R-:W-:Y:S10]  /*41180*/  @!UPT UIADD3 URZ, URZ, URZ, URZ ;  /* 0x0000003f3f3ff290 */ /* 0x000ff4000fffe03f */
[----:B------:R-:W-:Y:S01]  /*41190*/  STL.64 [R1+0x110], R20 ;  /* 0x0001101401007387 */ /* 0x000fe20000100a00 */
[----:B------:R0:W-:Y:S02]  /*411a0*/  STL.64 [R1+0x118], R22 ;  /* 0x0001181601007387 */ /* 0x0001e40000100a00 */
[----:B0-----:R-:W-:Y:S02]  /*411b0*/  IMAD.MOV.U32 R22, RZ, RZ, R5 ;  /* 0x000000ffff167224 */ /* 0x001fe400078e0005 */
[----:B------:R-:W-:-:S05]  /*411c0*/  IMAD.MOV.U32 R23, RZ, RZ, R4 ;  /* 0x000000ffff177224 */ /* 0x000fca00078e0004 */
[----:B------:R0:W-:Y:S01]  /*411d0*/  STL.64 [R1+0x18e8], R22 ;  /* 0x0018e81601007387 */ /* 0x0001e20000100a00 */
[----:B------:R-:W2:Y:S02]  /*411e0*/  LDL.LU R20, [R1+0x3b0] ;  /* 0x0003b00001147983 */ /* 0x000ea40000300800 */
[----:B------:R-:W2:Y:S01]  /*411f0*/  LDL.LU R21, [R1+0x3b4] ;  /* 0x0003b40001157983 */ /* 0x000ea20000300800 */
[----:B0-----:R-:W2:Y:S01]  /*41200*/  LDL.LU R22, [R1+0x3b8] ;  /* 0x0003b80001167983 */ /* 0x001ea20000300800 */
[----:B------:R-:W2:Y:S01]  /*41210*/  LDL.LU R23, [R1+0x3bc] ;  /* 0x0003bc0001177983 */ /* 0x000ea20000300800 */
        /* <DEDUP_REMOVED lines=46> */
[----:B0-----:R-:W2:Y:S01]  /*41500*/  LDL.LU.64 R14, [R1+0x18e0] ;  /* 0x0018e000010e7983 */ /* 0x001ea20000300a00 */
        /* <DEDUP_REMOVED lines=8> */
[----:B------:R0:W-:Y:S02]  /*41590*/  STL.64 [R1+0x1880], R22 ;  /* 0x0018801601007387 */ /* 0x0001e40000100a00 */
[----:B------:R-:W3:Y:S01]  /*415a0*/  LDL.LU R20, [R1+0x2e0] ;  /* 0x0002e00001147983 */ /* 0x000ee20000300800 */
[----:B------:R-:W3:Y:S04]  /*415b0*/  LDL.LU R21, [R1+0x2e4] ;  /* 0x0002e40001157983 */ /* 0x000ee80000300800 */
[----:B0-----:R-:W3:Y:S01]  /*415c0*/  LDL.LU R22, [R1+0x2e8] ;  /* 0x0002e80001167983 */ /* 0x001ee20000300800 */
[----:B------:R-:W3:Y:S02]  /*415d0*/  LDL.LU R23, [R1+0x2ec] ;  /* 0x0002ec0001177983 */ /* 0x000ee40000300800 */
[----:B------:R0:W-:Y:S01]  /*415e0*/  STL.64 [R1+0x1888], R6 ;  /* 0x0018880601007387 */ /* 0x0001e20000100a00 */
[----:B---3--:R-:W-:Y:S01]  /*415f0*/  HMMA.16816.F32.BF16 R20, R16, R6, R20 ;  /* 0x000000061014723c */ /* 0x008fe20000041814 */
[----:B------:R-:W3:Y:S11]  /*41600*/  LDL.LU R16, [R1+0x80] ;  /* 0x0000800001107983 */ /* 0x000ef60000300800 */
[----:B------:R-:W-:Y:S11]  /*41610*/  @!UPT UIADD3 URZ, URZ, URZ, URZ ;  /* 0x0000003f3f3ff290 */ /* 0x000ff6000fffe03f */
[----:B------:R1:W-:Y:S01]  /*41620*/  STL.64 [R1+0x4e0], R20 ;  /* 0x0004e01401007387 */ /* 0x0003e20000100a00 */
[----:B------:R2:W-:Y:S02]  /*41630*/  STL.64 [R1+0x4e8], R22 ;  /* 0x0004e81601007387 */ /* 0x0005e40000100a00 */
[----:B------:R-:W3:Y:S02]  /*41640*/  LDL.LU R17, [R1+0x84] ;  /* 0x0000840001117983 */ /* 0x000ee40000300800 */
[----:B------:R-:W3:Y:S01]  /*41650*/  LDL.LU R18, [R1+0x88] ;  /* 0x0000880001127983 */ /* 0x000ee20000300800 */
[----:B------:R-:W3:Y:S01]  /*41660*/  LDL.LU R19, [R1+0x8c] ;  /* 0x00008c0001137983 */ /* 0x000ee20000300800 */
[----:B0-----:R-:W-:Y:S02]  /*41670*/  IMAD.MOV.U32 R7, RZ, RZ, R8 ;  /* 0x000000ffff077224 */ /* 0x001fe400078e0008 */
[----:B------:R-:W-:Y:S01]  /*41680*/  IMAD.MOV.U32 R6, RZ, RZ, R9 ;  /* 0x000000ffff067224 */ /* 0x000fe200078e0009 */
[----:B-1----:R-:W4:Y:S01]  /*41690*/  LDL.LU R20, [R1+0x2c0] ;  /* 0x0002c00001147983 */ /* 0x002f220000300800 */
[----:B------:R-:W4:Y:S02]  /*416a0*/  LDL.LU R21, [R1+0x2c4] ;  /* 0x0002c40001157983 */ /* 0x000f240000300800 */
[----:B--2---:R-:W4:Y:S02]  /*416b0*/  LDL.LU R22, [R1+0x2c8] ;  /* 0x0002c80001167983 */ /* 0x004f240000300800 */
[----:B------:R-:W4:Y:S01]  /*416c0*/  LDL.LU R23, [R1+0x2cc] ;  /* 0x0002cc0001177983 */ /* 0x000f220000300800 */
[----:B------:R-:W2:Y:S01]  /*416d0*/  LDL.LU R8, [R1+0x2d0] ;  /* 0x0002d00001087983 */ /* 0x000ea20000300800 */
        /* <DEDUP_REMOVED lines=9> */
[----:B--2---:R0:W-:Y:S01]  /*41770*/  STL.64 [R1+0x1780], R18 ;  /* 0x0017801201007387 */ /* 0x0041e20000100a00 */
[----:B---3--:R1:W-:Y:S02]  /*41780*/  STL.64 [R1+0x1778], R16 ;  /* 0x0017781001007387 */ /* 0x0083e40000100a00 */
[----:B0-----:R-:W-:-:S02]  /*41790*/  IMAD.MOV.U32 R18, RZ, RZ, R25 ;  /* 0x000000ffff127224 */ /* 0x001fc400078e0019 */
[----:B------:R-:W-:-:S05]  /*417a0*/  IMAD.MOV.U32 R19, RZ, RZ, R24 ;  /* 0x000000ffff137224 */ /* 0x000fca00078e0018 */
[----:B------:R0:W-:Y:S01]  /*417b0*/  STL.64 [R1+0x18a0], R18 ;  /* 0x0018a01201007387 */ /* 0x0001e20000100a00 */
[----:B-1----:R-:W2:Y:S02]  /*417c0*/  LDL.LU R16, [R1+0x2a0] ;  /* 0x0002a00001107983 */ /* 0x002ea40000300800 */
[----:B------:R-:W2:Y:S01]  /*417d0*/  LDL.LU R17, [R1+0x2a4] ;  /* 0x0002a40001117983 */ /* 0x000ea20000300800 */
[----:B0-----:R-:W3:Y:S01]  /*417e0*/  LDL.LU R18, [R1+0x2a8] ;  /* 0x0002a80001127983 */ /* 0x001ee20000300800 */
[----:B------:R-:W3:Y:S03]  /*417f0*/  LDL.LU R19, [R1+0x2ac] ;  /* 0x0002ac0001137983 */ /* 0x000ee60000300800 */
[----:B---3--:R-:W-:Y:S01]  /*41800*/  STL.64 [R1+0x18b0], R18 ;  /* 0x0018b01201007387 */ /* 0x008fe20000100a00 */
[----:B--2---:R-:W-:Y:S02]  /*41810*/  STL.64 [R1+0x18a8], R16 ;  /* 0x0018a81001007387 */ /* 0x004fe40000100a00 */
[----:B------:R-:W2:Y:S02]  /*41820*/  LDL.LU R24, [R1+0x170] ;  /* 0x0001700001187983 */ /* 0x000ea40000300800 */
[----:B------:R-:W2:Y:S01]  /*41830*/  LDL.LU R25, [R1+0x174] ;  /* 0x0001740001197983 */ /* 0x000ea20000300800 */
[----:B------:R-:W3:Y:S01]  /*41840*/  LDL.LU R26, [R1+0x178] ;  /* 0x00017800011a7983 */ /* 0x000ee20000300800 */
[----:B------:R-:W3:Y:S03]  /*41850*/  LDL.LU R27, [R1+0x17c] ;  /* 0x00017c00011b7983 */ /* 0x000ee60000300800 */
[----:B---3--:R0:W-:Y:S01]  /*41860*/  STL.64 [R1+0x1818], R26 ;  /* 0x0018181a01007387 */ /* 0x0081e20000100a00 */
[----:B--2---:R1:W-:Y:S03]  /*41870*/  STL.64 [R1+0x1810], R24 ;  /* 0x0018101801007387 */ /* 0x0043e60000100a00 */
[----:B0-----:R-:W2:Y:S01]  /*41880*/  LDL.LU.64 R26, [R1+0x38] ;  /* 0x00003800011a7983 */ /* 0x001ea20000300a00 */
[----:B------:R-:W-:-:S02]  /*41890*/  IMAD.MOV.U32 R18, RZ, RZ, R5 ;  /* 0x000000ffff127224 */ /* 0x000fc400078e0005 */
[----:B------:R-:W-:Y:S02]  /*418a0*/  IMAD.MOV.U32 R19, RZ, RZ, R4 ;  /* 0x000000ffff137224 */ /* 0x000fe400078e0004 */
[C---:B------:R-:W-:Y:S01]  /*418b0*/  HMMA.16816.F32.BF16 R4, R12.reuse, R6, R8 ;  /* 0x000000060c04723c */ /* 0x040fe20000041808 */
[----:B--2---:R0:W-:Y:S01]  /*418c0*/  STL.64 [R1+0x18b8], R26 ;  /* 0x0018b81a01007387 */ /* 0x0041e20000100a00 */
[----:B-1----:R-:W2:Y:S02]  /*418d0*/  LDL.LU R24, [R1+0x2b0] ;  /* 0x0002b00001187983 */ /* 0x002ea40000300800 */
[----:B------:R-:W2:Y:S01]  /*418e0*/  LDL.LU R25, [R1+0x2b4] ;  /* 0x0002b40001197983 */ /* 0x000ea20000300800 */
[----:B0-----:R-:W2:Y:S01]  /*418f0*/  LDL.LU R26, [R1+0x2b8] ;  /* 0x0002b800011a7983 */ /* 0x001ea20000300800 */
[----:B------:R-:W2:Y:S02]  /*41900*/  LDL.LU R27, [R1+0x2bc] ;  /* 0x0002bc00011b7983 */ /* 0x000ea40000300800 */
[----:B------:R-:W4:Y:S11]  /*41910*/  LDL.LU.64 R10, [R1+0x18c0] ;  /* 0x0018c000010a7983 */ /* 0x000f360000300a00 */
[----:B------:R-:W-:Y:S04]  /*41920*/  @!UPT UIADD3 URZ, URZ, URZ, URZ ;  /* 0x0000003f3f3ff290 */ /* 0x000fe8000fffe03f */
[----:B------:R-:W-:Y:S01]  /*41930*/  STL.64 [R1+0x690], R4 ;  /* 0x0006900401007387 */ /* 0x000fe20000100a00 */
[----:B------:R4:W-:Y:S01]  /*41940*/  STL.64 [R1+0x698], R6 ;  /* 0x0006980601007387 */ /* 0x0009e20000100a00 */
[----:B------:R-:W3:Y:S01]  /*41950*/  LDL.LU R8, [R1+0x1d0] ;  /* 0x0001d00001087983 */ /* 0x000ee20000300800 */
[C---:B----4-:R-:W-:Y:S11]  /*41960*/  HMMA.16816.F32.BF16 R4, R12.reuse, R10, R20 ;  /* 0x0000000a0c04723c */ /* 0x050ff60000041814 */
[----:B------:R-:W-:Y:S11]  /*41970*/  @!UPT UIADD3 URZ, URZ, URZ, URZ ;  /* 0x0000003f3f3ff290 */ /* 0x000ff6000fffe03f */
[----:B------:R-:W-:Y:S01]  /*41980*/  @!UPT UIADD3 URZ, URZ, URZ, URZ ;  /* 0x0000003f3f3ff290 */ /* 0x000fe2000fffe03f */
[----:B------:R0:W-:Y:S01]  /*41990*/  STL.64 [R1+0x640], R4 ;  /* 0x0006400401007387 */ /* 0x0001e20000100a00 */
[----:B------:R1:W-:Y:S02]  /*419a0*/  STL.64 [R1+0x648], R6 ;  /* 0x0006480601007387 */ /* 0x0003e40000100a00 */
[----:B------:R-:W3:Y:S02]  /*419b0*/  LDL.LU R9, [R1+0x1d4] ;  /* 0x0001d40001097983 */ /* 0x000ee40000300800 */
[----:B------:R-:W4:Y:S01]  /*419c0*/  LDL.LU R10, [R1+0x1d8] ;  /* 0x0001d800010a7983 */ /* 0x000f220000300800 */
[----:B------:R-:W4:Y:S04]  /*419d0*/  LDL.LU R11, [R1+0x1dc] ;  /* 0x0001dc00010b7983 */ /* 0x000f280000300800 */
[----:B0-----:R-:W3:Y:S01]  /*419e0*/  LDL.LU R4, [R1+0x280] ;  /* 0x0002800001047983 */ /* 0x001ee20000300800 */
[----:B------:R-:W3:Y:S02]  /*419f0*/  LDL.LU R5, [R1+0x284] ;  /* 0x0002840001057983 */ /* 0x000ee40000300800 */
[----:B-1----:R-:W3:Y:S02]  /*41a00*/  LDL.LU R6, [R1+0x288] ;  /* 0x0002880001067983 */ /* 0x002ee40000300800 */
[----:B------:R-:W3:Y:S01]  /*41a10*/  LDL.LU R7, [R1+0x28c] ;  /* 0x00028c0001077983 */ /* 0x000ee20000300800 */
[C---:B--2---:R-:W-:Y:S01]  /*41a20*/  HMMA.16816.F32.BF16 R16, R12.reuse, R18, R24 ;  /* 0x000000120c10723c */ /* 0x044fe20000041818 */
[----:B---3--:R-:W-:Y:S01]  /*41a30*/  STL.64 [R1+0x1898], R6 ;  /* 0x0018980601007387 */ /* 0x008fe20000100a00 */
[----:B------:R0:W-:Y:S03]  /*41a40*/  STL.64 [R1+0x1890], R4 ;  /* 0x0018900401007387 */ /* 0x0001e60000100a00 */
[----:B0-----:R-:W2:Y:S01]  /*41a50*/  LDL.LU R4, [R1+0x290] ;  /* 0x0002900001047983 */ /* 0x001ea20000300800 */
[----:B------:R-:W2:Y:S02]  /*41a60*/  LDL.LU R5, [R1+0x294] ;  /* 0x0002940001057983 */ /* 0x000ea40000300800 */
[----:B------:R-:W2:Y:S02]  /*41a70*/  LDL.LU R6, [R1+0x298] ;  /* 0x0002980001067983 */ /* 0x000ea40000300800 */
[----:B------:R-:W2:Y:S01]  /*41a80*/  LDL.LU R7, [R1+0x29c] ;  /* 0x00029c0001077983 */ /* 0x000ea20000300800 */
[----:B------:R-:W3:Y:S01]  /*41a90*/  LDL.LU.64 R22, [R1+0x18] ;  /* 0x0000180001167983 */ /* 0x000ee20000300a00 */
[----:B----4-:R-:W-:Y:S02]  /*41aa0*/  STL.64 [R1+0x1878], R10 ;  /* 0x0018780a01007387 */ /* 0x010fe40000100a00 */
[----:B------:R0:W-:Y:S02]  /*41ab0*/  STL.64 [R1+0x1870], R8 ;  /* 0x0018700801007387 */ /* 0x0001e40000100a00 */
[----:B0-----:R-:W4:Y:S01]  /*41ac0*/  LDL.LU R8, [R1+0x270] ;  /* 0x0002700001087983 */ /* 0x001f220000300800 */
[----:B------:R-:W4:Y:S02]  /*41ad0*/  LDL.LU R9, [R1+0x274] ;  /* 0x0002740001097983 */ /* 0x000f240000300800 */
[----:B------:R-:W4:Y:S02]  /*41ae0*/  LDL.LU R10, [R1+0x278] ;  /* 0x00027800010a7983 */ /* 0x000f240000300800 */
[----:B------:R-:W4:Y:S01]  /*41af0*/  LDL.LU R11, [R1+0x27c] ;  /* 0x00027c00010b7983 */ /* 0x000f220000300800 */
[----:B------:R-:W2:Y:S01]  /*41b00*/  LDL.LU.64 R26, [R1+0x18b8] ;  /* 0x0018b800011a7983 */ /* 0x000ea20000300a00 */
[----:B------:R-:W-:Y:S02]  /*41b10*/  STL.64 [R1+0x630], R16 ;  /* 0x0006301001007387 */ /* 0x000fe40000100a00 */
[----:B------:R0:W-:Y:S02]  /*41b20*/  STL.64 [R1+0x638], R18 ;  /* 0x0006381201007387 */ /* 0x0001e40000100a00 */
        /* <DEDUP_REMOVED lines=8> */
[----:B------:R0:W-:Y:S03]  /*41bb0*/  STL.64 [R1+0x1820], R26 ;  /* 0x0018201a01007387 */ /* 0x0001e60000100a00 */
[----:B0-----:R-:W2:Y:S04]  /*41bc0*/  LDL.LU.64 R26, [R1+0x48] ;  /* 0x00004800011a7983 */ /* 0x001ea80000300a00 */
[----:B--2---:R0:W-:Y:S04]  /*41bd0*/  STL.64 [R1+0x1830], R26 ;  /* 0x0018301a01007387 */ /* 0x0041e80000100a00 */
[----:B0-----:R-:W2:Y:S01]  /*41be0*/  LDL.LU.64 R26, [R1+0x58] ;  /* 0x00005800011a7983 */ /* 0x001ea20000300a00 */
[C---:B------:R-:W-:Y:S03]  /*41bf0*/  HMMA.16816.F32.BF16 R4, R12.reuse, R18, R4 ;  /* 0x000000120c04723c */ /* 0x040fe60000041804 */
[----:B--2---:R0:W-:Y:S04]  /*41c00*/  STL.64 [R1+0x1848], R26 ;  /* 0x0018481a01007387 */ /* 0x0041e80000100a00 */
[----:B0-----:R-:W2:Y:S11]  /*41c10*/  LDL.LU.64 R26, [R1+0x68] ;  /* 0x00006800011a7983 */ /* 0x001eb60000300a00 */
[----:B------:R-:W-:Y:S05]  /*41c20*/  @!UPT UIADD3 URZ, URZ, URZ, URZ ;  /* 0x0000003f3f3ff290 */ /* 0x000fea000fffe03f */
[----:B------:R-:W-:Y:S02]  /*41c30*/  STL.64 [R1+0x260], R4 ;  /* 0x0002600401007387 */ /* 0x000fe40000100a00 */
[----:B------:R0:W-:Y:S02]  /*41c40*/  STL.64 [R1+0x268], R6 ;  /* 0x0002680601007387 */ /* 0x0001e40000100a00 */
[----:B0-----:R-:W3:Y:S01]  /*41c50*/  LDL.LU.64 R6, [R1+0x1898] ;  /* 0x0018980001067983 */ /* 0x001ee20000300a00 */
[----:B------:R-:W3:Y:S02]  /*41c60*/  LDL.LU.64 R4, [R1+0x1890] ;  /* 0x0018900001047983 */ /* 0x000ee40000300a00 */
        /* <DEDUP_REMOVED lines=67> */
[----:B------:R-:W-:Y:S02]  /*420a0*/  STL.64 [R1+0x17f8], R6 ;  /* 0x0017f80601007387 */ /* 0x000fe40000100a00 */
[----:B------:R0:W-:Y:S02]  /*420b0*/  STL.64 [R1+0x17f0], R4 ;  /* 0x0017f00401007387 */ /* 0x0001e40000100a00 */
[----:B0-----:R-:W3:Y:S01]  /*420c0*/  LDL.LU R4, [R1+0x180] ;  /* 0x0001800001047983 */ /* 0x001ee20000300800 */
[----:B------:R-:W3:Y:S02]  /*420d0*/  LDL.LU R5, [R1+0x184] ;  /* 0x0001840001057983 */ /* 0x000ee40000300800 */
[----:B------:R-:W3:Y:S02]  /*420e0*/  LDL.LU R6, [R1+0x188] ;  /* 0x0001880001067983 */ /* 0x000ee40000300800 */
[----:B------:R-:W3:Y:S02]  /*420f0*/  LDL.LU R7, [R1+0x18c] ;  /* 0x00018c0001077983 */ /* 0x000ee40000300800 */
[----:B---3--:R-:W-:Y:S01]  /*42100*/  HMMA.16816.F32.BF16 R4, R8, R26, R4 ;  /* 0x0000001a0804723c */ /* 0x008fe20000041804 */
[----:B------:R-:W-:-:S02]  /*42110*/  IMAD.MOV.U32 R21, RZ, RZ, R26 ;  /* 0x000000ffff157224 */ /* 0x000fc400078e001a */
        /* <DEDUP_REMOVED lines=8> */
[----:B0-----:R-:W4:Y:S01]  /*421a0*/  LDL.LU R20, [R1+0x160] ;  /* 0x0001600001147983 */ /* 0x001f220000300800 */
[----:B------:R-:W4:Y:S02]  /*421b0*/  LDL.LU R21, [R1+0x164] ;  /* 0x0001640001157983 */ /* 0x000f240000300800 */
[----:B------:R-:W4:Y:S02]  /*421c0*/  LDL.LU R22, [R1+0x168] ;  /* 0x0001680001167983 */ /* 0x000f240000300800 */
[----:B------:R-:W4:Y:S01]  /*421d0*/  LDL.LU R23, [R1+0x16c] ;  /* 0x00016c0001177983 */ /* 0x000f220000300800 */
[----:B--2---:R0:W-:Y:S01]  /*421e0*/  STL.64 [R1+0x1790], R18 ;  /* 0x0017901201007387 */ /* 0x0041e20000100a00 */
        /* <DEDUP_REMOVED lines=8> */
[----:B------:R-:W2:Y:S01]  /*42270*/  LDL.LU R19, [R1+0xbc] ;  /* 0x0000bc0001137983 */ /* 0x000ea20000300800 */
[----:B------:R-:W4:Y:S02]  /*42280*/  LDL.LU R24, [R1+0xf0] ;  /* 0x0000f00001187983 */ /* 0x000f240000300800 */
[----:B------:R-:W4:Y:S02]  /*42290*/  LDL.LU R25, [R1+0xf4] ;  /* 0x0000f40001197983 */ /* 0x000f240000300800 */
[----:B------:R-:W4:Y:S01]  /*422a0*/  LDL.LU R26, [R1+0xf8] ;  /* 0x0000f800011a7983 */ /* 0x000f220000300800 */
[----:B------:R-:W4:Y:S04]  /*422b0*/  LDL.LU R27, [R1+0xfc] ;  /* 0x0000fc00011b7983 */ /* 0x000f280000300800 */
        /* <DEDUP_REMOVED lines=10> */
[----:B----4-:R-:W-:Y:S01]  /*42360*/  HMMA.16816.F32.BF16 R20, R8, R14, R20 ;  /* 0x0000000e0814723c */ /* 0x010fe20000041814 */
[----:B--2---:R0:W-:Y:S01]  /*42370*/  STL.64 [R1+0x17b0], R18 ;  /* 0x0017b01201007387 */ /* 0x0041e20000100a00 */
[----:B------:R-:W-:Y:S02]  /*42380*/  STL.64 [R1+0x17a8], R16 ;  /* 0x0017a81001007387 */ /* 0x000fe40000100a00 */
[----:B0-----:R-:W-:-:S02]  /*42390*/  IMAD.MOV.U32 R18, RZ, RZ, R29 ;  /* 0x000000ffff127224 */ /* 0x001fc400078e001d */
[----:B------:R-:W-:-:S05]  /*423a0*/  IMAD.MOV.U32 R19, RZ, RZ, R28 ;  /* 0x000000ffff137224 */ /* 0x000fca00078e001c */
[----:B------:R0:W-:Y:S11]  /*423b0*/  STL.64 [R1+0x17c8], R18 ;  /* 0x0017c81201007387 */ /* 0x0001f60000100a00 */
[----:B------:R-:W-:Y:S01]  /*423c0*/  @!UPT UIADD3 URZ, URZ, URZ, URZ ;  /* 0x0000003f3f3ff290 */ /* 0x000fe2000fffe03f */
[----:B------:R-:W-:Y:S02]  /*423d0*/  STL.64 [R1+0x490], R20 ;  /* 0x0004901401007387 */ /* 0x000fe40000100a00 */
[----:B------:R1:W-:Y:S02]  /*423e0*/  STL.64 [R1+0x498], R22 ;  /* 0x0004981601007387 */ /* 0x0003e40000100a00 */
[----:B0-----:R-:W-:Y:S01]  /*423f0*/  IMAD.MOV.U32 R19, RZ, RZ, R12 ;  /* 0x000000ffff137224 */ /* 0x001fe200078e000c */
[----:B-1----:R-:W3:Y:S01]  /*42400*/  LDL.LU.64 R22, [R1+0x1808] ;  /* 0x0018080001167983 */ /* 0x002ee20000300a00 */
[----:B------:R-:W2:Y:S02]  /*42410*/  LDL.LU.64 R20, [R1+0x1800] ;  /* 0x0018000001147983 */ /* 0x000ea40000300a00 */
[----:B------:R0:W-:Y:S02]  /*42420*/  STL.64 [R1+0x1788], R14 ;  /* 0x0017880e01007387 */ /* 0x0001e40000100a00 */
[----:B------:R-:W-:Y:S01]  /*42430*/  IMAD.MOV.U32 R18, RZ, RZ, R13 ;  /* 0x000000ffff127224 */ /* 0x000fe200078e000d */
[----:B------:R-:W4:Y:S01]  /*42440*/  LDL.LU R12, [R1+0xa0] ;  /* 0x0000a000010c7983 */ /* 0x000f220000300800 */
[----:B------:R-:W4:Y:S03]  /*42450*/  LDL.LU R13, [R1+0xa4] ;  /* 0x0000a400010d7983 */ /* 0x000f260000300800 */
        /* <DEDUP_REMOVED lines=8> */
[C---:B---3--:R-:W-:Y:S01]  /*424e0*/  HMMA.16816.F32.BF16 R4, R8.reuse, R22, R4 ;  /* 0x000000160804723c */ /* 0x048fe20000041804 */
        /* <DEDUP_REMOVED lines=10> */
[----:B------:R-:W4:Y:S01]  /*42590*/  LDL.LU.64 R4, [R1+0x17f0] ;  /* 0x0017f00001047983 */ /* 0x000f220000300a00 */
[----:B---3--:R-:W-:Y:S02]  /*425a0*/  HMMA.16816.F32.BF16 R8, R8, R6, R24 ;  /* 0x000000060808723c */ /* 0x008fe40000041818 */
[----:B------:R-:W2:Y:S01]  /*425b0*/  LDL.LU.64 R26, [R1+0x17e8] ;  /* 0x0017e800011a7983 */ /* 0x000ea20000300a00 */
[----:B------:R-:W2:Y:S11]  /*425c0*/  LDL.LU.64 R24, [R1+0x17e0] ;  /* 0x0017e00001187983 */ /* 0x000eb60000300a00 */
[----:B------:R-:W-:Y:S09]  /*425d0*/  @!UPT UIADD3 URZ, URZ, URZ, URZ ;  /* 0x0000003f3f3ff290 */ /* 0x000ff2000fffe03f */
[----:B------:R-:W-:Y:S01]  /*425e0*/  STL.64 [R1+0x470], R8 ;  /* 0x0004700801007387 */ /* 0x000fe20000100a00 */
[----:B------:R-:W-:Y:S02]  /*425f0*/  STL.64 [R1+0x478], R10 ;  /* 0x0004780a01007387 */ /* 0x000fe40000100a00 */
[----:B------:R-:W-:Y:S01]  /*42600*/  STL.64 [R1+0x1758], R6 ;  /* 0x0017580601007387 */ /* 0x000fe20000100a00 */
[C---:B--2---:R-:W-:Y:S01]  /*42610*/  HMMA.16816.F32.BF16 R16, R24.reuse, R18, R12 ;  /* 0x000000121810723c */ /* 0x044fe2000004180c */
[----:B------:R-:W2:Y:S01]  /*42620*/  LDL.LU.64 R14, [R1+0x17d8] ;  /* 0x0017d800010e7983 */ /* 0x000ea20000300a00 */
[----:B------:R-:W2:Y:S11]  /*42630*/  LDL.LU.64 R12, [R1+0x17d0] ;  /* 0x0017d000010c7983 */ /* 0x000eb60000300a00 */
[----:B------:R-:W-:Y:S10]  /*42640*/  @!UPT UIADD3 URZ, URZ, URZ, URZ ;  /* 0x0000003f3f3ff290 */ /* 0x000ff4000fffe03f */
        /* <DEDUP_REMOVED lines=9> */
[----:B0-----:R-:W3:Y:S01]  /*426e0*/  LDL.LU.64 R18, [R1+0x17b0] ;  /* 0x0017b00001127983 */ /* 0x001ee20000300a00 */
[----:B------:R-:W3:Y:S02]  /*426f0*/  LDL.LU.64 R16, [R1+0x17a8] ;  /* 0x0017a80001107983 */ /* 0x000ee40000300a00 */
[----:B----4-:R-:W-:Y:S02]  /*42700*/  IMAD.MOV.U32 R6, RZ, RZ, R5 ;  /* 0x000000ffff067224 */ /* 0x010fe400078e0005 */
[----:B------:R-:W-:Y:S02]  /*42710*/  IMAD.MOV.U32 R7, RZ, RZ, R4 ;  /* 0x000000ffff077224 */ /* 0x000fe400078e0004 */
[----:B------:R-:W-:-:S02]  /*42720*/  IMAD.MOV.U32 R10, RZ, RZ, R21 ;  /* 0x000000ffff0a7224 */ /* 0x000fc400078e0015 */
[----:B------:R-:W-:-:S03]  /*42730*/  IMAD.MOV.U32 R11, RZ, RZ, R20 ;  /* 0x000000ffff0b7224 */ /* 0x000fc600078e0014 */
[C---:B---3--:R-:W-:Y:S01]  /*42740*/  HMMA.16816.F32.BF16 R4, R24.reuse, R6, R16 ;  /* 0x000000061804723c */ /* 0x048fe20000041810 */
[----:B------:R-:W3:Y:S01]  /*42750*/  LDL.LU.64 R18, [R1+0x17a0] ;  /* 0x0017a00001127983 */ /* 0x000ee20000300a00 */
[----:B------:R-:W3:Y:S11]  /*42760*/  LDL.LU.64 R16, [R1+0x1798] ;  /* 0x0017980001107983 */ /* 0x000ef60000300a00 */
[----:B------:R-:W-:Y:S10]  /*42770*/  @!UPT UIADD3 URZ, URZ, URZ, URZ ;  /* 0x0000003f3f3ff290 */ /* 0x000ff4000fffe03f */
[----:B------:R0:W-:Y:S01]  /*42780*/  STL.64 [R1+0x520], R4 ;  /* 0x0005200401007387 */ /* 0x0001e20000100a00 */
[----:B------:R1:W-:Y:S03]  /*42790*/  STL.64 [R1+0x528], R6 ;  /* 0x0005280601007387 */ /* 0x0003e60000100a00 */
[----:B0-----:R-:W4:Y:S01]  /*427a0*/  LDL.LU.64 R4, [R1+0x5e8] ;  /* 0x0005e80001047983 */ /* 0x001f220000300a00 */
[C---:B---3--:R-:W-:Y:S03]  /*427b0*/  HMMA.16816.F32.BF16 R8, R24.reuse, R10, R16 ;  /* 0x0000000a1808723c */ /* 0x048fe60000041810 */
[----:B------:R-:W2:Y:S11]  /*427c0*/  LDL.LU.64 R18, [R1+0x1790] ;  /* 0x0017900001127983 */ /* 0x000eb60000300a00 */
[----:B------:R-:W-:Y:S09]  /*427d0*/  @!UPT UIADD3 URZ, URZ, URZ, URZ ;  /* 0x0000003f3f3ff290 */ /* 0x000ff2000fffe03f */
[----:B------:R-:W-:Y:S01]  /*427e0*/  STL.64 [R1+0x500], R8 ;  /* 0x0005000801007387 */ /* 0x000fe20000100a00 */
[----:B------:R-:W-:Y:S02]  /*427f0*/  STL.64 [R1+0x508], R10 ;  /* 0x0005080a01007387 */ /* 0x000fe40000100a00 */
[----:B-1----:R-:W3:Y:S01]  /*42800*/  LDL.LU.64 R6, [R1+0x5e0] ;  /* 0x0005e00001067983 */ /* 0x002ee20000300a00 */
        /* <DEDUP_REMOVED lines=12> */
[----:B------:R2:W-:Y:S02]  /*428d0*/  STL.64 [R1+0x338], R14 ;  /* 0x0003380e01007387 */ /* 0x0005e40000100a00 */
[----:B------:R-:W3:Y:S02]  /*428e0*/  LDL.LU R8, [R1+0xfa8] ;  /* 0x000fa80001087983 */ /* 0x000ee40000300800 */
[----:B------:R-:W3:Y:S01]  /*428f0*/  LDL.LU R9, [R1+0xfa0] ;  /* 0x000fa00001097983 */ /* 0x000ee20000300800 */
[----:B--2---:R-:W-:Y:S11]  /*42900*/  HMMA.16816.F32.BF16 R12, R24, R22, R16 ;  /* 0x00000016180c723c */ /* 0x004ff60000041810 */
[----:B------:R-:W-:Y:S11]  /*42910*/  @!UPT UIADD3 URZ, URZ, URZ, URZ ;  /* 0x0000003f3f3ff290 */ /* 0x000ff6000fffe03f */
[----:B------:R-:W-:Y:S01]  /*42920*/  @!UPT UIADD3 URZ, URZ, URZ, URZ ;  /* 0x0000003f3f3ff290 */ /* 0x000fe2000fffe03f */
[----:B------:R0:W-:Y:S01]  /*42930*/  STL.64 [R1+0x450], R12 ;  /* 0x0004500c01007387 */ /* 0x0001e20000100a00 */
[----:B------:R1:W-:Y:S02]  /*42940*/  STL.64 [R1+0x458], R14 ;  /* 0x0004580e01007387 */ /* 0x0003e40000100a00 */
[----:B------:R-:W2:Y:S01]  /*42950*/  LDL.LU R11, [R1+0xf98] ;  /* 0x000f9800010b7983 */ /* 0x000ea20000300800 */
[----:B0-----:R-:W2:Y:S01]  /*42960*/  LDL.LU R12, [R1+0xfbc] ;  /* 0x000fbc00010c7983 */ /* 0x001ea20000300800 */
[----:B------:R-:W2:Y:S02]  /*42970*/  LDL.LU R13, [R1+0xf90] ;  /* 0x000f9000010d7983 */ /* 0x000ea40000300800 */
[----:B-1----:R-:W2:Y:S02]  /*42980*/  LDL.LU R14, [R1+0xfb4] ;  /* 0x000fb400010e7983 */ /* 0x002ea40000300800 */
[----:B------:R-:W2:Y:S02]  /*42990*/  LDL.LU R15, [R1+0xf88] ;  /* 0x000f8800010f7983 */ /* 0x000ea40000300800 */
[----:B------:R-:W-:-:S04]  /*429a0*/  IMAD.MOV.U32 R28, RZ, RZ, c[0x0][0x188] ;  /* 0x00006200ff1c7624 */ /* 0x000fc800078e00ff */
[----:B------:R-:W-:Y:S01]  /*429b0*/  IMAD.SHL.U32 R10, R28, 0x80, RZ ;  /* 0x000000801c0a7824 */ /* 0x000fe200078e00ff */
[----:B--2---:R-:W-:Y:S01]  /*429c0*/  STL.64 [R1+0x1750], R14 ;  /* 0x0017500e01007387 */ /* 0x004fe20000100a00 */
[----:B------:R0:W-:Y:S03]  /*429d0*/  STL.64 [R1+0x1748], R12 ;  /* 0x0017480c01007387 */ /* 0x0001e60000100a00 */
[----:B0-----:R-:W2:Y:S01]  /*429e0*/  LDL.LU R12, [R1+0x70] ;  /* 0x00007000010c7983 */ /* 0x001ea20000300800 */
[----:B------:R-:W-:Y:S02]  /*429f0*/  IMAD.MOV.U32 R13, RZ, RZ, R0 ;  /* 0x000000ffff0d7224 */ /* 0x000fe400078e0000 */
[----:B------:R-:W2:Y:S02]  /*42a00*/  LDL.LU R0, [R1+0x1764] ;  /* 0x0017640001007983 */ /* 0x000ea40000300800 */
[----:B------:R-:W-:Y:S01]  /*42a10*/  IMAD.SHL.U32 R10, R10, 0x2, RZ ;  /* 0x000000020a0a7824 */ /* 0x000fe200078e00ff */
[----:B------:R-:W2:Y:S01]  /*42a20*/  LDL.LU R16, [R1+0xfac] ;  /* 0x000fac0001107983 */ /* 0x000ea20000300800 */
[----:B------:R-:W2:Y:S02]  /*42a30*/  LDL.LU R17, [R1+0xf80] ;  /* 0x000f800001117983 */ /* 0x000ea40000300800 */
[----:B------:R-:W2:Y:S02]  /*42a40*/  LDL.LU R18, [R1+0xfa4] ;  /* 0x000fa40001127983 */ /* 0x000ea40000300800 */
[----:B------:R-:W2:Y:S02]  /*42a50*/  LDL.LU R19, [R1+0xf78] ;  /* 0x000f780001137983 */ /* 0x000ea40000300800 */
[----:B------:R-:W-:Y:S01]  /*42a60*/  IMAD.MOV.U32 R15, RZ, RZ, R2 ;  /* 0x000000ffff0f7224 */ /* 0x000fe200078e0002 */
[----:B------:R-:W2:Y:S01]  /*42a70*/  LDL.LU R20, [R1+0xf9c] ;  /* 0x000f9c0001147983 */ /* 0x000ea20000300800 */
[----:B------:R-:W2:Y:S01]  /*42a80*/  LDL.LU R21, [R1+0xf70] ;  /* 0x000f700001157983 */ /* 0x000ea20000300800 */
[-C--:B----4-:R-:W-:Y:S01]  /*42a90*/  IADD3 R2, P0, R4, R10.reuse, RZ ;  /* 0x0000000a04027210 */ /* 0x090fe20007f1e0ff */
[----:B------:R-:W-:Y:S01]  /*42aa0*/  IMAD.MOV.U32 R14, RZ, RZ, R3 ;  /* 0x000000ffff0e7224 */ /* 0x000fe200078e0003 */
[----:B------:R-:W4:Y:S01]  /*42ab0*/  LDL.LU R22, [R1+0xf94] ;  /* 0x000f940001167983 */ /* 0x000f220000300800 */
[----:B------:R-:W4:Y:S01]  /*42ac0*/  LDL.LU R23, [R1+0xf68] ;  /* 0x000f680001177983 */ /* 0x000f220000300800 */
[----:B---3--:R-:W-:Y:S01]  /*42ad0*/  IADD3 R3, P1, R6, R10, RZ ;  /* 0x0000000a06037210 */ /* 0x008fe20007f3e0ff */
[----:B------:R-:W3:Y:S01]  /*42ae0*/  LDL.LU R29, [R1+0xf8c] ;  /* 0x000f8c00011d7983 */ /* 0x000ee20000300800 */
[----:B------:R-:W3:Y:S01]  /*42af0*/  LDL.LU R28, [R1+0xf60] ;  /* 0x000f6000011c7983 */ /* 0x000ee20000300800 */
[----:B------:R0:W-:Y:S03]  /*42b00*/  STL [R1+0x15ec], R2 ;  /* 0x0015ec0201007387 */ /* 0x0001e60000100800 */
[----:B0-----:R-:W3:Y:S01]  /*42b10*/  LDL.LU R2, [R1+0xfb0] ;  /* 0x000fb00001027983 */ /* 0x001ee20000300800 */
[----:B------:R0:W-:Y:S03]  /*42b20*/  STL [R1+0x15f0], R3 ;  /* 0x0015f00301007387 */ /* 0x0001e60000100800 */
[----:B0-----:R-:W3:Y:S01]  /*42b30*/  LDL.LU R3, [R1+0xfb8] ;  /* 0x000fb80001037983 */ /* 0x001ee20000300800 */
[----:B--2---:R-:W-:-:S05]  /*42b40*/  IADD3 R0, R0, 0x1, RZ ;  /* 0x0000000100007810 */ /* 0x004fca0007ffe0ff */
[----:B------:R0:W-:Y:S04]  /*42b50*/  STL [R1+0x7cc], R0 ;  /* 0x0007cc0001007387 */ /* 0x0001e80000100800 */
[----:B0-----:R-:W2:Y:S02]  /*42b60*/  LDL.LU R0, [R1+0x1760] ;  /* 0x0017600001007983 */ /* 0x001ea40000300800 */
[--C-:B--2---:R-:W-:Y:S02]  /*42b70*/  IMAD.X R4, R5, 0x1, R0.reuse, P0 ;  /* 0x0000000105047824 */ /* 0x104fe400000e0600 */
[----:B------:R-:W-:-:S03]  /*42b80*/  IMAD.X R5, R7, 0x1, R0, P1 ;  /* 0x0000000107057824 */ /* 0x000fc600008e0600 */
[----:B------:R0:W-:Y:S04]  /*42b90*/  STL [R1+0x15f4], R4 ;  /* 0x0015f40401007387 */ /* 0x0001e80000100800 */
[----:B0-----:R-:W2:Y:S01]  /*42ba0*/  LDL.LU R4, [R1+0xfc0] ;  /* 0x000fc00001047983 */ /* 0x001ea20000300800 */
[----:B------:R-:W2:Y:S02]  /*42bb0*/  LDL.LU.64 R6, [R1+0x1758] ;  /* 0x0017580001067983 */ /* 0x000ea40000300a00 */
[----:B------:R0:W-:Y:S02]  /*42bc0*/  STL [R1+0x15f8], R5 ;  /* 0x0015f80501007387 */ /* 0x0001e40000100800 */
[----:B0-----:R-:W4:Y:S01]  /*42bd0*/  LDL R5, [R1+0x7cc] ;  /* 0x0007cc0001057983 */ /* 0x001f220000100800 */
[----:B--2---:R-:W-:Y:S03]  /*42be0*/  HMMA.16816.F32.BF16 R24, R24, R6, R12 ;  /* 0x000000061818723c */ /* 0x004fe6000004180c */
[----:B------:R-:W2:Y:S01]  /*42bf0*/  LDL.LU.64 R14, [R1+0x1750] ;  /* 0x00175000010e7983 */ /* 0x000ea20000300a00 */
[----:B------:R-:W2:Y:S01]  /*42c00*/  LDL.LU.64 R12, [R1+0x1748] ;  /* 0x00174800010c7983 */ /* 0x000ea20000300a00 */
[----:B------:R-:W-:-:S02]  /*42c10*/  IADD3 R4, P5, R4, R10, RZ ;  /* 0x0000000a04047210 */ /* 0x000fc40007fbe0ff */
[-C--:B---3--:R-:W-:Y:S02]  /*42c20*/  IADD3 R3, P6, R3, R10.reuse, RZ ;  /* 0x0000000a03037210 */ /* 0x088fe40007fde0ff */
[-C--:B------:R-:W-:Y:S02]  /*42c30*/  IADD3 R2, P1, R2, R10.reuse, RZ ;  /* 0x0000000a02027210 */ /* 0x080fe40007f3e0ff */
[-C--:B------:R-:W-:Y:S02]  /*42c40*/  IADD3 R8, P2, R8, R10.reuse, RZ ;  /* 0x0000000a08087210 */ /* 0x080fe40007f5e0ff */
[-C--:B------:R-:W-:Y:S02]  /*42c50*/  IADD3 R9, P3, R9, R10.reuse, RZ ;  /* 0x0000000a09097210 */ /* 0x080fe40007f7e0ff */
[-C--:B------:R-:W-:Y:S01]  /*42c60*/  IADD3 R11, P4, R11, R10.reuse, RZ ;  /* 0x0000000a0b0b7210 */ /* 0x080fe20007f9e0ff */
[----:B------:R-:W-:Y:S01]  /*42c70*/  IMAD.X R16, R16, 0x1, R0, P1 ;  /* 0x0000000110107824 */ /* 0x000fe200008e0600 */
[----:B------:R-:W-:-:S07]  /*42c80*/  IADD3 R17, P1, R17, R10, RZ ;  /* 0x0000000a11117210 */ /* 0x000fce0007f3e0ff */
[----:B------:R-:W-:Y:S02]  /*42c90*/  IMAD.MOV.U32 R6, RZ, RZ, R27 ;  /* 0x000000ffff067224 */ /* 0x000fe400078e001b */
[----:B------:R-:W-:Y:S01]  /*42ca0*/  IMAD.MOV.U32 R7, RZ, RZ, R26 ;  /* 0x000000ffff077224 */ /* 0x000fe200078e001a */
[----:B------:R-:W-:Y:S01]  /*42cb0*/  STL.64 [R1+0x460], R24 ;  /* 0x0004601801007387 */ /* 0x000fe20000100a00 */
[----:B------:R0:W-:Y:S02]  /*42cc0*/  STL.64 [R1+0x468], R26 ;  /* 0x0004681a01007387 */ /* 0x0001e40000100a00 */
[--C-:B------:R-:W-:Y:S01]  /*42cd0*/  IMAD.X R18, R18, 0x1, R0.reuse, P2 ;  /* 0x0000000112127824 */ /* 0x100fe200010e0600 */
[----:B0-----:R-:W3:Y:S01]  /*42ce0*/  LDL R27, [R1+0x13e0] ;  /* 0x0013e000011b7983 */ /* 0x001ee20000100800 */
        /* <DEDUP_REMOVED lines=8> */
[-C--:B------:R-:W-:Y:S01]  /*42d70*/  IADD3 R19, P2, R19, R10.reuse, RZ ;  /* 0x0000000a13137210 */ /* 0x080fe20007f5e0ff */
[--C-:B------:R-:W-:Y:S01]  /*42d80*/  IMAD.X R20, R20, 0x1, R0.reuse, P3 ;  /* 0x0000000114147824 */ /* 0x100fe200018e0600 */
[-C--:B------:R-:W-:Y:S01]  /*42d90*/  IADD3 R21, P3, R21, R10.reuse, RZ ;  /* 0x0000000a15157210 */ /* 0x080fe20007f7e0ff */
[--C-:B----4-:R-:W-:Y:S01]  /*42da0*/  IMAD.X R22, R22, 0x1, R0.reuse, P4 ;  /* 0x0000000116167824 */ /* 0x110fe200020e0600 */
[-C--:B------:R-:W-:Y:S01]  /*42db0*/  IADD3 R23, P4, R23, R10.reuse, RZ ;  /* 0x0000000a17177210 */ /* 0x080fe20007f9e0ff */
[--C-:B--2---:R-:W-:Y:S01]  /*42dc0*/  IMAD.X R12, R12, 0x1, R0.reuse, P5 ;  /* 0x000000010c0c7824 */ /* 0x104fe200028e0600 */
[-C--:B------:R-:W-:Y:S01]  /*42dd0*/  IADD3 R13, P5, R13, R10.reuse, RZ ;  /* 0x0000000a0d0d7210 */ /* 0x080fe20007fbe0ff */
[----:B------:R-:W-:Y:S01]  /*42de0*/  IMAD.X R14, R14, 0x1, R0, P6 ;  /* 0x000000010e0e7824 */ /* 0x000fe200030e0600 */
[----:B------:R-:W-:-:S02]  /*42df0*/  IADD3 R15, P6, R15, R10, RZ ;  /* 0x0000000a0f0f7210 */ /* 0x000fc40007fde0ff */
        /* <DEDUP_REMOVED lines=9> */
[----:B------:R-:W-:-:S02]  /*42e90*/  IMAD.X R29, R29, 0x1, R0, P5 ;  /* 0x000000011d1d7824 */ /* 0x000fc400028e0600 */
[----:B------:R-:W-:Y:S02]  /*42ea0*/  STL [R1+0xf70], R21 ;  /* 0x000f701501007387 */ /* 0x000fe40000100800 */
[----:B------:R-:W-:Y:S01]  /*42eb0*/  STL [R1+0xf94], R22 ;  /* 0x000f941601007387 */ /* 0x000fe20000100800 */
[----:B------:R0:W-:Y:S01]  /*42ec0*/  STL [R1+0x1740], R10 ;  /* 0x0017400a01007387 */ /* 0x0001e20000100800 */
[----:B------:R-:W-:Y:S01]  /*42ed0*/  IADD3 R28, P5, R28, R10, RZ ;  /* 0x0000000a1c1c7210 */ /* 0x000fe20007fbe0ff */
[----:B------:R-:W-:Y:S02]  /*42ee0*/  STL [R1+0xf68], R23 ;  /* 0x000f681701007387 */ /* 0x000fe40000100800 */
[----:B0-----:R-:W2:Y:S01]  /*42ef0*/  LDL.LU R10, [R1+0xf84] ;  /* 0x000f8400010a7983 */ /* 0x001ea20000300800 */
[----:B------:R-:W-:Y:S02]  /*42f00*/  STL [R1+0xf8c], R29 ;  /* 0x000f8c1d01007387 */ /* 0x000fe40000100800 */
[----:B------:R-:W4:Y:S02]  /*42f10*/  LDL.LU R7, [R1+0xf74] ;  /* 0x000f740001077983 */ /* 0x000f240000300800 */
[----:B------:R-:W-:Y:S01]  /*42f20*/  STL [R1+0xf60], R28 ;  /* 0x000f601c01007387 */ /* 0x000fe20000100800 */
[----:B----4-:R0:W-:Y:S04]  /*42f30*/  STL [R1+0x1734], R7 ;  /* 0x0017340701007387 */ /* 0x0101e80000100800 */
[----:B0-----:R-:W4:Y:S04]  /*42f40*/  LDL.LU R7, [R1+0xf50] ;  /* 0x000f500001077983 */ /* 0x001f280000300800 */
[----:B----4-:R0:W-:Y:S04]  /*42f50*/  STL [R1+0x1738], R7 ;  /* 0x0017380701007387 */ /* 0x0101e80000100800 */
[----:B0-----:R-:W4:Y:S01]  /*42f60*/  LDL.LU R7, [R1+0xf7c] ;  /* 0x000f7c0001077983 */ /* 0x001f220000300800 */
[----:B---3--:R-:W-:Y:S01]  /*42f70*/  ISETP.NE.U32.AND P0, PT, R5, R27, PT ;  /* 0x0000001b0500720c */ /* 0x008fe20003f05070 */
[----:B--2---:R-:W-:-:S02]  /*42f80*/  IMAD.X R10, R10, 0x1, R0, P6 ;  /* 0x000000010a0a7824 */ /* 0x004fc400030e0600 */
[----:B----4-:R0:W-:Y:S04]  /*42f90*/  STL [R1+0x173c], R7 ;  /* 0x00173c0701007387 */ /* 0x0101e80000100800 */
        /* <DEDUP_REMOVED lines=27> */
[----:B------:R0:W-:Y:S02]  /*43150*/  STL [R1+0xf84], R10 ;  /* 0x000f840a01007387 */ /* 0x0001e40000100800 */
[----:B0-----:R-:W2:Y:S02]  /*43160*/  LDL.LU R10, [R1+0x1740] ;  /* 0x00174000010a7983 */ /* 0x001ea40000300800 */
[----:B--2---:R-:W-:-:S05]  /*43170*/  IADD3 R7, P6, R7, R10, RZ ;  /* 0x0000000a07077210 */ /* 0x004fca0007fde0ff */
[----:B------:R0:W-:Y:S04]  /*43180*/  STL [R1+0xf58], R7 ;  /* 0x000f580701007387 */ /* 0x0001e80000100800 */
[----:B0-----:R-:W2:Y:S02]  /*43190*/  LDL.LU R7, [R1+0x173c] ;  /* 0x00173c0001077983 */ /* 0x001ea40000300800 */
[----:B--2---:R-:W-:-:S05]  /*431a0*/  IMAD.X R7, R7, 0x1, R0, P1 ;  /* 0x0000000107077824 */ /* 0x004fca00008e0600 */
[----:B------:R0:W-:Y:S04]  /*431b0*/  STL [R1+0xf7c], R7 ;  /* 0x000f7c0701007387 */ /* 0x0001e80000100800 */
[----:B0-----:R-:W2:Y:S02]  /*431c0*/  LDL.LU R7, [R1+0x1738] ;  /* 0x0017380001077983 */ /* 0x001ea40000300800 */
[----:B--2---:R-:W-:-:S05]  /*431d0*/  IADD3 R7, P1, R7, R10, RZ ;  /* 0x0000000a07077210 */ /* 0x004fca0007f3e0ff */
[----:B------:R0:W-:Y:S04]  /*431e0*/  STL [R1+0xf50], R7 ;  /* 0x000f500701007387 */ /* 0x0001e80000100800 */
[----:B0-----:R-:W2:Y:S01]  /*431f0*/  LDL.LU R7, [R1+0x1734] ;  /* 0x0017340001077983 */ /* 0x001ea20000300800 */
[--C-:B----4-:R-:W-:Y:S01]  /*43200*/  IMAD.X R24, R24, 0x1, R0.reuse, P3 ;  /* 0x0000000118187824 */ /* 0x110fe200018e0600 */
[-C--:B------:R-:W-:Y:S01]  /*43210*/  IADD3 R25, P3, R25, R10.reuse, RZ ;  /* 0x0000000a19197210 */ /* 0x080fe20007f7e0ff */
[--C-:B------:R-:W-:Y:S01]  /*43220*/  IMAD.X R26, R26, 0x1, R0.reuse, P4 ;  /* 0x000000011a1a7824 */ /* 0x100fe200020e0600 */
        /* <DEDUP_REMOVED lines=16> */
[----:B------:R-:W-:Y:S01]  /*43330*/  IADD3 R22, P1, R22, R10, RZ ;  /* 0x0000000a16167210 */ /* 0x000fe20007f3e0ff */
[----:B------:R-:W-:-:S02]  /*43340*/  IMAD.X R28, R28, 0x1, R0, P3 ;  /* 0x000000011c1c7824 */ /* 0x000fc400018e0600 */
[----:B--2---:R-:W-:Y:S01]  /*43350*/  IMAD.X R7, R7, 0x1, R0, P2 ;  /* 0x0000000107077824 */ /* 0x004fe200010e0600 */
[----:B---3--:R-:W-:-:S04]  /*43360*/  IADD3 R6, P2, R6, R10, RZ ;  /* 0x0000000a06067210 */ /* 0x008fc80007f5e0ff */
[----:B------:R-:W-:Y:S01]  /*43370*/  STL [R1+0xf74], R7 ;  /* 0x000f740701007387 */ /* 0x000fe20000100800 */
[----:B------:R-:W-:Y:S02]  /*43380*/  STL [R1+0xf48], R6 ;  /* 0x000f480601007387 */ /* 0x000fe40000100800 */
[----:B------:R-:W-:Y:S02]  /*43390*/  STL [R1+0xf6c], R24 ;  /* 0x000f6c1801007387 */ /* 0x000fe40000100800 */
[----:B------:R-:W-:Y:S01]  /*433a0*/  STL [R1+0xf40], R25 ;  /* 0x000f401901007387 */ /* 0x000fe20000100800 */
[----:B------:R-:W-:Y:S01]  /*433b0*/  STL [R1+0xf64], R26 ;  /* 0x000f641a01007387 */ /* 0x000fe20000100800 */
[----:B------:R-:W-:Y:S02]  /*433c0*/  STL [R1+0xf38], R27 ;  /* 0x000f381b01007387 */ /* 0x000fe40000100800 */
[----:B------:R-:W-:Y:S02]  /*433d0*/  STL [R1+0xf5c], R5 ;  /* 0x000f5c0501007387 */ /* 0x000fe40000100800 */
[----:B------:R-:W-:Y:S02]  /*433e0*/  STL [R1+0xf30], R4 ;  /* 0x000f300401007387 */ /* 0x000fe40000100800 */
[--C-:B------:R-:W-:Y:S01]  /*433f0*/  IMAD.X R11, R11, 0x1, R0.reuse, P2 ;  /* 0x000000010b0b7824 */ /* 0x100fe200010e0600 */
[----:B------:R-:W-:Y:S01]  /*43400*/  STL [R1+0xf54], R3 ;  /* 0x000f540301007387 */ /* 0x000fe20000100800 */
[----:B------:R-:W-:Y:S01]  /*43410*/  IADD3 R12, P2, R12, R10, RZ ;  /* 0x0000000a0c0c7210 */ /* 0x000fe20007f5e0ff */
        /* <DEDUP_REMOVED lines=12> */
[----:B------:R-:W-:-:S02]  /*434e0*/  IMAD.X R23, R23, 0x1, R0, P2 ;  /* 0x0000000117177824 */ /* 0x000fc400010e0600 */
[----:B------:R-:W-:Y:S01]  /*434f0*/  STL [R1+0xef8], R20 ;  /* 0x000ef81401007387 */ /* 0x000fe20000100800 */
[-C--:B------:R-:W-:Y:S01]  /*43500*/  IADD3 R29, P2, R29, R10.reuse, RZ ;  /* 0x0000000a1d1d7210 */ /* 0x080fe20007f5e0ff */
[----:B------:R-:W-:Y:S01]  /*43510*/  STL [R1+0xf1c], R21 ;  /* 0x000f1c1501007387 */ /* 0x000fe20000100800 */
[----:B------:R-:W-:Y:S02]  /*43520*/  STL [R1+0xef0], R22 ;  /* 0x000ef01601007387 */ /* 0x000fe40000100800 */
[----:B------:R0:W-:Y:S02]  /*43530*/  STL [R1+0x1730], R0 ;  /* 0x0017300001007387 */ /* 0x0001e40000100800 */
[----:B------:R-:W-:Y:S01]  /*43540*/  STL [R1+0xf14], R23 ;  /* 0x000f141701007387 */ /* 0x000fe20000100800 */
[----:B0-----:R-:W2:Y:S01]  /*43550*/  LDL.LU R0, [R1+0xee0] ;  /* 0x000ee00001007983 */ /* 0x001ea20000300800 */
[----:B------:R-:W-:Y:S02]  /*43560*/  STL [R1+0xee8], R29 ;  /* 0x000ee81d01007387 */ /* 0x000fe40000100800 */
[----:B------:R-:W3:Y:S02]  /*43570*/  LDL.LU R7, [R1+0xed0] ;  /* 0x000ed00001077983 */ /* 0x000ee40000300800 */
[----:B------:R-:W-:Y:S01]  /*43580*/  STL [R1+0xf0c], R28 ;  /* 0x000f0c1c01007387 */ /* 0x000fe20000100800 */
[----:B---3--:R0:W-:Y:S04]  /*43590*/  STL [R1+0x1724], R7 ;  /* 0x0017240701007387 */ /* 0x0081e80000100800 */
[----:B0-----:R-:W3:Y:S04]  /*435a0*/  LDL.LU R7, [R1+0xefc] ;  /* 0x000efc0001077983 */ /* 0x001ee80000300800 */
[----:B---3--:R0:W-:Y:S04]  /*435b0*/  STL [R1+0x1728], R7 ;  /* 0x0017280701007387 */ /* 0x0081e80000100800 */
[----:B0-----:R-:W3:Y:S01]  /*435c0*/  LDL.LU R7, [R1+0xed8] ;  /* 0x000ed80001077983 */ /* 0x001ee20000300800 */
[----:B--2---:R-:W-:-:S03]  /*435d0*/  IADD3 R0, P3, R0, R10, RZ ;  /* 0x0000000a00007210 */ /* 0x004fc60007f7e0ff */
[----:B---3--:R0:W-:Y:S04]  /*435e0*/  STL [R1+0x172c], R7 ;  /* 0x00172c0701007387 */ /* 0x0081e80000100800 */
        /* <DEDUP_REMOVED lines=29> */
[----:B--2---:R-:W-:-:S05]  /*437c0*/  IMAD.X R7, R7, 0x1, R0, P4 ;  /* 0x0000000107077824 */ /* 0x004fca00020e0600 */
[----:B------:R0:W-:Y:S04]  /*437d0*/  STL [R1+0xf04], R7 ;  /* 0x000f040701007387 */ /* 0x0001e80000100800 */
[----:B0-----:R-:W2:Y:S02]  /*437e0*/  LDL.LU R7, [R1+0x172c] ;  /* 0x00172c0001077983 */ /* 0x001ea40000300800 */
[----:B--2---:R-:W-:-:S05]  /*437f0*/  IADD3 R7, P4, R7, R10, RZ ;  /* 0x0000000a07077210 */ /* 0x004fca0007f9e0ff */
[----:B------:R0:W-:Y:S04]  /*43800*/  STL [R1+0xed8], R7 ;  /* 0x000ed80701007387 */ /* 0x0001e80000100800 */
[----:B0-----:R-:W2:Y:S02]  /*43810*/  LDL.LU R7, [R1+0x1728] ;  /* 0x0017280001077983 */ /* 0x001ea40000300800 */
[----:B--2---:R-:W-:-:S05]  /*43820*/  IMAD.X R7, R7, 0x1, R0, P5 ;  /* 0x0000000107077824 */ /* 0x004fca00028e0600 */
[----:B------:R0:W-:Y:S04]  /*43830*/  STL [R1+0xefc], R7 ;  /* 0x000efc0701007387 */ /* 0x0001e80000100800 */
[----:B0-----:R-:W2:Y:S01]  /*43840*/  LDL.LU R7, [R1+0x1724] ;  /* 0x0017240001077983 */ /* 0x001ea20000300800 */
[--C-:B---3--:R-:W-:Y:S01]  /*43850*/  IMAD.X R6, R6, 0x1, R0.reuse, P6 ;  /* 0x0000000106067824 */ /* 0x108fe200030e0600 */
[-C--:B----4-:R-:W-:Y:S01]  /*43860*/  IADD3 R24, P6, R24, R10.reuse, RZ ;  /* 0x0000000a18187210 */ /* 0x090fe20007fde0ff */
        /* <DEDUP_REMOVED lines=18> */
[----:B------:R-:W-:Y:S01]  /*43990*/  IMAD.X R29, R29, 0x1, R0, P6 ;  /* 0x000000011d1d7824 */ /* 0x000fe200030e0600 */
[----:B------:R-:W-:-:S02]  /*439a0*/  IADD3 R28, P6, R28, R10, RZ ;  /* 0x0000000a1c1c7210 */ /* 0x000fc40007fde0ff */
[----:B--2---:R-:W-:-:S05]  /*439b0*/  IADD3 R7, P5, R7, R10, RZ ;  /* 0x0000000a07077210 */ /* 0x004fca0007fbe0ff */
[----:B------:R-:W-:Y:S01]  /*439c0*/  STL [R1+0xed0], R7 ;  /* 0x000ed00701007387 */ /* 0x000fe20000100800 */
[----:B------:R-:W-:Y:S02]  /*439d0*/  STL [R1+0xef4], R6 ;  /* 0x000ef40601007387 */ /* 0x000fe40000100800 */
[----:B------:R-:W-:Y:S02]  /*439e0*/  STL [R1+0xec8], R24 ;  /* 0x000ec81801007387 */ /* 0x000fe40000100800 */
[----:B------:R-:W-:Y:S01]  /*439f0*/  STL [R1+0xeec], R25 ;  /* 0x000eec1901007387 */ /* 0x000fe20000100800 */
[----:B------:R-:W-:Y:S01]  /*43a00*/  STL [R1+0xec0], R26 ;  /* 0x000ec01a01007387 */ /* 0x000fe20000100800 */
        /* <DEDUP_REMOVED lines=19> */
[----:B------:R-:W-:Y:S01]  /*43b40*/  IADD3 R23, P5, R23, R10, RZ ;  /* 0x0000000a17177210 */ /* 0x000fe20007fbe0ff */
[----:B------:R-:W-:Y:S01]  /*43b50*/  STL [R1+0xea4], R20 ;  /* 0x000ea41401007387 */ /* 0x000fe20000100800 */
[----:B------:R-:W-:Y:S02]  /*43b60*/  STL [R1+0xe78], R21 ;  /* 0x000e781501007387 */ /* 0x000fe40000100800 */
[----:B------:R-:W-:Y:S02]  /*43b70*/  STL [R1+0xe9c], R22 ;  /* 0x000e9c1601007387 */ /* 0x000fe40000100800 */
[----:B------:R0:W-:Y:S01]  /*43b80*/  STL [R1+0x1720], R10 ;  /* 0x0017200a01007387 */ /* 0x0001e20000100800 */
[----:B------:R-:W-:Y:S04]  /*43b90*/  STL [R1+0xe70], R23 ;  /* 0x000e701701007387 */ /* 0x000fe80000100800 */
        /* <DEDUP_REMOVED lines=8> */
[----:B--2---:R-:W-:-:S03]  /*43c20*/  IMAD.X R10, R10, 0x1, R0, P1 ;  /* 0x000000010a0a7824 */ /* 0x004fc600008e0600 */
        /* <DEDUP_REMOVED lines=1316> */
[----:B------:R-:W3:Y:S01]  /*48e70*/  LDL.LU R25, [R1+0x824] ;  /* 0x0008240001197983 */ /* 0x000ee20000300800 */
[----:B------:R-:W3:Y:S01]  /*48e80*/  LDL.LU R26, [R1+0x7f8] ;  /* 0x0007f800011a7983 */ /* 0x000ee20000300800 */
[----:B------:R-:W3:Y:S02]  /*48e90*/  LDL.LU R27, [R1+0x81c] ;  /* 0x00081c00011b7983 */ /* 0x000ee40000300800 */
[----:B------:R-:W3:Y:S02]  /*48ea0*/  LDL.LU R5, [R1+0x7f0] ;  /* 0x0007f00001057983 */ /* 0x000ee40000300800 */
        /* <DEDUP_REMOVED lines=19> */
[----:B------:R0:W-:Y:S02]  /*48fe0*/  STL [R1+0x818], R28 ;  /* 0x0008181c01007387 */ /* 0x0001e40000100800 */
[----:B0-----:R-:W3:Y:S01]  /*48ff0*/  LDL.LU R28, [R1+0x132c] ;  /* 0x00132c00011c7983 */ /* 0x001ee20000300800 */
        /* <DEDUP_REMOVED lines=19> */
[--C-:B------:R-:W-:Y:S01]  /*49130*/  IMAD.X R12, R12, 0x1, R0.reuse, P1 ;  /* 0x000000010c0c7824 */ /* 0x100fe200008e0600 */
[----:B------:R-:W-:Y:S01]  /*49140*/  IADD3 R13, P1, R13, UR8, RZ ;  /* 0x000000080d0d7c10 */ /* 0x000fe2000ff3e0ff */
[--C-:B------:R-:W-:Y:S01]  /*49150*/  IMAD.X R14, R14, 0x1, R0.reuse, P2 ;  /* 0x000000010e0e7824 */ /* 0x100fe200010e0600 */
[----:B------:R-:W-:Y:S01]  /*49160*/  IADD3 R15, P2, R15, UR8, RZ ;  /* 0x000000080f0f7c10 */ /* 0x000fe2000ff5e0ff */
[--C-:B------:R-:W-:Y:S01]  /*49170*/  IMAD.X R16, R16, 0x1, R0.reuse, P3 ;  /* 0x0000000110107824 */ /* 0x100fe200018e0600 */
[----:B------:R-:W-:Y:S01]  /*49180*/  IADD3 R17, P3, R17, UR8, RZ ;  /* 0x0000000811117c10 */ /* 0x000fe2000ff7e0ff */
[--C-:B------:R-:W-:Y:S01]  /*49190*/  IMAD.X R18, R18, 0x1, R0.reuse, P4 ;  /* 0x0000000112127824 */ /* 0x100fe200020e0600 */
[----:B------:R-:W-:Y:S01]  /*491a0*/  IADD3 R19, P4, R19, UR8, RZ ;  /* 0x0000000813137c10 */ /* 0x000fe2000ff9e0ff */
[----:B------:R-:W-:Y:S01]  /*491b0*/  IMAD.X R20, R20, 0x1, R0, P5 ;  /* 0x0000000114147824 */ /* 0x000fe200028e0600 */
[----:B------:R-:W-:-:S02]  /*491c0*/  IADD3 R21, P5, R21, UR8, RZ ;  /* 0x0000000815157c10 */ /* 0x000fc4000ffbe0ff */
        /* <DEDUP_REMOVED lines=25> */
[----:B------:R0:W-:Y:S01]  /*49360*/  STL [R1+0x1604], R0 ;  /* 0x0016040001007387 */ /* 0x0001e20000100800 */
[----:B------:R-:W-:Y:S02]  /*49370*/  STL [R1+0x7dc], R20 ;  /* 0x0007dc1401007387 */ /* 0x000fe40000100800 */
[----:B------:R-:W-:Y:S02]  /*49380*/  STL [R1+0x1334], R21 ;  /* 0x0013341501007387 */ /* 0x000fe40000100800 */
[----:B------:R-:W-:Y:S01]  /*49390*/  STL [R1+0x7d4], R22 ;  /* 0x0007d41601007387 */ /* 0x000fe20000100800 */
[----:B0-----:R-:W2:Y:S01]  /*493a0*/  LDL.LU R0, [R1+0xfd4] ;  /* 0x000fd40001007983 */ /* 0x001ea20000300800 */
[----:B------:R-:W-:Y:S02]  /*493b0*/  IADD3 R23, P6, R23, UR8, RZ ;  /* 0x0000000817177c10 */ /* 0x000fe4000ffde0ff */
[----:B------:R-:W-:-:S03]  /*493c0*/  IADD3.X R29, R29, UR5, RZ, P1, !PT ;  /* 0x000000051d1d7c10 */ /* 0x000fc60008ffe4ff */
[----:B------:R-:W-:Y:S04]  /*493d0*/  STL [R1+0x1330], R23 ;  /* 0x0013301701007387 */ /* 0x000fe80000100800 */
[----:B--2---:R0:W-:Y:S01]  /*493e0*/  STL [R1+0x1640], R0 ;  /* 0x0016400001007387 */ /* 0x0041e20000100800 */
[----:B------:R-:W-:Y:S03]  /*493f0*/  STL [R1+0xfdc], R29 ;  /* 0x000fdc1d01007387 */ /* 0x000fe60000100800 */
[----:B0-----:R-:W2:Y:S01]  /*49400*/  LDL.LU R0, [R1+0x1328] ;  /* 0x0013280001007983 */ /* 0x001ea20000300800 */
[----:B------:R-:W-:-:S05]  /*49410*/  IADD3 R28, P1, R28, UR8, RZ ;  /* 0x000000081c1c7c10 */ /* 0x000fca000ff3e0ff */
[----:B------:R-:W-:Y:S04]  /*49420*/  STL [R1+0x132c], R28 ;  /* 0x00132c1c01007387 */ /* 0x000fe80000100800 */
[----:B--2---:R0:W-:Y:S04]  /*49430*/  STL [R1+0x1644], R0 ;  /* 0x0016440001007387 */ /* 0x0041e80000100800 */
        /* <DEDUP_REMOVED lines=29> */
[----:B--2---:R-:W-:-:S05]  /*49610*/  IADD3.X R0, R0, UR5, RZ, P2, !PT ;  /* 0x0000000500007c10 */ /* 0x004fca00097fe4ff */
[----:B------:R0:W-:Y:S04]  /*49620*/  STL [R1+0x7d0], R0 ;  /* 0x0007d00001007387 */ /* 0x0001e80000100800 */
[----:B0-----:R-:W2:Y:S02]  /*49630*/  LDL.LU R0, [R1+0x1644] ;  /* 0x0016440001007983 */ /* 0x001ea40000300800 */
[----:B--2---:R-:W-:-:S05]  /*49640*/  IADD3 R0, P2, R0, UR8, RZ ;  /* 0x0000000800007c10 */ /* 0x004fca000ff5e0ff */
[----:B------:R0:W-:Y:S04]  /*49650*/  STL [R1+0x1328], R0 ;  /* 0x0013280001007387 */ /* 0x0001e80000100800 */
[----:B0-----:R-:W2:Y:S01]  /*49660*/  LDL.LU R0, [R1+0x1640] ;  /* 0x0016400001007983 */ /* 0x001ea20000300800 */
[----:B----4-:R-:W-:Y:S01]  /*49670*/  IADD3.X R6, R6, UR5, RZ, P4, !PT ;  /* 0x0000000506067c10 */ /* 0x010fe2000a7fe4ff */
[----:B---3--:R-:W-:Y:S01]  /*49680*/  IADD3 R24, P4, R24, UR8, RZ ;  /* 0x0000000818187c10 */ /* 0x008fe2000ff9e0ff */
[----:B------:R-:W-:Y:S01]  /*49690*/  IADD3.X R25, R25, UR5, RZ, P5, !PT ;  /* 0x0000000519197c10 */ /* 0x000fe2000affe4ff */
[----:B------:R-:W-:Y:S01]  /*496a0*/  IADD3 R26, P5, R26, UR8, RZ ;  /* 0x000000081a1a7c10 */ /* 0x000fe2000ffbe0ff */
        /* <DEDUP_REMOVED lines=16> */
[----:B--2---:R-:W-:Y:S01]  /*497b0*/  IADD3.X R0, R0, UR5, RZ, P3, !PT ;  /* 0x0000000500007c10 */ /* 0x004fe20009ffe4ff */
[----:B------:R-:W-:-:S04]  /*497c0*/  IADD3 R7, P3, R7, UR8, RZ ;  /* 0x0000000807077c10 */ /* 0x000fc8000ff7e0ff */
[----:B------:R0:W-:Y:S01]  /*497d0*/  STL [R1+0xfd4], R0 ;  /* 0x000fd40001007387 */ /* 0x0001e20000100800 */
[----:B------:R-:W-:Y:S02]  /*497e0*/  STL [R1+0x1320], R7 ;  /* 0x0013200701007387 */ /* 0x000fe40000100800 */
[----:B------:R-:W-:Y:S02]  /*497f0*/  STL [R1+0xfd0], R6 ;  /* 0x000fd00601007387 */ /* 0x000fe40000100800 */
[----:B------:R-:W-:Y:S01]  /*49800*/  STL [R1+0x1318], R24 ;  /* 0x0013181801007387 */ /* 0x000fe20000100800 */
[----:B------:R-:W-:Y:S01]  /*49810*/  STL [R1+0xfcc], R25 ;  /* 0x000fcc1901007387 */ /* 0x000fe20000100800 */
[----:B------:R-:W-:Y:S02]  /*49820*/  STL [R1+0x1310], R26 ;  /* 0x0013101a01007387 */ /* 0x000fe40000100800 */
[----:B------:R-:W-:Y:S02]  /*49830*/  STL [R1+0xfc8], R27 ;  /* 0x000fc81b01007387 */ /* 0x000fe40000100800 */
[----:B------:R-:W-:Y:S01]  /*49840*/  STL [R1+0x1308], R5 ;  /* 0x0013080501007387 */ /* 0x000fe20000100800 */
[----:B------:R-:W-:Y:S01]  /*49850*/  IADD3.X R9, R9, UR5, RZ, P3, !PT ;  /* 0x0000000509097c10 */ /* 0x000fe20009ffe4ff */
[----:B------:R-:W-:Y:S01]  /*49860*/  STL [R1+0xfc4], R4 ;  /* 0x000fc40401007387 */ /* 0x000fe20000100800 */
[----:B------:R-:W-:Y:S01]  /*49870*/  IADD3 R10, P3, R10, UR8, RZ ;  /* 0x000000080a0a7c10 */ /* 0x000fe2000ff7e0ff */
        /* <DEDUP_REMOVED lines=11> */
[----:B------:R-:W-:Y:S01]  /*49930*/  IADD3.X R21, R21, UR5, RZ, P3, !PT ;  /* 0x0000000515157c10 */ /* 0x000fe20009ffe4ff */
[----:B------:R-:W-:Y:S01]  /*49940*/  STL [R1+0x12fc], R17 ;  /* 0x0012fc1101007387 */ /* 0x000fe20000100800 */
[----:B------:R-:W-:Y:S01]  /*49950*/  IADD3 R22, P3, R22, UR8, RZ ;  /* 0x0000000816167c10 */ /* 0x000fe2000ff7e0ff */
[----:B------:R-:W-:Y:S01]  /*49960*/  STL [R1+0x12d0], R18 ;  /* 0x0012d01201007387 */ /* 0x000fe20000100800 */
[----:B------:R-:W-:Y:S02]  /*49970*/  STL [R1+0x12f4], R19 ;  /* 0x0012f41301007387 */ /* 0x000fe40000100800 */
[----:B------:R-:W-:Y:S02]  /*49980*/  STL [R1+0x12c8], R20 ;  /* 0x0012c81401007387 */ /* 0x000fe40000100800 */
[----:B------:R-:W-:Y:S01]  /*49990*/  STL [R1+0x12ec], R21 ;  /* 0x0012ec1501007387 */ /* 0x000fe20000100800 */
[----:B------:R-:W-:Y:S01]  /*499a0*/  STL [R1+0x12c0], R22 ;  /* 0x0012c01601007387 */ /* 0x000fe20000100800 */
[----:B0-----:R-:W2:Y:S01]  /*499b0*/  LDL.LU R0, [R1+0x12a8] ;  /* 0x0012a80001007983 */ /* 0x001ea20000300800 */
[----:B------:R-:W-:Y:S01]  /*499c0*/  IADD3.X R23, R23, UR5, RZ, P4, !PT ;  /* 0x0000000517177c10 */ /* 0x000fe2000a7fe4ff */
[----:B------:R-:W-:-:S04]  /*499d0*/  IADD3 R29, P4, R29, UR8, RZ ;  /* 0x000000081d1d7c10 */ /* 0x000fc8000ff9e0ff */
[----:B------:R-:W-:Y:S04]  /*499e0*/  STL [R1+0x12e4], R23 ;  /* 0x0012e41701007387 */ /* 0x000fe80000100800 */
[----:B--2---:R0:W-:Y:S01]  /*499f0*/  STL [R1+0x1638], R0 ;  /* 0x0016380001007387 */ /* 0x0041e20000100800 */
[----:B------:R-:W-:Y:S03]  /*49a00*/  STL [R1+0x12b8], R29 ;  /* 0x0012b81d01007387 */ /* 0x000fe60000100800 */
[----:B0-----:R-:W2:Y:S01]  /*49a10*/  LDL.LU R0, [R1+0x12d4] ;  /* 0x0012d40001007983 */ /* 0x001ea20000300800 */
[----:B------:R-:W-:-:S05]  /*49a20*/  IADD3.X R28, R28, UR5, RZ, P5, !PT ;  /* 0x000000051c1c7c10 */ /* 0x000fca000affe4ff */
        /* <DEDUP_REMOVED lines=31> */
[----:B--2---:R-:W-:-:S05]  /*49c20*/  IADD3 R0, P5, R0, UR8, RZ ;  /* 0x0000000800007c10 */ /* 0x004fca000ffbe0ff */
[----:B------:R0:W-:Y:S04]  /*49c30*/  STL [R1+0x12b0], R0 ;  /* 0x0012b00001007387 */ /* 0x0001e80000100800 */
[----:B0-----:R-:W2:Y:S02]  /*49c40*/  LDL.LU R0, [R1+0x163c] ;  /* 0x00163c0001007983 */ /* 0x001ea40000300800 */
[----:B--2---:R-:W-:-:S05]  /*49c50*/  IADD3.X R0, R0, UR5, RZ, P6, !PT ;  /* 0x0000000500007c10 */ /* 0x004fca000b7fe4ff */
[----:B------:R0:W-:Y:S04]  /*49c60*/  STL [R1+0x12d4], R0 ;  /* 0x0012d40001007387 */ /* 0x0001e80000100800 */
[----:B0-----:R-:W2:Y:S01]  /*49c70*/  LDL.LU R0, [R1+0x1638] ;  /* 0x0016380001007983 */ /* 0x001ea20000300800 */
[----:B---3--:R-:W-:Y:S01]  /*49c80*/  IADD3.X R7, R7, UR5, RZ, P1, !PT ;  /* 0x0000000507077c10 */ /* 0x008fe20008ffe4ff */
[----:B----4-:R-:W-:Y:S01]  /*49c90*/  IADD3 R6, P1, R6, UR8, RZ ;  /* 0x0000000806067c10 */ /* 0x010fe2000ff3e0ff */
        /* <DEDUP_REMOVED lines=18> */
[----:B------:R-:W-:-:S02]  /*49dc0*/  IADD3.X R22, R22, UR5, RZ, P1, !PT ;  /* 0x0000000516167c10 */ /* 0x000fc40008ffe4ff */
[----:B--2---:R-:W-:-:S05]  /*49dd0*/  IADD3 R0, P6, R0, UR8, RZ ;  /* 0x0000000800007c10 */ /* 0x004fca000ffde0ff */
[----:B------:R0:W-:Y:S01]  /*49de0*/  STL [R1+0x12a8], R0 ;  /* 0x0012a80001007387 */ /* 0x0001e20000100800 */
[----:B------:R-:W-:Y:S02]  /*49df0*/  STL [R1+0x12cc], R7 ;  /* 0x0012cc0701007387 */ /* 0x000fe40000100800 */
[----:B------:R-:W-:Y:S02]  /*49e00*/  STL [R1+0x12a0], R6 ;  /* 0x0012a00601007387 */ /* 0x000fe40000100800 */
[----:B------:R-:W-:Y:S01]  /*49e10*/  STL [R1+0x12c4], R24 ;  /* 0x0012c41801007387 */ /* 0x000fe20000100800 */
[----:B------:R-:W-:Y:S01]  /*49e20*/  STL [R1+0x1298], R25 ;  /* 0x0012981901007387 */ /* 0x000fe20000100800 */
        /* <DEDUP_REMOVED lines=24> */
[----:B------:R-:W-:Y:S02]  /*49fb0*/  STL [R1+0x126c], R22 ;  /* 0x00126c1601007387 */ /* 0x000fe40000100800 */
[----:B0-----:R-:W2:Y:S01]  /*49fc0*/  LDL.LU R0, [R1+0x1254] ;  /* 0x0012540001007983 */ /* 0x001ea20000300800 */
[----:B------:R-:W-:-:S02]  /*49fd0*/  IADD3 R23, P1, R23, UR8, RZ ;  /* 0x0000000817177c10 */ /* 0x000fc4000ff3e0ff */
        /* <DEDUP_REMOVED lines=534> */
[----:B--2---:R-:W-:-:S05]  /*4c140*/  IADD3 R0, P3, R0, UR8, RZ ;  /* 0x0000000800007c10 */ /* 0x004fca000ff7e0ff */
[----:B------:R0:W-:Y:S04]  /*4c150*/  STL [R1+0x1380], R0 ;  /* 0x0013800001007387 */ /* 0x0001e80000100800 */
[----:B0-----:R0:W5:Y:S01]  /*4c160*/  LDL.LU R0, [R1+0x1604] ;  /* 0x0016040001007983 */ /* 0x0011620000300800 */
[----:B------:R1:W-:Y:S03]  /*4c170*/  STL [R1+0xff0], R6 ;  /* 0x000ff00601007387 */ /* 0x0003e60000100800 */
[----:B-1----:R0:W5:Y:S01]  /*4c180*/  LDL.LU R6, [R1+0x1600] ;  /* 0x0016000001067983 */ /* 0x0021620000300800 */
[----:B------:R1:W-:Y:S03]  /*4c190*/  STL [R1+0x1388], R7 ;  /* 0x0013880701007387 */ /* 0x0003e60000100800 */
[----:B-1----:R0:W5:Y:S01]  /*4c1a0*/  LDL.LU R7, [R1+0x15fc] ;  /* 0x0015fc0001077983 */ /* 0x0021620000300800 */
[----:B------:R1:W-:Y:S03]  /*4c1b0*/  STL [R1+0xfec], R5 ;  /* 0x000fec0501007387 */ /* 0x0003e60000100800 */
[----:B-1----:R-:W2:Y:S01]  /*4c1c0*/  LDL.LU R5, [R1+0x15f8] ;  /* 0x0015f80001057983 */ /* 0x002ea20000300800 */
[----:B------:R1:W-:Y:S03]  /*4c1d0*/  STL [R1+0x1390], R4 ;  /* 0x0013900401007387 */ /* 0x0003e60000100800 */
[----:B-1----:R-:W3:Y:S01]  /*4c1e0*/  LDL.LU R4, [R1+0x15f4] ;  /* 0x0015f40001047983 */ /* 0x002ee20000300800 */
[----:B------:R1:W-:Y:S03]  /*4c1f0*/  STL [R1+0xfe8], R3 ;  /* 0x000fe80301007387 */ /* 0x0003e60000100800 */
[----:B-1----:R-:W4:Y:S01]  /*4c200*/  LDL.LU R3, [R1+0x15f0] ;  /* 0x0015f00001037983 */ /* 0x002f220000300800 */
[----:B------:R1:W-:Y:S03]  /*4c210*/  STL [R1+0x1398], R2 ;  /* 0x0013980201007387 */ /* 0x0003e60000100800 */
[----:B-1----:R-:W2:Y:S01]  /*4c220*/  LDL.LU R2, [R1+0x15ec] ;  /* 0x0015ec0001027983 */ /* 0x002ea20000300800 */
[----:B------:R-:W-:Y:S01]  /*4c230*/  IADD3.X R28, R28, UR5, RZ, P1, !PT ;  /* 0x000000051c1c7c10 */ /* 0x000fe20008ffe4ff */
[----:B------:R-:W-:Y:S01]  /*4c240*/  IADD3 R29, P1, R29, UR8, RZ ;  /* 0x000000081d1d7c10 */ /* 0x000fe2000ff3e0ff */
[----:B------:R-:W-:Y:S01]  /*4c250*/  IADD3.X R24, R24, UR5, RZ, P2, !PT ;  /* 0x0000000518187c10 */ /* 0x000fe200097fe4ff */
[----:B------:R-:W-:Y:S01]  /*4c260*/  IADD3 R25, P2, R25, UR8, RZ ;  /* 0x0000000819197c10 */ /* 0x000fe2000ff5e0ff */
[----:B------:R-:W-:Y:S01]  /*4c270*/  IADD3.X R26, R26, UR5, RZ, P3, !PT ;  /* 0x000000051a1a7c10 */ /* 0x000fe20009ffe4ff */
[----:B------:R1:W-:Y:S01]  /*4c280*/  STL [R1+0xfe4], R28 ;  /* 0x000fe41c01007387 */ /* 0x0003e20000100800 */
[----:B------:R-:W-:-:S02]  /*4c290*/  IADD3 R27, P3, R27, UR8, RZ ;  /* 0x000000081b1b7c10 */ /* 0x000fc4000ff7e0ff */
[----:B------:R-:W-:Y:S01]  /*4c2a0*/  IADD3.X R8, R8, UR5, RZ, P4, !PT ;  /* 0x0000000508087c10 */ /* 0x000fe2000a7fe4ff */
[----:B------:R-:W-:Y:S01]  /*4c2b0*/  IADD3 R9, P4, R9, UR8, RZ ;  /* 0x0000000809097c10 */ /* 0x000fe2000ff9e0ff */
[----:B------:R-:W-:Y:S01]  /*4c2c0*/  IADD3.X R10, R10, UR5, RZ, P5, !PT ;  /* 0x000000050a0a7c10 */ /* 0x000fe2000affe4ff */
[----:B------:R-:W-:Y:S01]  /*4c2d0*/  IADD3 R11, P5, R11, UR8, RZ ;  /* 0x000000080b0b7c10 */ /* 0x000fe2000ffbe0ff */
[----:B-1----:R0:W5:Y:S01]  /*4c2e0*/  LDL.LU R28, [R1+0x15e8] ;  /* 0x0015e800011c7983 */ /* 0x0021620000300800 */
[----:B------:R1:W-:Y:S01]  /*4c2f0*/  STL [R1+0x13a0], R29 ;  /* 0x0013a01d01007387 */ /* 0x0003e20000100800 */
[----:B------:R-:W-:Y:S01]  /*4c300*/  IADD3.X R12, R12, UR5, RZ, P6, !PT ;  /* 0x000000050c0c7c10 */ /* 0x000fe2000b7fe4ff */
[----:B------:R-:W-:Y:S01]  /*4c310*/  IADD3 R13, P6, R13, UR8, RZ ;  /* 0x000000080d0d7c10 */ /* 0x000fe2000ffde0ff */
[----:B------:R-:W-:Y:S01]  /*4c320*/  IADD3.X R14, R14, UR5, RZ, P1, !PT ;  /* 0x000000050e0e7c10 */ /* 0x000fe20008ffe4ff */
[----:B-1----:R0:W5:Y:S01]  /*4c330*/  LDL.LU R29, [R1+0x15e4] ;  /* 0x0015e400011d7983 */ /* 0x0021620000300800 */
[----:B------:R-:W-:Y:S02]  /*4c340*/  STL [R1+0xfe0], R24 ;  /* 0x000fe01801007387 */ /* 0x000fe40000100800 */
[----:B------:R-:W-:Y:S02]  /*4c350*/  STL [R1+0x13a8], R25 ;  /* 0x0013a81901007387 */ /* 0x000fe40000100800 */
[----:B------:R-:W-:Y:S01]  /*4c360*/  STL [R1+0x1344], R26 ;  /* 0x0013441a01007387 */ /* 0x000fe20000100800 */
[----:B------:R-:W-:Y:S01]  /*4c370*/  STL [R1+0x13a4], R27 ;  /* 0x0013a41b01007387 */ /* 0x000fe20000100800 */
[----:B------:R-:W-:Y:S02]  /*4c380*/  STL [R1+0x134c], R8 ;  /* 0x00134c0801007387 */ /* 0x000fe40000100800 */
[----:B------:R3:W-:Y:S02]  /*4c390*/  STL [R1+0x13ac], R9 ;  /* 0x0013ac0901007387 */ /* 0x0007e40000100800 */
[----:B------:R0:W-:Y:S01]  /*4c3a0*/  STL [R1+0x1354], R10 ;  /* 0x0013540a01007387 */ /* 0x0001e20000100800 */
[----:B------:R-:W-:Y:S01]  /*4c3b0*/  IADD3 R15, P1, R15, UR8, RZ ;  /* 0x000000080f0f7c10 */ /* 0x000fe2000ff3e0ff */
[----:B------:R0:W-:Y:S01]  /*4c3c0*/  STL [R1+0x13bc], R11 ;  /* 0x0013bc0b01007387 */ /* 0x0001e20000100800 */
[----:B------:R-:W-:Y:S01]  /*4c3d0*/  IADD3.X R16, R16, UR5, RZ, P2, !PT ;  /* 0x0000000510107c10 */ /* 0x000fe200097fe4ff */
[----:B------:R0:W-:Y:S01]  /*4c3e0*/  STL [R1+0x135c], R12 ;  /* 0x00135c0c01007387 */ /* 0x0001e20000100800 */
[----:B------:R-:W-:Y:S01]  /*4c3f0*/  IADD3 R17, P2, R17, UR8, RZ ;  /* 0x0000000811117c10 */ /* 0x000fe2000ff5e0ff */
[----:B------:R0:W-:Y:S01]  /*4c400*/  STL [R1+0x13b8], R13 ;  /* 0x0013b80d01007387 */ /* 0x0001e20000100800 */
[----:B------:R-:W-:Y:S01]  /*4c410*/  IADD3.X R18, R18, UR5, RZ, P3, !PT ;  /* 0x0000000512127c10 */ /* 0x000fe20009ffe4ff */
        /* <DEDUP_REMOVED lines=8> */
[----:B------:R0:W-:Y:S02]  /*4c4a0*/  STL [R1+0x1374], R18 ;  /* 0x0013741201007387 */ /* 0x0001e40000100800 */
[----:B------:R0:W-:Y:S01]  /*4c4b0*/  STL [R1+0x137c], R19 ;  /* 0x00137c1301007387 */ /* 0x0001e20000100800 */
[----:B------:R-:W-:Y:S01]  /*4c4c0*/  IADD3.X R23, R23, UR5, RZ, P2, !PT ;  /* 0x0000000517177c10 */ /* 0x000fe200097fe4ff */
[----:B------:R0:W-:Y:S01]  /*4c4d0*/  STL [R1+0x1384], R20 ;  /* 0x0013841401007387 */ /* 0x0001e20000100800 */
[----:B------:R0:W-:Y:S02]  /*4c4e0*/  STL [R1+0x138c], R21 ;  /* 0x00138c1501007387 */ /* 0x0001e40000100800 */
[----:B------:R0:W-:Y:S02]  /*4c4f0*/  STL [R1+0x1394], R22 ;  /* 0x0013941601007387 */ /* 0x0001e40000100800 */
[----:B---3--:R-:W-:-:S02]  /*4c500*/  IMAD.MOV.U32 R9, RZ, RZ, R4 ;  /* 0x000000ffff097224 */ /* 0x008fc400078e0004 */
[----:B--2---:R-:W-:Y:S02]  /*4c510*/  IMAD.MOV.U32 R8, RZ, RZ, R2 ;  /* 0x000000ffff087224 */ /* 0x004fe400078e0002 */
[----:B----4-:R-:W-:Y:S02]  /*4c520*/  IMAD.MOV.U32 R2, RZ, RZ, R3 ;  /* 0x000000ffff027224 */ /* 0x010fe400078e0003 */
[----:B------:R-:W-:-:S05]  /*4c530*/  IMAD.MOV.U32 R3, RZ, RZ, R5 ;  /* 0x000000ffff037224 */ /* 0x000fca00078e0005 */
[----:B------:R0:W-:Y:S01]  /*4c540*/  STL.64 [R1+0x5e0], R2 ;  /* 0x0005e00201007387 */ /* 0x0001e20000100a00 */
[----:B------:R0:W-:Y:S02]  /*4c550*/  STL [R1+0x139c], R23 ;  /* 0x00139c1701007387 */ /* 0x0001e40000100800 */
[----:B------:R0:W-:Y:S01]  /*4c560*/  STL.64 [R1+0x5e8], R8 ;  /* 0x0005e80801007387 */ /* 0x0001e20000100a00 */
[----:B------:R-:W-:Y:S01]  /*4c570*/  @!P0 CALL.REL.NOINC `(.L_x_2) ;  /* 0x0000001000008944 */ /* 0x000fe20003c00000 */
[----:B------:R-:W-:Y:S05]  /*4c580*/  BRA `(.L_x_3) ;  /* 0xfffc87f000007947 */ /* 0x000fea000383ffff */
.L_x_2:
[----:B-----5:R-:W2:Y:S04]  /*4c590*/  LDL.LU R0, [R1+0x498] ;  /* 0x0004980001007983 */ /* 0x020ea80000300800 */
[----:B--2---:R1:W-:Y:S04]  /*4c5a0*/  STL [R1+0x1788], R0 ;  /* 0x0017880001007387 */ /* 0x0043e80000100800 */
[----:B-1----:R-:W2:Y:S04]  /*4c5b0*/  LDL.LU R0, [R1+0x48c] ;  /* 0x00048c0001007983 */ /* 0x002ea80000300800 */
        /* <DEDUP_REMOVED lines=33> */
[----:B0-----:R-:W2:Y:S01]  /*4c7d0*/  LDL.LU R3, [R1+0x4ac] ;  /* 0x0004ac0001037983 */ /* 0x001ea20000300800 */
[----:B-1----:R-:W-:-:S03]  /*4c7e0*/  IMAD.MOV.U32 R0, RZ, RZ, R7 ;  /* 0x000000ffff007224 */ /* 0x002fc600078e0007 */
[----:B--2---:R0:W-:Y:S04]  /*4c7f0*/  STL [R1+0x1790], R3 ;  /* 0x0017900301007387 */ /* 0x0041e80000100800 */
[----:B0-----:R-:W2:Y:S04]  /*4c800*/  LDL.LU R3, [R1+0x47c] ;  /* 0x00047c0001037983 */ /* 0x001ea80000300800 */
        /* <DEDUP_REMOVED lines=31> */
[----:B------:R-:W2:Y:S04]  /*4ca00*/  LDL.LU R5, [R1+0x4a8] ;  /* 0x0004a80001057983 */ /* 0x000ea80000300800 */
[----:B------:R-:W3:Y:S04]  /*4ca10*/  LDL.LU R2, [R1+0x474] ;  /* 0x0004740001027983 */ /* 0x000ee80000300800 */
[----:B------:R-:W3:Y:S01]  /*4ca20*/  LDL.LU R4, [R1+0x470] ;  /* 0x0004700001047983 */ /* 0x000ee20000300800 */
[----:B0-----:R-:W-:-:S03]  /*4ca30*/  IMAD.MOV.U32 R3, RZ, RZ, R6 ;  /* 0x000000ffff037224 */ /* 0x001fc600078e0006 */
[----:B------:R-:W4:Y:S04]  /*4ca40*/  LDL.LU R24, [R1+0x484] ;  /* 0x0004840001187983 */ /* 0x000f280000300800 */
[----:B------:R-:W4:Y:S04]  /*4ca50*/  LDL.LU R25, [R1+0x480] ;  /* 0x0004800001197983 */ /* 0x000f280000300800 */
[----:B------:R-:W2:Y:S04]  /*4ca60*/  LDL.LU R26, [R1+0x494] ;  /* 0x00049400011a7983 */ /* 0x000ea80000300800 */
        /* <DEDUP_REMOVED lines=15> */
[----:B------:R-:W2:Y:S01]  /*4cb60*/  LDL.LU R20, [R1+0x234] ;  /* 0x0002340001147983 */ /* 0x000ea20000300800 */
[----:B------:R-:W-:-:S03]  /*4cb70*/  F2FP.BF16.PACK_AB R0, R3, R0 ;  /* 0x000000000300723e */ /* 0x000fc600000010ff */
[----:B------:R-:W2:Y:S04]  /*4cb80*/  LDL.LU R21, [R1+0x230] ;  /* 0x0002300001157983 */ /* 0x000ea80000300800 */
[----:B------:R-:W2:Y:S04]  /*4cb90*/  LDL.LU R22, [R1+0x344] ;  /* 0x0003440001167983 */ /* 0x000ea80000300800 */
[----:B------:R-:W2:Y:S04]  /*4cba0*/  LDL.LU R23, [R1+0x340] ;  /* 0x0003400001177983 */ /* 0x000ea80000300800 */
[----:B------:R0:W-:Y:S04]  /*4cbb0*/  STL [R1+0x15e8], R28 ;  /* 0x0015e81c01007387 */ /* 0x0001e80000100800 */
[----:B0-----:R-:W2:Y:S04]  /*4cbc0*/  LDL.LU R28, [R1+0x49c] ;  /* 0x00049c00011c7983 */ /* 0x001ea80000300800 */
[----:B------:R0:W-:Y:S04]  /*4cbd0*/  STL [R1+0x15e4], R29 ;  /* 0x0015e41d01007387 */ /* 0x0001e80000100800 */
[----:B0-----:R-:W2:Y:S04]  /*4cbe0*/  LDL.LU R29, [R1+0x488] ;  /* 0x00048800011d7983 */ /* 0x001ea80000300800 */
[----:B------:R-:W2:Y:S04]  /*4cbf0*/  LDL.LU R3, [R1+0x1810] ;  /* 0x0018100001037983 */ /* 0x000ea80000300800 */
[----:B------:R0:W-:Y:S04]  /*4cc00*/  STL [R1+0x19c], R0 ;  /* 0x00019c0001007387 */ /* 0x0001e80000100800 */
[----:B0-----:R-:W2:Y:S02]  /*4cc10*/  LDL.LU R0, [R1+0x180c] ;  /* 0x00180c0001007983 */ /* 0x001ea40000300800 */
[----:B--2---:R-:W-:-:S02]  /*4cc20*/  F2FP.BF16.PACK_AB R0, R3, R0 ;  /* 0x000000000300723e */ /* 0x004fc400000010ff */
        /* <DEDUP_REMOVED lines=65> */
[----:B------:R-:W-:Y:S01]  /*4d040*/  STL [R1+0x158], R29 ;  /* 0x0001581d01007387 */ /* 0x000fe20000100800 */
[----:B--2---:R-:W-:Y:S02]  /*4d050*/  F2FP.BF16.PACK_AB R28, R28, R0 ;  /* 0x000000001c1c723e */ /* 0x004fe400000010ff */
[----:B------:R-:W-:Y:S02]  /*4d060*/  F2FP.BF16.PACK_AB R0, R3, R5 ;  /* 0x000000050300723e */ /* 0x000fe400000010ff */
[----:B---3--:R-:W-:Y:S01]  /*4d070*/  F2FP.BF16.PACK_AB R3, R2, R4 ;  /* 0x000000040203723e */ /* 0x008fe200000010ff */
[----:B------:R-:W-:Y:S01]  /*4d080*/  STL [R1+0x154], R28 ;  /* 0x0001541c01007387 */ /* 0x000fe20000100800 */
[----:B----4-:R-:W-:-:S03]  /*4d090*/  F2FP.BF16.PACK_AB R2, R24, R25 ;  /* 0x000000191802723e */ /* 0x010fc600000010ff */
[----:B------:R0:W-:Y:S04]  /*4d0a0*/  STL [R1+0x150], R0 ;  /* 0x0001500001007387 */ /* 0x0001e80000100800 */
[----:B------:R1:W-:Y:S01]  /*4d0b0*/  STL [R1+0x14c], R3 ;  /* 0x00014c0301007387 */ /* 0x0003e20000100800 */
[----:B0-----:R-:W-:-:S03]  /*4d0c0*/  F2FP.BF16.PACK_AB R0, R26, R27 ;  /* 0x0000001b1a00723e */ /* 0x001fc600000010ff */
[----:B------:R0:W-:Y:S01]  /*4d0d0*/  STL [R1+0x148], R2 ;  /* 0x0001480201007387 */ /* 0x0001e20000100800 */
[----:B-1----:R-:W-:-:S03]  /*4d0e0*/  F2FP.BF16.PACK_AB R3, R6, R7 ;  /* 0x000000070603723e */ /* 0x002fc600000010ff */
[----:B------:R1:W-:Y:S04]  /*4d0f0*/  STL [R1+0x144], R0 ;  /* 0x0001440001007387 */ /* 0x0003e80000100800 */
[----:B------:R2:W-:Y:S01]  /*4d100*/  STL [R1+0x140], R3 ;  /* 0x0001400301007387 */ /* 0x0005e20000100800 */
[----:B0-----:R-:W-:Y:S02]  /*4d110*/  F2FP.BF16.PACK_AB R2, R8, R9 ;  /* 0x000000090802723e */ /* 0x001fe400000010ff */
[----:B-1----:R-:W-:-:S03]  /*4d120*/  F2FP.BF16.PACK_AB R0, R10, R11 ;  /* 0x0000000b0a00723e */ /* 0x002fc600000010ff */
[----:B------:R0:W-:Y:S01]  /*4d130*/  STL [R1+0x13c], R2 ;  /* 0x00013c0201007387 */ /* 0x0001e20000100800 */
[----:B--2---:R-:W-:-:S03]  /*4d140*/  F2FP.BF16.PACK_AB R3, R12, R13 ;  /* 0x0000000d0c03723e */ /* 0x004fc600000010ff */
[----:B------:R1:W-:Y:S04]  /*4d150*/  STL [R1+0x138], R0 ;  /* 0x0001380001007387 */ /* 0x0003e80000100800 */
[----:B------:R2:W-:Y:S01]  /*4d160*/  STL [R1+0x134], R3 ;  /* 0x0001340301007387 */ /* 0x0005e20000100800 */
[----:B0-----:R-:W-:Y:S02]  /*4d170*/  F2FP.BF16.PACK_AB R2, R14, R15 ;  /* 0x0000000f0e02723e */ /* 0x001fe400000010ff */
[----:B-1----:R-:W-:-:S03]  /*4d180*/  F2FP.BF16.PACK_AB R0, R16, R17 ;  /* 0x000000111000723e */ /* 0x002fc600000010ff */
[----:B------:R0:W-:Y:S01]  /*4d190*/  STL [R1+0x130], R2 ;  /* 0x0001300201007387 */ /* 0x0001e20000100800 */
[----:B--2---:R-:W-:-:S03]  /*4d1a0*/  F2FP.BF16.PACK_AB R3, R18, R19 ;  /* 0x000000131203723e */ /* 0x004fc600000010ff */
[----:B------:R1:W-:Y:S04]  /*4d1b0*/  STL [R1+0x12c], R0 ;  /* 0x00012c0001007387 */ /* 0x0003e80000100800 */
[----:B------:R-:W-:Y:S04]  /*4d1c0*/  STL [R1+0x128], R3 ;  /* 0x0001280301007387 */ /* 0x000fe80000100800 */
[----:B------:R-:W2:Y:S01]  /*4d1d0*/  LDL.LU R29, [R1+0x378] ;  /* 0x00037800011d7983 */ /* 0x000ea20000300800 */
[----:B0-----:R-:W-:Y:S02]  /*4d1e0*/  F2FP.BF16.PACK_AB R2, R20, R21 ;  /* 0x000000151402723e */ /* 0x001fe400000010ff */
[----:B-1----:R-:W-:-:S03]  /*4d1f0*/  F2FP.BF16.PACK_AB R0, R22, R23 ;  /* 0x000000171600723e */ /* 0x002fc600000010ff */
        /* <DEDUP_REMOVED lines=36> */
[----:B------:R-:W3:Y:S04]  /*4d440*/  LDL.LU R28, [R1+0x38c] ;  /* 0x00038c00011c7983 */ /* 0x000ee80000300800 */
[----:B---3--:R0:W-:Y:S04]  /*4d450*/  STL [R1+0x16fc], R28 ;  /* 0x0016fc1c01007387 */ /* 0x0081e80000100800 */
[----:B0-----:R-:W3:Y:S04]  /*4d460*/  LDL.LU R28, [R1+0x37c] ;  /* 0x00037c00011c7983 */ /* 0x001ee80000300800 */
        /* <DEDUP_REMOVED lines=33> */
[----:B0-----:R-:W2:Y:S04]  /*4d680*/  LDL.LU R28, [R1+0x4cc] ;  /* 0x0004cc00011c7983 */ /* 0x001ea80000300800 */
[----:B------:R-:W3:Y:S04]  /*4d690*/  LDL.LU R0, [R1+0x388] ;  /* 0x0003880001007983 */ /* 0x000ee80000300800 */
[----:B------:R-:W4:Y:S04]  /*4d6a0*/  LDL.LU R3, [R1+0x39c] ;  /* 0x00039c0001037983 */ /* 0x000f280000300800 */
[----:B------:R-:W4:Y:S04]  /*4d6b0*/  LDL.LU R5, [R1+0x398] ;  /* 0x0003980001057983 */ /* 0x000f280000300800 */
        /* <DEDUP_REMOVED lines=24> */
[----:B--2---:R-:W-:-:S03]  /*4d840*/  F2FP.BF16.PACK_AB R29, R28, R29 ;  /* 0x0000001d1c1d723e */ /* 0x004fc600000010ff */
        /* <DEDUP_REMOVED lines=68> */
[----:B------:R-:W3:Y:S04]  /*4dc90*/  LDL.LU R28, [R1+0x16fc] ;  /* 0x0016fc00011c7983 */ /* 0x000ee80000300800 */
[----:B------:R-:W-:Y:S01]  /*4dca0*/  STL [R1+0xd8], R29 ;  /* 0x0000d81d01007387 */ /* 0x000fe20000100800 */
[----:B---3--:R-:W-:Y:S02]  /*4dcb0*/  F2FP.BF16.PACK_AB R28, R28, R0 ;  /* 0x000000001c1c723e */ /* 0x008fe400000010ff */
[----:B----4-:R-:W-:Y:S02]  /*4dcc0*/  F2FP.BF16.PACK_AB R0, R3, R5 ;  /* 0x000000050300723e */ /* 0x010fe400000010ff */
[----:B------:R-:W-:Y:S01]  /*4dcd0*/  F2FP.BF16.PACK_AB R3, R2, R4 ;  /* 0x000000040203723e */ /* 0x000fe200000010ff */
[----:B------:R-:W-:Y:S01]  /*4dce0*/  STL [R1+0xd4], R28 ;  /* 0x0000d41c01007387 */ /* 0x000fe20000100800 */
[----:B------:R-:W-:-:S03]  /*4dcf0*/  F2FP.BF16.PACK_AB R2, R24, R25 ;  /* 0x000000191802723e */ /* 0x000fc600000010ff */
        /* <DEDUP_REMOVED lines=258> */
[----:B---3--:R0:W-:Y:S04]  /*4ed20*/  STL [R1+0x1628], R5 ;  /* 0x0016280501007387 */ /* 0x0081e80000100800 */
[----:B0-----:R-:W3:Y:S04]  /*4ed30*/  LDL.LU R5, [R1+0x71c] ;  /* 0x00071c0001057983 */ /* 0x001ee80000300800 */
[----:B------:R-:W4:Y:S04]  /*4ed40*/  LDL.LU R4, [R1+0x768] ;  /* 0x0007680001047983 */ /* 0x000f280000300800 */
[----:B----4-:R0:W-:Y:S04]  /*4ed50*/  STL [R1+0x1624], R4 ;  /* 0x0016240401007387 */ /* 0x0101e80000100800 */
[----:B0-----:R-:W4:Y:S04]  /*4ed60*/  LDL.LU R4, [R1+0x72c] ;  /* 0x00072c0001047983 */ /* 0x001f280000300800 */
[----:B------:R-:W2:Y:S04]  /*4ed70*/  LDL.LU R11, [R1+0x700] ;  /* 0x00070000010b7983 */ /* 0x000ea80000300800 */
[----:B--2---:R0:W-:Y:S04]  /*4ed80*/  STL [R1+0x1620], R11 ;  /* 0x0016200b01007387 */ /* 0x0041e80000100800 */
[----:B0-----:R-:W2:Y:S04]  /*4ed90*/  LDL.LU R11, [R1+0x76c] ;  /* 0x00076c00010b7983 */ /* 0x001ea80000300800 */
        /* <DEDUP_REMOVED lines=36> */
[----:B------:R-:W2:Y:S01]  /*4efe0*/  LDL.LU R28, [R1+0x75c] ;  /* 0x00075c00011c7983 */ /* 0x000ea20000300800 */
[----:B------:R-:W-:-:S03]  /*4eff0*/  F2FP.BF16.PACK_AB R7, R6, R7 ;  /* 0x000000070607723e */ /* 0x000fc600000010ff */
[----:B--2---:R0:W-:Y:S04]  /*4f000*/  STL [R1+0x15ec], R28 ;  /* 0x0015ec1c01007387 */ /* 0x0041e80000100800 */
[----:B0-----:R-:W2:Y:S04]  /*4f010*/  LDL.LU R28, [R1+0x74c] ;  /* 0x00074c00011c7983 */ /* 0x001ea80000300800 */
        /* <DEDUP_REMOVED lines=40> */
[----:B------:R0:W-:Y:S04]  /*4f2a0*/  STL [R1], R7 ;  /* 0x0000000701007387 */ /* 0x0001e80000100800 */
[----:B0-----:R-:W2:Y:S02]  /*4f2b0*/  LDL.LU R7, [R1+0x1630] ;  /* 0x0016300001077983 */ /* 0x001ea40000300800 */
[----:B--2---:R-:W-:-:S02]  /*4f2c0*/  F2FP.BF16.PACK_AB R7, R6, R7 ;  /* 0x000000070607723e */ /* 0x004fc400000010ff */
[----:B------:R-:W3:Y:S02]  /*4f2d0*/  LDL.LU R6, [R1+0x162c] ;  /* 0x00162c0001067983 */ /* 0x000ee40000300800 */
[----:B---3--:R-:W-:Y:S02]  /*4f2e0*/  F2FP.BF16.PACK_AB R6, R5, R6 ;  /* 0x000000060506723e */ /* 0x008fe400000010ff */
[----:B------:R-:W4:Y:S02]  /*4f2f0*/  LDL.LU R5, [R1+0x1628] ;  /* 0x0016280001057983 */ /* 0x000f240000300800 */
[----:B----4-:R-:W-:Y:S02]  /*4f300*/  F2FP.BF16.PACK_AB R5, R4, R5 ;  /* 0x000000050405723e */ /* 0x010fe400000010ff */
[----:B------:R-:W2:Y:S02]  /*4f310*/  LDL.LU R4, [R1+0x1624] ;  /* 0x0016240001047983 */ /* 0x000ea40000300800 */
[----:B--2---:R-:W-:-:S02]  /*4f320*/  F2FP.BF16.PACK_AB R4, R11, R4 ;  /* 0x000000040b04723e */ /* 0x004fc400000010ff */
[----:B------:R-:W2:Y:S02]  /*4f330*/  LDL.LU R11, [R1+0x1620] ;  /* 0x00162000010b7983 */ /* 0x000ea40000300800 */
[----:B--2---:R-:W-:Y:S02]  /*4f340*/  F2FP.BF16.PACK_AB R11, R10, R11 ;  /* 0x0000000b0a0b723e */ /* 0x004fe400000010ff */
[----:B------:R-:W2:Y:S02]  /*4f350*/  LDL.LU R10, [R1+0x161c] ;  /* 0x00161c00010a7983 */ /* 0x000ea40000300800 */
[----:B--2---:R-:W-:Y:S02]  /*4f360*/  F2FP.BF16.PACK_AB R10, R9, R10 ;  /* 0x0000000a090a723e */ /* 0x004fe400000010ff */
        /* <DEDUP_REMOVED lines=22> */
[----:B------:R-:W2:Y:S01]  /*4f4d0*/  LDL.LU R28, [R1+0x15ec] ;  /* 0x0015ec00011c7983 */ /* 0x000ea20000300800 */
[----:B------:R-:W-:Y:S02]  /*4f4e0*/  F2FP.BF16.PACK_AB R21, R29, R21 ;  /* 0x000000151d15723e */ /* 0x000fe400000010ff */
[----:B--2---:R-:W-:Y:S02]  /*4f4f0*/  F2FP.BF16.PACK_AB R22, R28, R22 ;  /* 0x000000161c16723e */ /* 0x004fe400000010ff */
[----:B------:R-:W2:Y:S04]  /*4f500*/  LDL.LU R28, [R1+0x15e8] ;  /* 0x0015e800011c7983 */ /* 0x000ea80000300800 */
[----:B------:R-:W2:Y:S01]  /*4f510*/  LDL.LU R29, [R1+0x15e4] ;  /* 0x0015e400011d7983 */ /* 0x000ea20000300800 */
[----:B------:R-:W-:-:S02]  /*4f520*/  F2FP.BF16.PACK_AB R25, R24, R25 ;  /* 0x000000191819723e */ /* 0x000fc400000010ff */
[----:B------:R-:W-:Y:S02]  /*4f530*/  F2FP.BF16.PACK_AB R20, R0, R20 ;  /* 0x000000140014723e */ /* 0x000fe400000010ff */
[----:B------:R-:W-:Y:S02]  /*4f540*/  F2FP.BF16.PACK_AB R27, R3, R27 ;  /* 0x0000001b031b723e */ /* 0x000fe400000010ff */
[----:B------:R-:W-:Y:S02]  /*4f550*/  F2FP.BF16.PACK_AB R26, R2, R26 ;  /* 0x0000001a021a723e */ /* 0x000fe400000010ff */
[----:B--2---:R-:W-:Y:S02]  /*4f560*/  F2FP.BF16.PACK_AB R24, R29, R28 ;  /* 0x0000001c1d18723e */ /* 0x004fe400000010ff */
.L_x_1:
[----:B------:R1:W-:Y:S04]  /*4f570*/  STL [R1+0x178c], R6 ;  /* 0x00178c0601007387 */ /* 0x0003e80000100800 */
[----:B-1----:R-:W2:Y:S04]  /*4f580*/  LDL.LU R6, [R1+0x13fc] ;  /* 0x0013fc0001067983 */ /* 0x002ea80000300800 */
[----:B------:R1:W-:Y:S04]  /*4f590*/  STL [R1+0x1788], R7 ;  /* 0x0017880701007387 */ /* 0x0003e80000100800 */
[----:B-1----:R-:W3:Y:S04]  /*4f5a0*/  LDL.LU R7, [R1+0x13f8] ;  /* 0x0013f80001077983 */ /* 0x002ee80000300800 */
[----:B------:R-:W4:Y:S04]  /*4f5b0*/  LDL.LU R3, [R1+0x13f4] ;  /* 0x0013f40001037983 */ /* 0x000f280000300800 */
[----:B------:R-:W5:Y:S04]  /*4f5c0*/  LDL.LU R29, [R1+0x13f0] ;  /* 0x0013f000011d7983 */ /* 0x000f680000300800 */
[----:B------:R-:W5:Y:S04]  /*4f5d0*/  LDL.LU R2, [R1+0x13ec] ;  /* 0x0013ec0001027983 */ /* 0x000f680000300800 */
[----:B0-----:R-:W5:Y:S04]  /*4f5e0*/  LDL.LU R0, [R1+0x13e8] ;  /* 0x0013e80001007983 */ /* 0x001f680000300800 */
[----:B------:R-:W5:Y:S04]  /*4f5f0*/  LDL.LU R28, [R1+0x13e4] ;  /* 0x0013e400011c7983 */ /* 0x000f680000300800 */
[----:B------:R-:W-:Y:S01]  /*4f600*/  BAR.SYNC.DEFER_BLOCKING 0x0 ;  /* 0x0000000000007b1d */ /* 0x000fe20000010000 */
[----:B--2---:R-:W-:-:S05]  /*4f610*/  ISETP.GE.AND P1, PT, R6, c[0x0][0x17c], PT ;  /* 0x00005f0006007a0c */ /* 0x004fca0003f26270 */
[----:B------:R-:W2:Y:S01]  /*4f620*/  LDL.LU R6, [R1+0x178c] ;  /* 0x00178c0001067983 */ /* 0x000ea20000300800 */
[----:B---3--:R-:W-:-:S03]  /*4f630*/  ISETP.GE.AND P3, PT, R7, c[0x0][0x17c], PT ;  /* 0x00005f0007007a0c */ /* 0x008fc60003f66270 */
[----:B------:R-:W2:Y:S01]  /*4f640*/  LDL.LU R7, [R1+0x1788] ;  /* 0x0017880001077983 */ /* 0x000ea20000300800 */
[----:B----4-:R-:W-:-:S03]  /*4f650*/  ISETP.GE.AND P4, PT, R3, c[0x0][0x17c], PT ;  /* 0x00005f0003007a0c */ /* 0x010fc60003f86270 */
[----:B------:R-:W0:Y:S01]  /*4f660*/  S2R R3, SR_TID.X ;  /* 0x0000000000037919 */ /* 0x000e220000002100 */
[----:B-----5:R-:W-:Y:S02]  /*4f670*/  ISETP.GE.AND P0, PT, R29, c[0x0][0x17c], PT ;  /* 0x00005f001d007a0c */ /* 0x020fe40003f06270 */
[----:B------:R-:W-:Y:S02]  /*4f680*/  ISETP.GE.AND P5, PT, R2, c[0x0][0x17c], PT ;  /* 0x00005f0002007a0c */ /* 0x000fe40003fa6270 */
[----:B------:R-:W-:Y:S01]  /*4f690*/  ISETP.GE.AND P2, PT, R0, c[0x0][0x17c], PT ;  /* 0x00005f0000007a0c */ /* 0x000fe20003f46270 */
[C---:B0-----:R-:W-:Y:S02]  /*4f6a0*/  IMAD.SHL.U32 R0, R3.reuse, 0x200, RZ ;  /* 0x0000020003007824 */ /* 0x041fe400078e00ff */
[----:B------:R-:W-:-:S03]  /*4f6b0*/  IMAD.SHL.U32 R2, R3, 0x20, RZ ;  /* 0x0000002003027824 */ /* 0x000fc600078e00ff */
[----:B------:R-:W-:-:S04]  /*4f6c0*/  LOP3.LUT R0, R0, 0x3000, RZ, 0xc0, !PT ;  /* 0x0000300000007812 */ /* 0x000fc800078ec0ff */
[----:B------:R-:W-:Y:S01]  /*4f6d0*/  LOP3.LUT R0, R0, 0x60, R2, 0xf8, !PT ;  /* 0x0000006000007812 */ /* 0x000fe200078ef802 */
[----:B------:R-:W-:-:S05]  /*4f6e0*/  IMAD.SHL.U32 R2, R3, 0x4, RZ ;  /* 0x0000000403027824 */ /* 0x000fca00078e00ff */
[----:B------:R-:W-:-:S05]  /*4f6f0*/  LOP3.LUT R0, R0, 0x170, R2, 0x78, !PT ;  /* 0x0000017000007812 */ /* 0x000fca00078e7802 */
[----:B------:R-:W-:-:S05]  /*4f700*/  IMAD.IADD R0, R0, 0x1, R28 ;  /* 0x0000000100007824 */ /* 0x000fca00078e021c */
[----:B------:R0:W-:Y:S04]  /*4f710*/  STS.128 [R0], R24 ;  /* 0x0000001800007388 */ /* 0x0001e80000000c00 */
[----:B0-----:R-:W3:Y:S04]  /*4f720*/  LDL.LU R24, [R1+0x90] ;  /* 0x0000900001187983 */ /* 0x001ee80000300800 */
[----:B------:R-:W3:Y:S04]  /*4f730*/  LDL.LU R25, [R1+0x94] ;  /* 0x0000940001197983 */ /* 0x000ee80000300800 */
[----:B------:R-:W4:Y:S04]  /*4f740*/  LDL.LU R26, [R1+0x98] ;  /* 0x00009800011a7983 */ /* 0x000f280000300800 */
[----:B------:R-:W4:Y:S04]  /*4f750*/  LDL.LU R27, [R1+0x9c] ;  /* 0x00009c00011b7983 */ /* 0x000f280000300800 */
[----:B------:R0:W-:Y:S04]  /*4f760*/  STS.128 [R0+0x80], R20 ;  /* 0x0000801400007388 */ /* 0x0001e80000000c00 */
[----:B----4-:R-:W-:Y:S04]  /*4f770*/  STL.64 [R1+0x1740], R26 ;  /* 0x0017401a01007387 */ /* 0x010fe80000100a00 */
[----:B---3--:R-:W-:Y:S04]  /*4f780*/  STL.64 [R1+0x1738], R24 ;  /* 0x0017381801007387 */ /* 0x008fe80000100a00 */
[----:B0-----:R-:W3:Y:S04]  /*4f790*/  LDL.LU R20, [R1+0x80] ;  /* 0x0000800001147983 */ /* 0x001ee80000300800 */
[----:B------:R-:W3:Y:S04]  /*4f7a0*/  LDL.LU R21, [R1+0x84] ;  /* 0x0000840001157983 */ /* 0x000ee80000300800 */
[----:B------:R-:W4:Y:S04]  /*4f7b0*/  LDL.LU R22, [R1+0x88] ;  /* 0x0000880001167983 */ /* 0x000f280000300800 */
[----:B------:R-:W4:Y:S04]  /*4f7c0*/  LDL.LU R23, [R1+0x8c] ;  /* 0x00008c0001177983 */ /* 0x000f280000300800 */
[----:B------:R0:W-:Y:S04]  /*4f7d0*/  STS.128 [R0+0x200], R16 ;  /* 0x0002001000007388 */ /* 0x0001e80000000c00 */
[----:B----4-:R-:W-:Y:S04]  /*4f7e0*/  STL.64 [R1+0x1750], R22 ;  /* 0x0017501601007387 */ /* 0x010fe80000100a00 */
[----:B---3--:R1:W-:Y:S04]  /*4f7f0*/  STL.64 [R1+0x1748], R20 ;  /* 0x0017481401007387 */ /* 0x0083e80000100a00 */
[----:B0-----:R-:W3:Y:S04]  /*4f800*/  LDL.LU R16, [R1+0x70] ;  /* 0x0000700001107983 */ /* 0x001ee80000300800 */
[----:B------:R-:W3:Y:S04]  /*4f810*/  LDL.LU R17, [R1+0x74] ;  /* 0x0000740001117983 */ /* 0x000ee80000300800 */
[----:B------:R-:W4:Y:S04]  /*4f820*/  LDL.LU R18, [R1+0x78] ;  /* 0x0000780001127983 */ /* 0x000f280000300800 */
[----:B------:R-:W4:Y:S01]  /*4f830*/  LDL.LU R19, [R1+0x7c] ;  /* 0x00007c0001137983 */ /* 0x000f220000300800 */
[----:B------:R-:W-:-:S03]  /*4f840*/  IMAD.SHL.U32 R2, R3, 0x800, RZ ;  /* 0x0000080003027824 */ /* 0x000fc600078e00ff */
[----:B------:R-:W-:Y:S04]  /*4f850*/  STS.128 [R0+0x400], R8 ;  /* 0x0004000800007388 */ /* 0x000fe80000000c00 */
[----:B--2---:R-:W-:Y:S04]  /*4f860*/  STS.128 [R0+0x480], R4 ;  /* 0x0004800400007388 */ /* 0x004fe80000000c00 */
[----:B------:R-:W-:Y:S04]  /*4f870*/  STS.128 [R0+0x280], R12 ;  /* 0x0002800c00007388 */ /* 0x000fe80000000c00 */
[----:B----4-:R-:W-:Y:S04]  /*4f880*/  STL.64 [R1+0x1760], R18 ;  /* 0x0017601201007387 */ /* 0x010fe80000100a00 */
[----:B---3--:R-:W-:Y:S04]  /*4f890*/  STL.64 [R1+0x1758], R16 ;  /* 0x0017581001007387 */ /* 0x008fe80000100a00 */
[----:B-1----:R-:W2:Y:S04]  /*4f8a0*/  LDL.LU R20, [R1+0x30] ;  /* 0x0000300001147983 */ /* 0x002ea80000300800 */
[----:B------:R-:W2:Y:S04]  /*4f8b0*/  LDL.LU R21, [R1+0x34] ;  /* 0x0000340001157983 */ /* 0x000ea80000300800 */
[----:B------:R-:W3:Y:S04]  /*4f8c0*/  LDL.LU R22, [R1+0x38] ;  /* 0x0000380001167983 */ /* 0x000ee80000300800 */
[----:B------:R-:W3:Y:S04]  /*4f8d0*/  LDL.LU R23, [R1+0x3c] ;  /* 0x00003c0001177983 */ /* 0x000ee80000300800 */
[----:B---3--:R-:W-:Y:S04]  /*4f8e0*/  STL.64 [R1+0x1770], R22 ;  /* 0x0017701601007387 */ /* 0x008fe80000100a00 */
[----:B--2---:R0:W-:Y:S04]  /*4f8f0*/  STL.64 [R1+0x1768], R20 ;  /* 0x0017681401007387 */ /* 0x0041e80000100a00 */
[----:B0-----:R-:W2:Y:S04]  /*4f900*/  LDL.LU R20, [R1+0x10] ;  /* 0x0000100001147983 */ /* 0x001ea80000300800 */
[----:B------:R-:W2:Y:S04]  /*4f910*/  LDL.LU R21, [R1+0x14] ;  /* 0x0000140001157983 */ /* 0x000ea80000300800 */
[----:B------:R-:W3:Y:S04]  /*4f920*/  LDL.LU R22, [R1+0x18] ;  /* 0x0000180001167983 */ /* 0x000ee80000300800 */
[----:B------:R-:W3:Y:S04]  /*4f930*/  LDL.LU R23, [R1+0x1c] ;  /* 0x00001c0001177983 */ /* 0x000ee80000300800 */
[----:B---3--:R-:W-:Y:S04]  /*4f940*/  STL.64 [R1+0x1780], R22 ;  /* 0x0017801601007387 */ /* 0x008fe80000100a00 */
[----:B--2---:R0:W-:Y:S04]  /*4f950*/  STL.64 [R1+0x1778], R20 ;  /* 0x0017781401007387 */ /* 0x0041e80000100a00 */
[----:B0-----:R-:W2:Y:S04]  /*4f960*/  LDL.LU R20, [R1] ;  /* 0x0000000001147983 */ /* 0x001ea80000300800 */
[----:B------:R-:W2:Y:S04]  /*4f970*/  LDL.LU R21, [R1+0x4] ;  /* 0x0000040001157983 */ /* 0x000ea80000300800 */
[----:B------:R-:W2:Y:S04]  /*4f980*/  LDL.LU R22, [R1+0x8] ;  /* 0x0000080001167983 */ /* 0x000ea80000300800 */
[----:B------:R-:W2:Y:S04]  /*4f990*/  LDL.LU R23, [R1+0xc] ;  /* 0x00000c0001177983 */ /* 0x000ea80000300800 */
[----:B------:R-:W3:Y:S04]  /*4f9a0*/  LDL.LU R16, [R1+0x20] ;  /* 0x0000200001107983 */ /* 0x000ee80000300800 */
[----:B------:R-:W3:Y:S04]  /*4f9b0*/  LDL.LU R17, [R1+0x24] ;  /* 0x0000240001117983 */ /* 0x000ee80000300800 */
[----:B------:R-:W3:Y:S04]  /*4f9c0*/  LDL.LU R18, [R1+0x28] ;  /* 0x0000280001127983 */ /* 0x000ee80000300800 */
[----:B------:R-:W3:Y:S04]  /*4f9d0*/  LDL.LU R19, [R1+0x2c] ;  /* 0x00002c0001137983 */ /* 0x000ee80000300800 */
[----:B------:R-:W4:Y:S04]  /*4f9e0*/  LDL.LU R24, [R1+0x40] ;  /* 0x0000400001187983 */ /* 0x000f280000300800 */
[----:B------:R-:W4:Y:S01]  /*4f9f0*/  LDL.LU R25, [R1+0x44] ;  /* 0x0000440001197983 */ /* 0x000f220000300800 */
[----:B------:R-:W-:-:S03]  /*4fa00*/  LOP3.LUT R3, R3, 0x7f, RZ, 0xc0, !PT ;  /* 0x0000007f03037812 */ /* 0x000fc600078ec0ff */
[----:B------:R-:W4:Y:S04]  /*4fa10*/  LDL.LU R26, [R1+0x48] ;  /* 0x00004800011a7983 */ /* 0x000f280000300800 */
[----:B------:R-:W4:Y:S01]  /*4fa20*/  LDL.LU R27, [R1+0x4c] ;  /* 0x00004c00011b7983 */ /* 0x000f220000300800 */
[----:B------:R-:W-:-:S03]  /*4fa30*/  LOP3.LUT R2, R2, 0x3000, RZ, 0xc0, !PT ;  /* 0x0000300002027812 */ /* 0x000fc600078ec0ff */
[----:B------:R-:W5:Y:S02]  /*4fa40*/  LDL.LU R8, [R1+0x60] ;  /* 0x0000600001087983 */ /* 0x000f640000300800 */
[----:B------:R-:W-:Y:S02]  /*4fa50*/  IMAD R12, R3, 0x10, R2 ;  /* 0x00000010030c7824 */ /* 0x000fe400078e0202 */
[----:B------:R-:W5:Y:S04]  /*4fa60*/  LDL.LU R9, [R1+0x64] ;  /* 0x0000640001097983 */ /* 0x000f680000300800 */
[----:B------:R-:W5:Y:S04]  /*4fa70*/  LDL.LU R10, [R1+0x68] ;  /* 0x00006800010a7983 */ /* 0x000f680000300800 */
[----:B------:R-:W5:Y:S04]  /*4fa80*/  LDL.LU R11, [R1+0x6c] ;  /* 0x00006c00010b7983 */ /* 0x000f680000300800 */
[----:B------:R-:W3:Y:S04]  /*4fa90*/  LDL.LU R4, [R1+0x50] ;  /* 0x0000500001047983 */ /* 0x000ee80000300800 */
[----:B------:R-:W3:Y:S04]  /*4faa0*/  LDL.LU R5, [R1+0x54] ;  /* 0x0000540001057983 */ /* 0x000ee80000300800 */
[----:B------:R-:W3:Y:S04]  /*4fab0*/  LDL.LU R6, [R1+0x58] ;  /* 0x0000580001067983 */ /* 0x000ee80000300800 */
[----:B------:R-:W3:Y:S04]  /*4fac0*/  LDL.LU R7, [R1+0x5c] ;  /* 0x00005c0001077983 */ /* 0x000ee80000300800 */
[----:B--2---:R0:W-:Y:S04]  /*4fad0*/  STS.128 [R0+0x600], R20 ;  /* 0x0006001400007388 */ /* 0x0041e80000000c00 */
[----:B0-----:R-:W2:Y:S04]  /*4fae0*/  LDL.LU.64 R22, [R1+0x1780] ;  /* 0x0017800001167983 */ /* 0x001ea80000300a00 */
[----:B------:R-:W2:Y:S01]  /*4faf0*/  LDL.LU.64 R20, [R1+0x1778] ;  /* 0x0017780001147983 */ /* 0x000ea20000300a00 */
[----:B------:R-:W-:-:S02]  /*4fb00*/  LOP3.LUT R28, R12, 0x20, RZ, 0x3c, !PT ;  /* 0x000000200c1c7812 */ /* 0x000fc400078e3cff */
[C---:B------:R-:W-:Y:S02]  /*4fb10*/  LOP3.LUT R3, R12.reuse, 0x40, RZ, 0x3c, !PT ;  /* 0x000000400c037812 */ /* 0x040fe400078e3cff */
[----:B------:R-:W-:Y:S01]  /*4fb20*/  LOP3.LUT R2, R12, 0x60, RZ, 0x3c, !PT ;  /* 0x000000600c027812 */ /* 0x000fe200078e3cff */
[----:B--2---:R-:W-:Y:S04]  /*4fb30*/  STS.128 [R0+0x680], R20 ;  /* 0x0006801400007388 */ /* 0x004fe80000000c00 */
[----:B------:R-:W-:Y:S06]  /*4fb40*/  BAR.SYNC.DEFER_BLOCKING 0x0 ;  /* 0x0000000000007b1d */ /* 0x000fec0000010000 */
[----:B------:R-:W0:Y:S04]  /*4fb50*/  LDS.128 R20, [R12] ;  /* 0x000000000c147984 */ /* 0x000e280000000c00 */
[----:B0-----:R-:W-:Y:S01]  /*4fb60*/  STL [R1+0x1c4], R21 ;  /* 0x0001c41501007387 */ /* 0x001fe20000100800 */
[----:B------:R-:W-:-:S03]  /*4fb70*/  IMAD.MOV.U32 R29, RZ, RZ, R20 ;  /* 0x000000ffff1d7224 */ /* 0x000fc600078e0014 */
[----:B------:R-:W-:Y:S04]  /*4fb80*/  STL.64 [R1+0x1c8], R22 ;  /* 0x0001c81601007387 */ /* 0x000fe80000100a00 */
[----:B------:R-:W0:Y:S04]  /*4fb90*/  LDS.128 R20, [R12+0x800] ;  /* 0x000800000c147984 */ /* 0x000e280000000c00 */
[----:B0-----:R-:W-:Y:S04]  /*4fba0*/  STL.64 [R1+0x210], R20 ;  /* 0x0002101401007387 */ /* 0x001fe80000100a00 */
[----:B------:R-:W-:Y:S04]  /*4fbb0*/  STL.64 [R1+0x218], R22 ;  /* 0x0002181601007387 */ /* 0x000fe80000100a00 */
[----:B------:R-:W0:Y:S04]  /*4fbc0*/  LDS.128 R20, [R28] ;  /* 0x000000001c147984 */ /* 0x000e280000000c00 */
[----:B0-----:R-:W-:Y:S04]  /*4fbd0*/  STL.64 [R1+0x1b0], R20 ;  /* 0x0001b01401007387 */ /* 0x001fe80000100a00 */
        /* <DEDUP_REMOVED lines=14> */
[----:B------:R-:W-:Y:S06]  /*4fcc0*/  BAR.SYNC.DEFER_BLOCKING 0x0 ;  /* 0x0000000000007b1d */ /* 0x000fec0000010000 */
[----:B0-----:R-:W-:Y:S04]  /*4fcd0*/  STL.64 [R1+0x220], R20 ;  /* 0x0002201401007387 */ /* 0x001fe80000100a00 */
[----:B------:R0:W-:Y:S04]  /*4fce0*/  STL.64 [R1+0x228], R22 ;  /* 0x0002281601007387 */ /* 0x0001e80000100a00 */
[----:B0-----:R-:W2:Y:S04]  /*4fcf0*/  LDL.LU.64 R22, [R1+0x1770] ;  /* 0x0017700001167983 */ /* 0x001ea80000300a00 */
[----:B------:R-:W2:Y:S04]  /*4fd00*/  LDL.LU.64 R20, [R1+0x1768] ;  /* 0x0017680001147983 */ /* 0x000ea80000300a00 */
[----:B---3--:R0:W-:Y:S04]  /*4fd10*/  STS.128 [R0], R16 ;  /* 0x0000001000007388 */ /* 0x0081e80000000c00 */
[----:B----4-:R-:W-:Y:S04]  /*4fd20*/  STS.128 [R0+0x200], R24 ;  /* 0x0002001800007388 */ /* 0x010fe80000000c00 */
[----:B0-----:R-:W3:Y:S04]  /*4fd30*/  LDL.LU.64 R18, [R1+0x1760] ;  /* 0x0017600001127983 */ /* 0x001ee80000300a00 */
[----:B------:R-:W3:Y:S04]  /*4fd40*/  LDL.LU.64 R16, [R1+0x1758] ;  /* 0x0017580001107983 */ /* 0x000ee80000300a00 */
[----:B--2---:R0:W-:Y:S04]  /*4fd50*/  STS.128 [R0+0x80], R20 ;  /* 0x0000801400007388 */ /* 0x0041e80000000c00 */
[----:B0-----:R-:W2:Y:S04]  /*4fd60*/  LDL.LU.64 R22, [R1+0x1750] ;  /* 0x0017500001167983 */ /* 0x001ea80000300a00 */
[----:B------:R-:W2:Y:S04]  /*4fd70*/  LDL.LU.64 R20, [R1+0x1748] ;  /* 0x0017480001147983 */ /* 0x000ea80000300a00 */
[----:B------:R-:W4:Y:S04]  /*4fd80*/  LDL.LU.64 R26, [R1+0x1740] ;  /* 0x00174000011a7983 */ /* 0x000f280000300a00 */
[----:B------:R-:W4:Y:S04]  /*4fd90*/  LDL.LU.64 R24, [R1+0x1738] ;  /* 0x0017380001187983 */ /* 0x000f280000300a00 */
[----:B------:R-:W-:Y:S04]  /*4fda0*/  STS.128 [R0+0x280], R4 ;  /* 0x0002800400007388 */ /* 0x000fe80000000c00 */
[----:B-----5:R-:W-:Y:S04]  /*4fdb0*/  STS.128 [R0+0x400], R8 ;  /* 0x0004000800007388 */ /* 0x020fe80000000c00 */
[----:B---3--:R-:W-:Y:S04]  /*4fdc0*/  STS.128 [R0+0x480], R16 ;  /* 0x0004801000007388 */ /* 0x008fe80000000c00 */
[----:B--2---:R-:W-:Y:S04]  /*4fdd0*/  STS.128 [R0+0x600], R20 ;  /* 0x0006001400007388 */ /* 0x004fe80000000c00 */
[----:B----4-:R0:W-:Y:S04]  /*4fde0*/  STS.128 [R0+0x680], R24 ;  /* 0x0006801800007388 */ /* 0x0101e80000000c00 */
[----:B------:R-:W-:Y:S06]  /*4fdf0*/  BAR.SYNC.DEFER_BLOCKING 0x0 ;  /* 0x0000000000007b1d */ /* 0x000fec0000010000 */
[----:B0-----:R-:W2:Y:S04]  /*4fe00*/  LDL.LU R24, [R1+0x110] ;  /* 0x0001100001187983 */ /* 0x001ea80000300800 */
[----:B------:R-:W0:Y:S04]  /*4fe10*/  LDS.128 R4, [R12] ;  /* 0x000000000c047984 */ /* 0x000e280000000c00 */
[----:B------:R-:W-:Y:S04]  /*4fe20*/  LDS.128 R20, [R28] ;  /* 0x000000001c147984 */ /* 0x000fe80000000c00 */
[----:B------:R-:W-:Y:S04]  /*4fe30*/  LDS.128 R8, [R3] ;  /* 0x0000000003087984 */ /* 0x000fe80000000c00 */
[----:B------:R-:W-:Y:S04]  /*4fe40*/  LDS.128 R16, [R2] ;  /* 0x0000000002107984 */ /* 0x000fe80000000c00 */
[----:B0-----:R-:W-:Y:S04]  /*4fe50*/  STL.64 [R1+0x20], R4 ;  /* 0x0000200401007387 */ /* 0x001fe80000100a00 */
[----:B------:R-:W-:Y:S04]  /*4fe60*/  STL.64 [R1+0x28], R6 ;  /* 0x0000280601007387 */ /* 0x000fe80000100a00 */
[----:B------:R-:W2:Y:S04]  /*4fe70*/  LDL.LU R25, [R1+0x114] ;  /* 0x0001140001197983 */ /* 0x000ea80000300800 */
[----:B------:R-:W3:Y:S04]  /*4fe80*/  LDL.LU R26, [R1+0x118] ;  /* 0x00011800011a7983 */ /* 0x000ee80000300800 */
[----:B------:R-:W3:Y:S04]  /*4fe90*/  LDL.LU R27, [R1+0x11c] ;  /* 0x00011c00011b7983 */ /* 0x000ee80000300800 */
[----:B------:R-:W0:Y:S04]  /*4fea0*/  LDS.128 R4, [R12+0x800] ;  /* 0x000800000c047984 */ /* 0x000e280000000c00 */
[----:B------:R-:W-:Y:S04]  /*4feb0*/  LDS.128 R12, [R3+0x800] ;  /* 0x00080000030c7984 */ /* 0x000fe80000000c00 */
[----:B---3--:R-:W-:Y:S04]  /*4fec0*/  STL.64 [R1+0x16f0], R26 ;  /* 0x0016f01a01007387 */ /* 0x008fe80000100a00 */
[----:B--2---:R1:W-:Y:S04]  /*4fed0*/  STL.64 [R1+0x16e8], R24 ;  /* 0x0016e81801007387 */ /* 0x0043e80000100a00 */
[----:B-1----:R-:W2:Y:S04]  /*4fee0*/  LDL.LU R24, [R1+0xe0] ;  /* 0x0000e00001187983 */ /* 0x002ea80000300800 */
[----:B0-----:R-:W-:Y:S04]  /*4fef0*/  STL.64 [R1+0x10], R4 ;  /* 0x0000100401007387 */ /* 0x001fe80000100a00 */
[----:B------:R-:W-:Y:S04]  /*4ff00*/  STL.64 [R1+0x18], R6 ;  /* 0x0000180601007387 */ /* 0x000fe80000100a00 */
[----:B------:R-:W2:Y:S04]  /*4ff10*/  LDL.LU R25, [R1+0xe4] ;  /* 0x0000e40001197983 */ /* 0x000ea80000300800 */
[----:B------:R-:W3:Y:S04]  /*4ff20*/  LDL.LU R26, [R1+0xe8] ;  /* 0x0000e800011a7983 */ /* 0x000ee80000300800 */
[----:B------:R-:W3:Y:S04]  /*4ff30*/  LDL.LU R27, [R1+0xec] ;  /* 0x0000ec00011b7983 */ /* 0x000ee80000300800 */
[----:B------:R-:W0:Y:S04]  /*4ff40*/  LDS.128 R4, [R28+0x800] ;  /* 0x000800001c047984 */ /* 0x000e280000000c00 */
[----:B---3--:R-:W-:Y:S04]  /*4ff50*/  STL.64 [R1+0x1700], R26 ;  /* 0x0017001a01007387 */ /* 0x008fe80000100a00 */
[----:B--2---:R1:W-:Y:S04]  /*4ff60*/  STL.64 [R1+0x16f8], R24 ;  /* 0x0016f81801007387 */ /* 0x0043e80000100a00 */
[----:B-1----:R-:W2:Y:S04]  /*4ff70*/  LDL.LU R24, [R1+0xd0] ;  /* 0x0000d00001187983 */ /* 0x002ea80000300800 */
[----:B------:R-:W2:Y:S04]  /*4ff80*/  LDL.LU R25, [R1+0xd4] ;  /* 0x0000d40001197983 */ /* 0x000ea80000300800 */
[----:B------:R-:W3:Y:S04]  /*4ff90*/  LDL.LU R26, [R1+0xd8] ;  /* 0x0000d800011a7983 */ /* 0x000ee80000300800 */
[----:B------:R-:W3:Y:S04]  /*4ffa0*/  LDL.LU R27, [R1+0xdc] ;  /* 0x0000dc00011b7983 */ /* 0x000ee80000300800 */
        /* <DEDUP_REMOVED lines=16> */
[----:B------:R-:W2:Y:S04]  /*500b0*/  LDL.LU R26, [R1+0xa8] ;  /* 0x0000a800011a7983 */ /* 0x000ea80000300800 */
[----:B------:R-:W2:Y:S04]  /*500c0*/  LDL.LU R27, [R1+0xac] ;  /* 0x0000ac00011b7983 */ /* 0x000ea80000300800 */
[----:B------:R-:W-:Y:S04]  /*500d0*/  STL [R1+0x1644], R22 ;  /* 0x0016441601007387 */ /* 0x000fe80000100800 */
[----:B------:R-:W-:Y:S04]  /*500e0*/  STL [R1+0x1640], R23 ;  /* 0x0016401701007387 */ /* 0x000fe80000100800 */
[----:B------:R1:W-:Y:S04]  /*500f0*/  STL.64 [R1+0x1690], R20 ;  /* 0x0016901401007387 */ /* 0x0003e80000100a00 */
[----:B-1----:R-:W3:Y:S04]  /*50100*/  LDL.LU R20, [R1+0x100] ;  /* 0x0001000001147983 */ /* 0x002ee80000300800 */
[----:B------:R-:W3:Y:S04]  /*50110*/  LDL.LU R21, [R1+0x104] ;  /* 0x0001040001157983 */ /* 0x000ee80000300800 */
[----:B------:R-:W3:Y:S04]  /*50120*/  LDL.LU R22, [R1+0x108] ;  /* 0x0001080001167983 */ /* 0x000ee80000300800 */
[----:B------:R-:W3:Y:S04]  /*50130*/  LDL.LU R23, [R1+0x10c] ;  /* 0x00010c0001177983 */ /* 0x000ee80000300800 */
[----:B0-----:R-:W-:Y:S04]  /*50140*/  STL.64 [R1+0x1668], R4 ;  /* 0x0016680401007387 */ /* 0x001fe80000100a00 */
[----:B------:R-:W-:Y:S04]  /*50150*/  STL [R1+0x164c], R6 ;  /* 0x00164c0601007387 */ /* 0x000fe80000100800 */
[----:B------:R-:W-:Y:S04]  /*50160*/  STL [R1+0x1648], R7 ;  /* 0x0016480701007387 */ /* 0x000fe80000100800 */
[----:B------:R-:W-:Y:S04]  /*50170*/  STL.64 [R1+0x1650], R10 ;  /* 0x0016500a01007387 */ /* 0x000fe80000100a00 */
[----:B------:R-:W-:Y:S04]  /*50180*/  STL.64 [R1+0x1660], R12 ;  /* 0x0016600c01007387 */ /* 0x000fe80000100a00 */
[----:B------:R-:W-:Y:S04]  /*50190*/  STL.64 [R1+0x1658], R14 ;  /* 0x0016580e01007387 */ /* 0x000fe80000100a00 */
[----:B------:R-:W0:Y:S04]  /*501a0*/  LDS.128 R12, [R2+0x800] ;  /* 0x00080000020c7984 */ /* 0x000e280000000c00 */
[----:B------:R-:W-:Y:S06]  /*501b0*/  BAR.SYNC.DEFER_BLOCKING 0x0 ;  /* 0x0000000000007b1d */ /* 0x000fec0000010000 */
[----:B------:R-:W-:Y:S04]  /*501c0*/  STL.64 [R1+0x1678], R18 ;  /* 0x0016781201007387 */ /* 0x000fe80000100a00 */
[----:B------:R1:W-:Y:S04]  /*501d0*/  STL.64 [R1+0x1670], R16 ;  /* 0x0016701001007387 */ /* 0x0003e80000100a00 */
[----:B-1----:R-:W4:Y:S04]  /*501e0*/  LDL.LU R16, [R1+0xf0] ;  /* 0x0000f00001107983 */ /* 0x002f280000300800 */
[----:B------:R-:W4:Y:S04]  /*501f0*/  LDL.LU R17, [R1+0xf4] ;  /* 0x0000f40001117983 */ /* 0x000f280000300800 */
[----:B------:R-:W4:Y:S04]  /*50200*/  LDL.LU R18, [R1+0xf8] ;  /* 0x0000f80001127983 */ /* 0x000f280000300800 */
[----:B------:R-:W4:Y:S04]  /*50210*/  LDL.LU R19, [R1+0xfc] ;  /* 0x0000fc0001137983 */ /* 0x000f280000300800 */
[----:B0-----:R-:W-:Y:S04]  /*50220*/  STL [R1+0x44], R13 ;  /* 0x0000440d01007387 */ /* 0x001fe80000100800 */
[----:B------:R-:W-:Y:S04]  /*50230*/  STL.64 [R1+0x48], R14 ;  /* 0x0000480e01007387 */ /* 0x000fe80000100a00 */
[----:B--2---:R0:W-:Y:S04]  /*50240*/  STS.128 [R0], R24 ;  /* 0x0000001800007388 */ /* 0x0041e80000000c00 */
[----:B0-----:R-:W2:Y:S04]  /*50250*/  LDL.LU.64 R26, [R1+0x1730] ;  /* 0x00173000011a7983 */ /* 0x001ea80000300a00 */
[----:B------:R-:W2:Y:S04]  /*50260*/  LDL.LU.64 R24, [R1+0x1728] ;  /* 0x0017280001187983 */ /* 0x000ea80000300a00 */
[----:B--2---:R0:W-:Y:S04]  /*50270*/  STS.128 [R0+0x80], R24 ;  /* 0x0000801800007388 */ /* 0x0041e80000000c00 */
        /* <DEDUP_REMOVED lines=11> */
[----:B------:R-:W5:Y:S04]  /*50330*/  LDL R6, [R1+0x7c4] ;  /* 0x0007c40001067983 */ /* 0x000f680000100800 */
[----:B---3--:R0:W-:Y:S04]  /*50340*/  STS.128 [R0+0x600], R20 ;  /* 0x0006001400007388 */ /* 0x0081e80000000c00 */
[----:B-----5:R-:W-:Y:S04]  /*50350*/  STL [R1+0x16b0], R6 ;  /* 0x0016b00601007387 */ /* 0x020fe80000100800 */
[----:B------:R-:W-:Y:S04]  /*50360*/  STL.64 [R1+0x16a8], R4 ;  /* 0x0016a80401007387 */ /* 0x000fe80000100a00 */
[----:B0-----:R-:W3:Y:S04]  /*50370*/  LDL.LU R20, [R1+0x170] ;  /* 0x0001700001147983 */ /* 0x001ee80000300800 */
[----:B------:R-:W3:Y:S04]  /*50380*/  LDL.LU R21, [R1+0x174] ;  /* 0x0001740001157983 */ /* 0x000ee80000300800 */
[----:B------:R-:W5:Y:S04]  /*50390*/  LDL.LU R22, [R1+0x178] ;  /* 0x0001780001167983 */ /* 0x000f680000300800 */
[----:B--2---:R0:W-:Y:S04]  /*503a0*/  STS.128 [R0+0x680], R24 ;  /* 0x0006801800007388 */ /* 0x0041e80000000c00 */
[----:B------:R-:W5:Y:S04]  /*503b0*/  LDL.LU R23, [R1+0x17c] ;  /* 0x00017c0001177983 */ /* 0x000f680000300800 */
[----:B0-----:R-:W2:Y:S04]  /*503c0*/  LDL.LU R24, [R1+0x150] ;  /* 0x0001500001187983 */ /* 0x001ea80000300800 */
[----:B------:R-:W2:Y:S04]  /*503d0*/  LDL.LU R25, [R1+0x154] ;  /* 0x0001540001197983 */ /* 0x000ea80000300800 */
[----:B------:R-:W2:Y:S04]  /*503e0*/  LDL.LU R26, [R1+0x158] ;  /* 0x00015800011a7983 */ /* 0x000ea80000300800 */
[----:B------:R-:W2:Y:S04]  /*503f0*/  LDL.LU R27, [R1+0x15c] ;  /* 0x00015c00011b7983 */ /* 0x000ea80000300800 */
[----:B--2---:R-:W-:Y:S04]  /*50400*/  STL.64 [R1+0x16c0], R26 ;  /* 0x0016c01a01007387 */ /* 0x004fe80000100a00 */
[----:B------:R0:W-:Y:S04]  /*50410*/  STL.64 [R1+0x16b8], R24 ;  /* 0x0016b81801007387 */ /* 0x0001e80000100a00 */
        /* <DEDUP_REMOVED lines=10> */
[----:B----4-:R-:W-:Y:S04]  /*504c0*/  STS.128 [R0+0x480], R16 ;  /* 0x0004801000007388 */ /* 0x010fe80000000c00 */
[----:B------:R-:W0:Y:S02]  /*504d0*/  S2R R11, SR_TID.X ;  /* 0x00000000000b7919 */ /* 0x000e240000002100 */
[C---:B0-----:R-:W-:Y:S01]  /*504e0*/  LOP3.LUT R13, R11.reuse, 0x7f, RZ, 0xc0, !PT ;  /* 0x0000007f0b0d7812 */ /* 0x041fe200078ec0ff */
[----:B------:R-:W-:Y:S01]  /*504f0*/  IMAD.SHL.U32 R11, R11, 0x800, RZ ;  /* 0x000008000b0b7824 */ /* 0x000fe200078e00ff */
[----:B--2---:R-:W-:Y:S04]  /*50500*/  STL.64 [R1+0x16e0], R26 ;  /* 0x0016e01a01007387 */ /* 0x004fe80000100a00 */
[----:B------:R-:W-:Y:S04]  /*50510*/  STL.64 [R1+0x16d8], R24 ;  /* 0x0016d81801007387 */ /* 0x000fe80000100a00 */
[----:B------:R-:W2:Y:S04]  /*50520*/  LDL.LU R4, [R1+0x140] ;  /* 0x0001400001047983 */ /* 0x000ea80000300800 */
[----:B------:R-:W2:Y:S04]  /*50530*/  LDL.LU R5, [R1+0x144] ;  /* 0x0001440001057983 */ /* 0x000ea80000300800 */
[----:B------:R-:W2:Y:S04]  /*50540*/  LDL.LU R6, [R1+0x148] ;  /* 0x0001480001067983 */ /* 0x000ea80000300800 */
[----:B------:R-:W2:Y:S04]  /*50550*/  LDL.LU R7, [R1+0x14c] ;  /* 0x00014c0001077983 */ /* 0x000ea80000300800 */
[----:B-----5:R-:W-:Y:S04]  /*50560*/  STL.64 [R1+0x16a0], R22 ;  /* 0x0016a01601007387 */ /* 0x020fe80000100a00 */
[----:B---3--:R0:W-:Y:S04]  /*50570*/  STL.64 [R1+0x1698], R20 ;  /* 0x0016981401007387 */ /* 0x0081e80000100a00 */
[----:B------:R-:W-:Y:S06]  /*50580*/  BAR.SYNC.DEFER_BLOCKING 0x0 ;  /* 0x0000000000007b1d */ /* 0x000fec0000010000 */
[----:B0-----:R-:W3:Y:S04]  /*50590*/  LDL.LU R20, [R1+0x160] ;  /* 0x0001600001147983 */ /* 0x001ee80000300800 */
[----:B------:R-:W3:Y:S04]  /*505a0*/  LDL.LU R21, [R1+0x164] ;  /* 0x0001640001157983 */ /* 0x000ee80000300800 */
[----:B------:R-:W3:Y:S04]  /*505b0*/  LDL.LU R22, [R1+0x168] ;  /* 0x0001680001167983 */ /* 0x000ee80000300800 */
[----:B------:R-:W3:Y:S04]  /*505c0*/  LDL.LU R23, [R1+0x16c] ;  /* 0x00016c0001177983 */ /* 0x000ee80000300800 */
[----:B------:R-:W4:Y:S04]  /*505d0*/  LDL.LU R16, [R1+0x190] ;  /* 0x0001900001107983 */ /* 0x000f280000300800 */
[----:B------:R-:W4:Y:S04]  /*505e0*/  LDL.LU R17, [R1+0x194] ;  /* 0x0001940001117983 */ /* 0x000f280000300800 */
[----:B------:R-:W5:Y:S04]  /*505f0*/  LDL.LU R18, [R1+0x198] ;  /* 0x0001980001127983 */ /* 0x000f680000300800 */
[----:B------:R-:W5:Y:S01]  /*50600*/  LDL.LU R19, [R1+0x19c] ;  /* 0x00019c0001137983 */ /* 0x000f620000300800 */
[----:B------:R-:W-:-:S05]  /*50610*/  LOP3.LUT R11, R11, 0x3000, RZ, 0xc0, !PT ;  /* 0x000030000b0b7812 */ /* 0x000fca00078ec0ff */
[----:B------:R-:W-:-:S05]  /*50620*/  IMAD R11, R13, 0x10, R11 ;  /* 0x000000100d0b7824 */ /* 0x000fca00078e020b */
[----:B------:R-:W0:Y:S01]  /*50630*/  LDS.128 R24, [R11] ;  /* 0x000000000b187984 */ /* 0x000e220000000c00 */
[----:B------:R-:W-:-:S03]  /*50640*/  IMAD.MOV.U32 R14, RZ, RZ, R12 ;  /* 0x000000ffff0e7224 */ /* 0x000fc600078e000c */
[----:B-----5:R-:W-:Y:S04]  /*50650*/  STL.64 [R1+0x1688], R18 ;  /* 0x0016881201007387 */ /* 0x020fe80000100a00 */
[----:B----4-:R1:W-:Y:S04]  /*50660*/  STL.64 [R1+0x1680], R16 ;  /* 0x0016801001007387 */ /* 0x0103e80000100a00 */
[----:B-1----:R-:W4:Y:S04]  /*50670*/  LDL.LU R16, [R1+0x180] ;  /* 0x0001800001107983 */ /* 0x002f280000300800 */
[----:B------:R-:W4:Y:S04]  /*50680*/  LDL.LU R17, [R1+0x184] ;  /* 0x0001840001117983 */ /* 0x000f280000300800 */
[----:B------:R-:W4:Y:S04]  /*50690*/  LDL.LU R18, [R1+0x188] ;  /* 0x0001880001127983 */ /* 0x000f280000300800 */
[----:B------:R-:W4:Y:S04]  /*506a0*/  LDL.LU R19, [R1+0x18c] ;  /* 0x00018c0001137983 */ /* 0x000f280000300800 */
        /* <DEDUP_REMOVED lines=12> */
[----:B------:R-:W5:Y:S04]  /*50770*/  LDL.LU R12, [R1+0x7c0] ;  /* 0x0007c000010c7983 */ /* 0x000f680000300800 */
[----:B------:R-:W2:Y:S04]  /*50780*/  LDL.LU R11, [R1+0x20] ;  /* 0x00002000010b7983 */ /* 0x000ea80000300800 */
        /* <DEDUP_REMOVED lines=14> */
[----:B--2---:R0:W-:Y:S04]  /*50870*/  STS.128 [R0], R24 ;  /* 0x0000001800007388 */ /* 0x0041e80000000c00 */
[----:B0-----:R-:W2:Y:S04]  /*50880*/  LDL.LU.64 R26, [R1+0x16d0] ;  /* 0x0016d000011a7983 */ /* 0x001ea80000300a00 */
[----:B------:R-:W2:Y:S04]  /*50890*/  LDL.LU.64 R24, [R1+0x16c8] ;  /* 0x0016c80001187983 */ /* 0x000ea80000300a00 */
[----:B------:R-:W-:Y:S04]  /*508a0*/  STS.128 [R0+0x200], R4 ;  /* 0x0002000400007388 */ /* 0x000fe80000000c00 */
[----:B---3--:R-:W-:Y:S04]  /*508b0*/  STS.128 [R0+0x400], R20 ;  /* 0x0004001400007388 */ /* 0x008fe80000000c00 */
[----:B--2---:R0:W-:Y:S04]  /*508c0*/  STS.128 [R0+0x80], R24 ;  /* 0x0000801800007388 */ /* 0x0041e80000000c00 */
[----:B0-----:R-:W2:Y:S04]  /*508d0*/  LDL.LU.64 R26, [R1+0x16c0] ;  /* 0x0016c000011a7983 */ /* 0x001ea80000300a00 */
[----:B------:R-:W2:Y:S04]  /*508e0*/  LDL.LU.64 R24, [R1+0x16b8] ;  /* 0x0016b80001187983 */ /* 0x000ea80000300a00 */
[----:B------:R-:W3:Y:S04]  /*508f0*/  LDL.LU R6, [R1+0x16b0] ;  /* 0x0016b00001067983 */ /* 0x000ee80000300800 */
[----:B------:R-:W2:Y:S04]  /*50900*/  LDL.LU.64 R4, [R1+0x16a8] ;  /* 0x0016a80001047983 */ /* 0x000ea80000300a00 */
[----:B------:R-:W2:Y:S04]  /*50910*/  LDL.LU.64 R22, [R1+0x16a0] ;  /* 0x0016a00001167983 */ /* 0x000ea80000300a00 */
[----:B------:R-:W2:Y:S04]  /*50920*/  LDL.LU.64 R20, [R1+0x1698] ;  /* 0x0016980001147983 */ /* 0x000ea80000300a00 */
[----:B------:R-:W3:Y:S04]  /*50930*/  LDL R7, [R1+0x7c8] ;  /* 0x0007c80001077983 */ /* 0x000ee80000100800 */
[----:B----4-:R-:W-:Y:S04]  /*50940*/  STS.128 [R0+0x600], R16 ;  /* 0x0006001000007388 */ /* 0x010fe80000000c00 */
[----:B--2---:R0:W-:Y:S04]  /*50950*/  STS.128 [R0+0x480], R20 ;  /* 0x0004801400007388 */ /* 0x0041e80000000c00 */
[----:B0-----:R-:W2:Y:S04]  /*50960*/  LDL.LU.64 R20, [R1+0x1690] ;  /* 0x0016900001147983 */ /* 0x001ea80000300a00 */
[----:B------:R-:W4:Y:S04]  /*50970*/  LDL.LU R23, [R1+0x1b0] ;  /* 0x0001b00001177983 */ /* 0x000f280000300800 */
[----:B------:R-:W2:Y:S04]  /*50980*/  LDL.LU.64 R18, [R1+0x1688] ;  /* 0x0016880001127983 */ /* 0x000ea80000300a00 */
[----:B------:R-:W2:Y:S04]  /*50990*/  LDL.LU.64 R16, [R1+0x1680] ;  /* 0x0016800001107983 */ /* 0x000ea80000300a00 */
[----:B------:R3:W-:Y:S02]  /*509a0*/  STS.128 [R0+0x280], R24 ;  /* 0x0002801800007388 */ /* 0x0007e40000000c00 */
[----:B---3--:R-:W-:-:S05]  /*509b0*/  IMAD R26, R6, c[0x0][0x194], RZ ;  /* 0x00006500061a7a24 */ /* 0x008fca00078e02ff */
[----:B------:R-:W-:-:S04]  /*509c0*/  LEA R2, P6, R26, c[0x0][0x170], 0x1 ;  /* 0x00005c001a027a11 */ /* 0x000fc800078c08ff */
[----:B------:R-:W-:Y:S02]  /*509d0*/  LEA.HI.X.SX32 R3, R26, c[0x0][0x174], 0x1, P6 ;  /* 0x00005d001a037a11 */ /* 0x000fe400030f0eff */
[----:B------:R-:W-:-:S04]  /*509e0*/  ISETP.GE.AND P6, PT, R6, c[0x0][0x178], PT ;  /* 0x00005e0006007a0c */ /* 0x000fc80003fc6270 */
[C---:B-----5:R-:W-:Y:S01]  /*509f0*/  ISETP.LT.AND P6, PT, R12.reuse, c[0x0][0x17c], !P6 ;  /* 0x00005f000c007a0c */ /* 0x060fe200077c1270 */
[----:B------:R-:W-:Y:S02]  /*50a00*/  IMAD R28, R12, c[0x0][0x198], RZ ;  /* 0x000066000c1c7a24 */ /* 0x000fe400078e02ff */
[----:B------:R-:W-:Y:S02]  /*50a10*/  IMAD.MOV.U32 R27, RZ, RZ, c[0x0][0x194] ;  /* 0x00006500ff1b7624 */ /* 0x000fe400078e00ff */
[----:B------:R-:W-:-:S04]  /*50a20*/  IMAD.WIDE R24, R28, 0x2, R2 ;  /* 0x000000021c187825 */ /* 0x000fc800078e0202 */
[----:B------:R-:W-:Y:S01]  /*50a30*/  IMAD R26, R27, 0x80, R26 ;  /* 0x000000801b1a7824 */ /* 0x000fe200078e021a */
[----:B------:R-:W-:Y:S01]  /*50a40*/  PRMT R4, R11, 0x7632, R4 ;  /* 0x000076320b047816 */ /* 0x000fe20000000004 */
[----:B--2---:R0:W-:Y:S04]  /*50a50*/  STS.128 [R0+0x680], R16 ;  /* 0x0006801000007388 */ /* 0x0041e80000000c00 */
[----:B------:R-:W-:Y:S06]  /*50a60*/  BAR.SYNC.DEFER_BLOCKING 0x0 ;  /* 0x0000000000007b1d */ /* 0x000fec0000010000 */
[----:B0-----:R-:W2:Y:S01]  /*50a70*/  LDL.LU.64 R18, [R1+0x1678] ;  /* 0x0016780001127983 */ /* 0x001ea20000300a00 */
[----:B------:R-:W-:-:S03]  /*50a80*/  PRMT R0, R29, 0x7632, R0 ;  /* 0x000076321d007816 */ /* 0x000fc60000000000 */
[----:B------:R-:W3:Y:S04]  /*50a90*/  LDL.LU.64 R16, [R1+0x1670] ;  /* 0x0016700001107983 */ /* 0x000ee80000300a00 */
[----:B------:R-:W5:Y:S04]  /*50aa0*/  LDL.LU R22, [R1+0x1e0] ;  /* 0x0001e00001167983 */ /* 0x000f680000300800 */
[----:B------:R0:W-:Y:S02]  /*50ab0*/  @P6 STG.E.U16 [R24.64], R29 ;  /* 0x0000001d18006986 */ /* 0x0001e4000c101506 */
[----:B0-----:R-:W-:-:S04]  /*50ac0*/  LEA R24, P6, R26, c[0x0][0x170], 0x1 ;  /* 0x00005c001a187a11 */ /* 0x001fc800078c08ff */
[----:B------:R-:W-:Y:S02]  /*50ad0*/  LEA.HI.X.SX32 R25, R26, c[0x0][0x174], 0x1, P6 ;  /* 0x00005d001a197a11 */ /* 0x000fe400030f0eff */
[----:B------:R-:W-:-:S04]  /*50ae0*/  ISETP.GE.AND P6, PT, R12, c[0x0][0x17c], PT ;  /* 0x00005f000c007a0c */ /* 0x000fc80003fc6270 */
[----:B------:R-:W-:Y:S01]  /*50af0*/  ISETP.LT.AND P6, PT, R7, c[0x0][0x178], !P6 ;  /* 0x00005e0007007a0c */ /* 0x000fe200077c1270 */
[----:B------:R-:W-:-:S12]  /*50b00*/  IMAD.WIDE R26, R28, 0x2, R24 ;  /* 0x000000021c1a7825 */ /* 0x000fd800078e0218 */
[----:B------:R0:W-:Y:S01]  /*50b10*/  @P6 STG.E.U16 [R26.64], R11 ;  /* 0x0000000b1a006986 */ /* 0x0001e2000c101506 */
[----:B------:R-:W-:Y:S02]  /*50b20*/  ISETP.LT.AND P6, PT, R6, c[0x0][0x178], !P1 ;  /* 0x00005e0006007a0c */ /* 0x000fe40004fc1270 */
[----:B------:R-:W-:Y:S02]  /*50b30*/  ISETP.LT.AND P1, PT, R7, c[0x0][0x178], !P1 ;  /* 0x00005e0007007a0c */ /* 0x000fe40004f21270 */
[----:B0-----:R-:W-:Y:S01]  /*50b40*/  IADD3 R26, R28, c[0x0][0x198], RZ ;  /* 0x000066001c1a7a10 */ /* 0x001fe20007ffe0ff */
[----:B------:R-:W2:Y:S04]  /*50b50*/  LDL.LU R11, [R1+0x1404] ;  /* 0x00140400010b7983 */ /* 0x000ea80000300800 */
[----:B------:R-:W-:-:S05]  /*50b60*/  IMAD.WIDE R28, R26, 0x2, R2 ;  /* 0x000000021a1c7825 */ /* 0x000fca00078e0202 */
[----:B------:R0:W-:Y:S02]  /*50b70*/  @P6 STG.E.U16 [R28.64], R0 ;  /* 0x000000001c006986 */ /* 0x0001e4000c101506 */
[C---:B0-----:R-:W-:Y:S01]  /*50b80*/  IADD3 R0, R26.reuse, c[0x0][0x198], RZ ;  /* 0x000066001a007a10 */ /* 0x041fe20007ffe0ff */
[----:B------:R-:W-:-:S05]  /*50b90*/  IMAD.WIDE R26, R26, 0x2, R24 ;  /* 0x000000021a1a7825 */ /* 0x000fca00078e0218 */
[----:B------:R0:W-:Y:S04]  /*50ba0*/  @P1 STG.E.U16 [R26.64], R4 ;  /* 0x000000041a001986 */ /* 0x0001e8000c101506 */
[----:B0-----:R-:W3:Y:S01]  /*50bb0*/  LDL.LU R4, [R1+0x1400] ;  /* 0x0014000001047983 */ /* 0x001ee20000300800 */
[----:B------:R-:W-:Y:S02]  /*50bc0*/  ISETP.LT.AND P6, PT, R6, c[0x0][0x178], !P3 ;  /* 0x00005e0006007a0c */ /* 0x000fe40005fc1270 */
[C---:B------:R-:W-:Y:S01]  /*50bd0*/  ISETP.LT.AND P3, PT, R7.reuse, c[0x0][0x178], !P3 ;  /* 0x00005e0007007a0c */ /* 0x040fe20005f61270 */
[----:B------:R-:W-:Y:S01]  /*50be0*/  IMAD.WIDE R28, R0, 0x2, R2 ;  /* 0x00000002001c7825 */ /* 0x000fe200078e0202 */
[----:B------:R-:W-:Y:S02]  /*50bf0*/  ISETP.LT.AND P1, PT, R6, c[0x0][0x178], !P4 ;  /* 0x00005e0006007a0c */ /* 0x000fe40006721270 */
[----:B------:R-:W-:-:S02]  /*50c00*/  ISETP.LT.AND P4, PT, R7, c[0x0][0x178], !P4 ;  /* 0x00005e0007007a0c */ /* 0x000fc40006781270 */
[----:B------:R-:W-:-:S05]  /*50c10*/  IADD3 R26, R0, c[0x0][0x198], RZ ;  /* 0x00006600001a7a10 */ /* 0x000fca0007ffe0ff */
[----:B----4-:R0:W-:Y:S01]  /*50c20*/  @P6 STG.E.U16 [R28.64], R23 ;  /* 0x000000171c006986 */ /* 0x0101e2000c101506 */
[----:B------:R-:W-:Y:S01]  /*50c30*/  PRMT R10, R23, 0x7632, R10 ;  /* 0x00007632170a7816 */ /* 0x000fe2000000000a */
[----:B------:R-:W-:-:S04]  /*50c40*/  IMAD.WIDE R12, R26, 0x2, R2 ;  /* 0x000000021a0c7825 */ /* 0x000fc800078e0202 */
[--C-:B0-----:R-:W-:Y:S01]  /*50c50*/  IMAD.WIDE R28, R0, 0x2, R24.reuse ;  /* 0x00000002001c7825 */ /* 0x101fe200078e0218 */
[C---:B------:R-:W-:Y:S01]  /*50c60*/  IADD3 R0, R26.reuse, c[0x0][0x198], RZ ;  /* 0x000066001a007a10 */ /* 0x040fe20007ffe0ff */
[----:B------:R-:W4:Y:S02]  /*50c70*/  LDL.LU R23, [R1+0x1d0] ;  /* 0x0001d00001177983 */ /* 0x000f240000300800 */
[----:B------:R-:W-:Y:S02]  /*50c80*/  IMAD.WIDE R26, R26, 0x2, R24 ;  /* 0x000000021a1a7825 */ /* 0x000fe400078e0218 */
[----:B------:R0:W-:Y:S01]  /*50c90*/  @P3 STG.E.U16 [R28.64], R20 ;  /* 0x000000141c003986 */ /* 0x0001e2000c101506 */
[----:B------:R-:W-:Y:S02]  /*50ca0*/  ISETP.LT.AND P6, PT, R6, c[0x0][0x178], !P0 ;  /* 0x00005e0006007a0c */ /* 0x000fe400047c1270 */
[----:B------:R-:W-:Y:S01]  /*50cb0*/  ISETP.LT.AND P0, PT, R7, c[0x0][0x178], !P0 ;  /* 0x00005e0007007a0c */ /* 0x000fe20004701270 */
[----:B------:R1:W-:Y:S01]  /*50cc0*/  @P1 STG.E.U16 [R12.64], R10 ;  /* 0x0000000a0c001986 */ /* 0x0003e2000c101506 */
[----:B0-----:R-:W-:Y:S01]  /*50cd0*/  PRMT R20, R20, 0x7632, R20 ;  /* 0x0000763214147816 */ /* 0x001fe20000000014 */
[----:B------:R-:W-:-:S02]  /*50ce0*/  IMAD.WIDE R28, R0, 0x2, R2 ;  /* 0x00000002001c7825 */ /* 0x000fc400078e0202 */
[----:B-1----:R-:W4:Y:S04]  /*50cf0*/  LDL.LU R12, [R1+0x140c] ;  /* 0x00140c00010c7983 */ /* 0x002f280000300800 */
[----:B------:R0:W-:Y:S01]  /*50d00*/  @P4 STG.E.U16 [R26.64], R20 ;  /* 0x000000141a004986 */ /* 0x0001e2000c101506 */
[----:B------:R-:W-:Y:S02]  /*50d10*/  ISETP.LT.AND P4, PT, R6, c[0x0][0x178], !P5 ;  /* 0x00005e0006007a0c */ /* 0x000fe40006f81270 */
[C---:B0-----:R-:W-:Y:S01]  /*50d20*/  IADD3 R20, R0.reuse, c[0x0][0x198], RZ ;  /* 0x0000660000147a10 */ /* 0x041fe20007ffe0ff */
[----:B------:R-:W-:Y:S01]  /*50d30*/  IMAD.WIDE R26, R0, 0x2, R24 ;  /* 0x00000002001a7825 */ /* 0x000fe200078e0218 */
[----:B-----5:R-:W-:Y:S01]  /*50d40*/  PRMT R5, R22, 0x7632, R5 ;  /* 0x0000763216057816 */ /* 0x020fe20000000005 */
[----:B------:R0:W-:Y:S04]  /*50d50*/  @P6 STG.E.U16 [R28.64], R22 ;  /* 0x000000161c006986 */ /* 0x0001e8000c101506 */
[----:B------:R-:W-:Y:S01]  /*50d60*/  @P0 STG.E.U16 [R26.64], R8 ;  /* 0x000000081a000986 */ /* 0x000fe2000c101506 */
[----:B--2---:R-:W-:Y:S01]  /*50d70*/  ISETP.GE.AND P3, PT, R11, c[0x0][0x17c], PT ;  /* 0x00005f000b007a0c */ /* 0x004fe20003f66270 */
[----:B------:R-:W-:-:S05]  /*50d80*/  IMAD.WIDE R10, R20, 0x2, R2 ;  /* 0x00000002140a7825 */ /* 0x000fca00078e0202 */
[----:B------:R1:W-:Y:S01]  /*50d90*/  @P4 STG.E.U16 [R10.64], R5 ;  /* 0x000000050a004986 */ /* 0x0003e2000c101506 */
[----:B---3--:R-:W-:-:S03]  /*50da0*/  ISETP.GE.AND P1, PT, R4, c[0x0][0x17c], PT ;  /* 0x00005f0004007a0c */ /* 0x008fc60003f26270 */
[----:B------:R-:W2:Y:S04]  /*50db0*/  LDL.LU R4, [R1+0x1408] ;  /* 0x0014080001047983 */ /* 0x000ea80000300800 */
[----:B0-----:R-:W3:Y:S04]  /*50dc0*/  LDL.LU R22, [R1+0x210] ;  /* 0x0002100001167983 */ /* 0x001ee80000300800 */
[----:B------:R-:W5:Y:S04]  /*50dd0*/  LDL.LU R13, [R1+0x10] ;  /* 0x00001000010d7983 */ /* 0x000f680000300800 */
[----:B-1----:R-:W3:Y:S01]  /*50de0*/  LDL.LU R11, [R1+0x1414] ;  /* 0x00141400010b7983 */ /* 0x002ee20000300800 */
[----:B------:R-:W-:Y:S01]  /*50df0*/  ISETP.LT.AND P5, PT, R7, c[0x0][0x178], !P5 ;  /* 0x00005e0007007a0c */ /* 0x000fe20006fa1270 */
[----:B------:R-:W-:Y:S01]  /*50e00*/  IMAD.WIDE R26, R20, 0x2, R24 ;  /* 0x00000002141a7825 */ /* 0x000fe200078e0218 */
[----:B------:R-:W-:Y:S01]  /*50e10*/  PRMT R8, R8, 0x7632, R8 ;  /* 0x0000763208087816 */ /* 0x000fe20000000008 */
[----:B------:R-:W5:Y:S01]  /*50e20*/  LDL.LU R10, [R1+0x1410] ;  /* 0x00141000010a7983 */ /* 0x000f620000300800 */
[----:B------:R-:W-:-:S02]  /*50e30*/  ISETP.LT.AND P6, PT, R6, c[0x0][0x178], !P2 ;  /* 0x00005e0006007a0c */ /* 0x000fc400057c1270 */
[----:B------:R-:W-:Y:S02]  /*50e40*/  IADD3 R0, R20, c[0x0][0x198], RZ ;  /* 0x0000660014007a10 */ /* 0x000fe40007ffe0ff */
[----:B------:R-:W-:-:S05]  /*50e50*/  ISETP.LT.AND P2, PT, R7, c[0x0][0x178], !P2 ;  /* 0x00005e0007007a0c */ /* 0x000fca0005741270 */
[----:B------:R0:W-:Y:S01]  /*50e60*/  @P5 STG.E.U16 [R26.64], R8 ;  /* 0x000000081a005986 */ /* 0x0001e2000c101506 */
[----:B------:R-:W-:Y:S01]  /*50e70*/  ISETP.LT.AND P5, PT, R6, c[0x0][0x178], !P3 ;  /* 0x00005e0006007a0c */ /* 0x000fe20005fa1270 */
[C---:B------:R-:W-:Y:S01]  /*50e80*/  IMAD.WIDE R28, R0.reuse, 0x2, R2 ;  /* 0x00000002001c7825 */ /* 0x040fe200078e0202 */
[----:B----4-:R-:W-:Y:S02]  /*50e90*/  PRMT R20, R23, 0x7632, R20 ;  /* 0x0000763217147816 */ /* 0x010fe40000000014 */
[C---:B0-----:R-:W-:Y:S01]  /*50ea0*/  IADD3 R8, R0.reuse, c[0x0][0x198], RZ ;  /* 0x0000660000087a10 */ /* 0x041fe20007ffe0ff */
[----:B------:R-:W-:Y:S01]  /*50eb0*/  IMAD.WIDE R26, R0, 0x2, R24 ;  /* 0x00000002001a7825 */ /* 0x000fe200078e0218 */
[----:B------:R0:W-:Y:S04]  /*50ec0*/  @P6 STG.E.U16 [R28.64], R23 ;  /* 0x000000171c006986 */ /* 0x0001e8000c101506 */
[----:B------:R-:W-:Y:S04]  /*50ed0*/  @P2 STG.E.U16 [R26.64], R16 ;  /* 0x000000101a002986 */ /* 0x000fe8000c101506 */
[----:B0-----:R-:W4:Y:S01]  /*50ee0*/  LDL.LU R23, [R1+0x200] ;  /* 0x0002000001177983 */ /* 0x001f220000300800 */
[----:B--2---:R-:W-:Y:S01]  /*50ef0*/  ISETP.GE.AND P4, PT, R4, c[0x0][0x17c], PT ;  /* 0x00005f0004007a0c */ /* 0x004fe20003f86270 */
[----:B------:R-:W-:-:S05]  /*50f00*/  IMAD.WIDE R4, R8, 0x2, R2 ;  /* 0x0000000208047825 */ /* 0x000fca00078e0202 */
[----:B------:R0:W-:Y:S01]  /*50f10*/  @P5 STG.E.U16 [R4.64], R20 ;  /* 0x0000001404005986 */ /* 0x0001e2000c101506 */
[----:B---3--:R-:W-:-:S03]  /*50f20*/  ISETP.GE.AND P2, PT, R11, c[0x0][0x17c], PT ;  /* 0x00005f000b007a0c */ /* 0x008fc60003f46270 */
[----:B0-----:R-:W2:Y:S04]  /*50f30*/  LDL.LU.64 R4, [R1+0x1668] ;  /* 0x0016680001047983 */ /* 0x001ea80000300a00 */
[----:B------:R-:W3:Y:S01]  /*50f40*/  LDL.LU R11, [R1+0x141c] ;  /* 0x00141c00010b7983 */ /* 0x000ee20000300800 */
[C---:B------:R-:W-:Y:S02]  /*50f50*/  ISETP.LT.AND P3, PT, R7.reuse, c[0x0][0x178], !P3 ;  /* 0x00005e0007007a0c */ /* 0x040fe40005f61270 */
[----:B------:R-:W-:Y:S02]  /*50f60*/  ISETP.LT.AND P6, PT, R6, c[0x0][0x178], !P1 ;  /* 0x00005e0006007a0c */ /* 0x000fe40004fc1270 */
[----:B------:R-:W-:Y:S01]  /*50f70*/  ISETP.LT.AND P1, PT, R7, c[0x0][0x178], !P1 ;  /* 0x00005e0007007a0c */ /* 0x000fe20004f21270 */
[C---:B------:R-:W-:Y:S01]  /*50f80*/  IMAD.WIDE R26, R8.reuse, 0x2, R24 ;  /* 0x00000002081a7825 */ /* 0x040fe200078e0218 */
[----:B------:R-:W-:-:S02]  /*50f90*/  IADD3 R0, R8, c[0x0][0x198], RZ ;  /* 0x0000660008007a10 */ /* 0x000fc40007ffe0ff */
[----:B------:R-:W-:Y:S02]  /*50fa0*/  PRMT R16, R16, 0x7632, R16 ;  /* 0x0000763210107816 */ /* 0x000fe40000000010 */
[----:B-----5:R-:W-:Y:S01]  /*50fb0*/  ISETP.GE.AND P5, PT, R10, c[0x0][0x17c], PT ;  /* 0x00005f000a007a0c */ /* 0x020fe20003fa6270 */
[----:B------:R-:W-:Y:S01]  /*50fc0*/  IMAD.WIDE R28, R0, 0x2, R2 ;  /* 0x00000002001c7825 */ /* 0x000fe200078e0202 */
[----:B------:R-:W5:Y:S04]  /*50fd0*/  LDL.LU R10, [R1+0x1418] ;  /* 0x00141800010a7983 */ /* 0x000f680000300800 */
[----:B------:R0:W-:Y:S01]  /*50fe0*/  @P3 STG.E.U16 [R26.64], R16 ;  /* 0x000000101a003986 */ /* 0x0001e2000c101506 */
[----:B------:R-:W-:-:S03]  /*50ff0*/  PRMT R20, R22, 0x7632, R20 ;  /* 0x0000763216147816 */ /* 0x000fc60000000014 */
[----:B------:R1:W-:Y:S01]  /*51000*/  @P6 STG.E.U16 [R28.64], R22 ;  /* 0x000000161c006986 */ /* 0x0003e2000c101506 */
[----:B0-----:R-:W-:-:S03]  /*51010*/  IMAD.WIDE R26, R0, 0x2, R24 ;  /* 0x00000002001a7825 */ /* 0x001fc600078e0218 */
[----:B-1----:R-:W2:Y:S04]  /*51020*/  LDL.LU R22, [R1+0x1f0] ;  /* 0x0001f00001167983 */ /* 0x002ea80000300800 */
[----:B------:R0:W-:Y:S01]  /*51030*/  @P1 STG.E.U16 [R26.64], R13 ;  /* 0x0000000d1a001986 */ /* 0x0001e2000c101506 */
[----:B---3--:R-:W-:-:S03]  /*51040*/  ISETP.GE.AND P1, PT, R11, c[0x0][0x17c], PT ;  /* 0x00005f000b007a0c */ /* 0x008fc60003f26270 */
[----:B------:R-:W3:Y:S01]  /*51050*/  LDL.LU R11, [R1+0x1424] ;  /* 0x00142400010b7983 */ /* 0x000ee20000300800 */
[----:B------:R-:W-:-:S04]  /*51060*/  ISETP.GE.AND P0, PT, R12, c[0x0][0x17c], PT ;  /* 0x00005f000c007a0c */ /* 0x000fc80003f06270 */
[----:B------:R-:W-:Y:S02]  /*51070*/  ISETP.LT.AND P3, PT, R6, c[0x0][0x178], !P0 ;  /* 0x00005e0006007a0c */ /* 0x000fe40004761270 */
[----:B------:R-:W-:Y:S02]  /*51080*/  ISETP.LT.AND P0, PT, R7, c[0x0][0x178], !P0 ;  /* 0x00005e0007007a0c */ /* 0x000fe40004701270 */
[----:B------:R-:W-:Y:S02]  /*51090*/  IADD3 R8, R0, c[0x0][0x198], RZ ;  /* 0x0000660000087a10 */ /* 0x000fe40007ffe0ff */
[----:B------:R-:W-:-:S03]  /*510a0*/  PRMT R16, R13, 0x7632, R16 ;  /* 0x000076320d107816 */ /* 0x000fc60000000010 */
[----:B0-----:R-:W-:-:S04]  /*510b0*/  IMAD.WIDE R12, R8, 0x2, R2 ;  /* 0x00000002080c7825 */ /* 0x001fc800078e0202 */
[----:B------:R-:W-:Y:S01]  /*510c0*/  IMAD.WIDE R26, R8, 0x2, R24 ;  /* 0x00000002081a7825 */ /* 0x000fe200078e0218 */
[----:B------:R-:W-:Y:S01]  /*510d0*/  ISETP.LT.AND P6, PT, R6, c[0x0][0x178], !P4 ;  /* 0x00005e0006007a0c */ /* 0x000fe200067c1270 */
[----:B------:R0:W-:Y:S01]  /*510e0*/  @P3 STG.E.U16 [R12.64], R20 ;  /* 0x000000140c003986 */ /* 0x0001e2000c101506 */
[----:B------:R-:W-:Y:S02]  /*510f0*/  IADD3 R0, R8, c[0x0][0x198], RZ ;  /* 0x0000660008007a10 */ /* 0x000fe40007ffe0ff */
[----:B------:R-:W-:Y:S01]  /*51100*/  ISETP.LT.AND P4, PT, R7, c[0x0][0x178], !P4 ;  /* 0x00005e0007007a0c */ /* 0x000fe20006781270 */
[----:B------:R1:W-:Y:S01]  /*51110*/  @P0 STG.E.U16 [R26.64], R16 ;  /* 0x000000101a000986 */ /* 0x0003e2000c101506 */
[----:B------:R-:W-:Y:S02]  /*51120*/  ISETP.LT.AND P0, PT, R6, c[0x0][0x178], !P2 ;  /* 0x00005e0006007a0c */ /* 0x000fe40005701270 */
[C---:B------:R-:W-:Y:S01]  /*51130*/  IADD3 R8, R0.reuse, c[0x0][0x198], RZ ;  /* 0x0000660000087a10 */ /* 0x040fe20007ffe0ff */
[----:B------:R-:W-:Y:S01]  /*51140*/  IMAD.WIDE R28, R0, 0x2, R2 ;  /* 0x00000002001c7825 */ /* 0x000fe200078e0202 */
[----:B-----5:R-:W-:-:S02]  /*51150*/  ISETP.GE.AND P3, PT, R10, c[0x0][0x17c], PT ;  /* 0x00005f000a007a0c */ /* 0x020fc40003f66270 */
[----:B------:R-:W5:Y:S01]  /*51160*/  LDL.LU R10, [R1+0x1420] ;  /* 0x00142000010a7983 */ /* 0x000f620000300800 */
[----:B0-----:R-:W-:-:S04]  /*51170*/  IMAD.WIDE R12, R8, 0x2, R2 ;  /* 0x00000002080c7825 */ /* 0x001fc800078e0202 */
[----:B-1----:R-:W-:Y:S01]  /*51180*/  IMAD.WIDE R26, R0, 0x2, R24 ;  /* 0x00000002001a7825 */ /* 0x002fe200078e0218 */
[----:B----4-:R-:W-:Y:S01]  /*51190*/  PRMT R16, R23, 0x7632, R16 ;  /* 0x0000763217107816 */ /* 0x010fe20000000010 */
[----:B------:R-:W-:Y:S04]  /*511a0*/  @P6 STG.E.U16 [R28.64], R23 ;  /* 0x000000171c006986 */ /* 0x000fe8000c101506 */
[----:B--2---:R-:W-:Y:S04]  /*511b0*/  @P4 STG.E.U16 [R26.64], R4 ;  /* 0x000000041a004986 */ /* 0x004fe8000c101506 */
[----:B------:R-:W2:Y:S04]  /*511c0*/  LDL.LU R15, [R1+0x220] ;  /* 0x00022000010f7983 */ /* 0x000ea80000300800 */
[----:B------:R0:W-:Y:S04]  /*511d0*/  @P0 STG.E.U16 [R12.64], R16 ;  /* 0x000000100c000986 */ /* 0x0001e8000c101506 */
[----:B0-----:R-:W4:Y:S01]  /*511e0*/  LDL.LU.64 R12, [R1+0x1660] ;  /* 0x00166000010c7983 */ /* 0x001f220000300a00 */
[----:B---3--:R-:W-:-:S03]  /*511f0*/  ISETP.GE.AND P4, PT, R11, c[0x0][0x17c], PT ;  /* 0x00005f000b007a0c */ /* 0x008fc60003f86270 */
[----:B------:R-:W3:Y:S01]  /*51200*/  LDL.LU R11, [R1+0x142c] ;  /* 0x00142c00010b7983 */ /* 0x000ee20000300800 */
[C---:B------:R-:W-:Y:S02]  /*51210*/  ISETP.LT.AND P2, PT, R7.reuse, c[0x0][0x178], !P2 ;  /* 0x00005e0007007a0c */ /* 0x040fe40005741270 */
[----:B------:R-:W-:Y:S01]  /*51220*/  ISETP.LT.AND P6, PT, R6, c[0x0][0x178], !P5 ;  /* 0x00005e0006007a0c */ /* 0x000fe20006fc1270 */
[----:B------:R-:W-:Y:S01]  /*51230*/  IMAD.WIDE R26, R8, 0x2, R24 ;  /* 0x00000002081a7825 */ /* 0x000fe200078e0218 */
[----:B------:R-:W-:Y:S01]  /*51240*/  ISETP.LT.AND P5, PT, R7, c[0x0][0x178], !P5 ;  /* 0x00005e0007007a0c */ /* 0x000fe20006fa1270 */
[----:B------:R-:W2:Y:S01]  /*51250*/  LDL.LU R20, [R1+0x1428] ;  /* 0x0014280001147983 */ /* 0x000ea20000300800 */
[----:B------:R-:W-:Y:S02]  /*51260*/  PRMT R4, R4, 0x7632, R4 ;  /* 0x0000763204047816 */ /* 0x000fe40000000004 */
[----:B------:R-:W-:-:S05]  /*51270*/  IADD3 R0, R8, c[0x0][0x198], RZ ;  /* 0x0000660008007a10 */ /* 0x000fca0007ffe0ff */
[----:B------:R0:W-:Y:S01]  /*51280*/  @P2 STG.E.U16 [R26.64], R4 ;  /* 0x000000041a002986 */ /* 0x0001e2000c101506 */
[----:B------:R-:W-:Y:S01]  /*51290*/  IMAD.WIDE R28, R0, 0x2, R2 ;  /* 0x00000002001c7825 */ /* 0x000fe200078e0202 */
[----:B------:R-:W-:-:S04]  /*512a0*/  ISETP.LT.AND P2, PT, R6, c[0x0][0x178], !P1 ;  /* 0x00005e0006007a0c */ /* 0x000fc80004f41270 */
[----:B------:R-:W-:Y:S01]  /*512b0*/  @P6 STG.E.U16 [R28.64], R22 ;  /* 0x000000161c006986 */ /* 0x000fe2000c101506 */
[C---:B0-----:R-:W-:Y:S01]  /*512c0*/  IMAD.WIDE R26, R0.reuse, 0x2, R24 ;  /* 0x00000002001a7825 */ /* 0x041fe200078e0218 */
[----:B------:R-:W-:Y:S02]  /*512d0*/  IADD3 R4, R0, c[0x0][0x198], RZ ;  /* 0x0000660000047a10 */ /* 0x000fe40007ffe0ff */
[----:B-----5:R-:W-:Y:S02]  /*512e0*/  ISETP.GE.AND P0, PT, R10, c[0x0][0x17c], PT ;  /* 0x00005f000a007a0c */ /* 0x020fe40003f06270 */
[----:B------:R-:W5:Y:S04]  /*512f0*/  LDL.LU R10, [R1+0x1c4] ;  /* 0x0001c400010a7983 */ /* 0x000f680000300800 */
[----:B----4-:R0:W-:Y:S02]  /*51300*/  @P5 STG.E.U16 [R26.64], R12 ;  /* 0x0000000c1a005986 */ /* 0x0101e4000c101506 */
[----:B0-----:R-:W-:Y:S01]  /*51310*/  PRMT R12, R22, 0x7632, R12 ;  /* 0x00007632160c7816 */ /* 0x001fe2000000000c */
[----:B------:R-:W-:-:S05]  /*51320*/  IMAD.WIDE R22, R4, 0x2, R2 ;  /* 0x0000000204167825 */ /* 0x000fca00078e0202 */
[----:B------:R0:W-:Y:S01]  /*51330*/  @P2 STG.E.U16 [R22.64], R12 ;  /* 0x0000000c16002986 */ /* 0x0001e2000c101506 */
[----:B---3--:R-:W-:-:S03]  /*51340*/  ISETP.GE.AND P5, PT, R11, c[0x0][0x17c], PT ;  /* 0x00005f000b007a0c */ /* 0x008fc60003fa6270 */
[----:B------:R-:W3:Y:S04]  /*51350*/  LDL.LU R11, [R1+0x24] ;  /* 0x00002400010b7983 */ /* 0x000ee80000300800 */
[----:B0-----:R-:W4:Y:S04]  /*51360*/  LDL.LU R23, [R1+0x1434] ;  /* 0x0014340001177983 */ /* 0x001f280000300800 */
[----:B------:R-:W3:Y:S01]  /*51370*/  LDL.LU R22, [R1+0x1430] ;  /* 0x0014300001167983 */ /* 0x000ee20000300800 */
[----:B------:R-:W-:Y:S01]  /*51380*/  ISETP.LT.AND P1, PT, R7, c[0x0][0x178], !P1 ;  /* 0x00005e0007007a0c */ /* 0x000fe20004f21270 */
[----:B------:R-:W-:Y:S01]  /*51390*/  IMAD.WIDE R26, R4, 0x2, R24 ;  /* 0x00000002041a7825 */ /* 0x000fe200078e0218 */
[----:B------:R-:W-:-:S02]  /*513a0*/  ISETP.LT.AND P6, PT, R6, c[0x0][0x178], !P3 ;  /* 0x00005e0006007a0c */ /* 0x000fc40005fc1270 */
[----:B------:R-:W-:Y:S02]  /*513b0*/  PRMT R8, R12, 0x7632, R8 ;  /* 0x000076320c087816 */ /* 0x000fe40000000008 */
[----:B------:R-:W-:Y:S02]  /*513c0*/  ISETP.LT.AND P3, PT, R7, c[0x0][0x178], !P3 ;  /* 0x00005e0007007a0c */ /* 0x000fe40005f61270 */
[----:B------:R-:W-:-:S05]  /*513d0*/  IADD3 R0, R4, c[0x0][0x198], RZ ;  /* 0x0000660004007a10 */ /* 0x000fca0007ffe0ff */
[----:B------:R0:W-:Y:S01]  /*513e0*/  @P1 STG.E.U16 [R26.64], R8 ;  /* 0x000000081a001986 */ /* 0x0001e2000c101506 */
[----:B------:R-:W-:Y:S01]  /*513f0*/  ISETP.LT.AND P1, PT, R6, c[0x0][0x178], !P4 ;  /* 0x00005e0006007a0c */ /* 0x000fe20006721270 */
[C---:B------:R-:W-:Y:S01]  /*51400*/  IMAD.WIDE R28, R0.reuse, 0x2, R2 ;  /* 0x00000002001c7825 */ /* 0x040fe200078e0202 */
[C---:B------:R-:W-:Y:S02]  /*51410*/  IADD3 R4, R0.reuse, c[0x0][0x198], RZ ;  /* 0x0000660000047a10 */ /* 0x040fe40007ffe0ff */
[----:B--2---:R-:W-:Y:S02]  /*51420*/  PRMT R12, R15, 0x7632, R12 ;  /* 0x000076320f0c7816 */ /* 0x004fe4000000000c */
[----:B------:R-:W-:Y:S01]  /*51430*/  @P6 STG.E.U16 [R28.64], R15 ;  /* 0x0000000f1c006986 */ /* 0x000fe2000c101506 */
[----:B0-----:R-:W-:Y:S01]  /*51440*/  IMAD.WIDE R26, R0, 0x2, R24 ;  /* 0x00000002001a7825 */ /* 0x001fe200078e0218 */
[----:B------:R-:W-:-:S04]  /*51450*/  PRMT R8, R14, 0x7632, R8 ;  /* 0x000076320e087816 */ /* 0x000fc80000000008 */
[----:B------:R0:W-:Y:S01]  /*51460*/  @P3 STG.E.U16 [R26.64], R14 ;  /* 0x0000000e1a003986 */ /* 0x0001e2000c101506 */
[----:B------:R-:W-:-:S03]  /*51470*/  ISETP.GE.AND P2, PT, R20, c[0x0][0x17c], PT ;  /* 0x00005f0014007a0c */ /* 0x000fc60003f46270 */
[----:B------:R-:W2:Y:S01]  /*51480*/  LDL.LU R20, [R1+0x1b4] ;  /* 0x0001b40001147983 */ /* 0x000ea20000300800 */
[----:B0-----:R-:W-:-:S05]  /*51490*/  IMAD.WIDE R14, R4, 0x2, R2 ;  /* 0x00000002040e7825 */ /* 0x001fca00078e0202 */
[----:B------:R0:W-:Y:S04]  /*514a0*/  @P1 STG.E.U16 [R14.64], R12 ;  /* 0x0000000c0e001986 */ /* 0x0001e8000c101506 */
[----:B0-----:R-:W2:Y:S01]  /*514b0*/  LDL.LU.64 R14, [R1+0x1658] ;  /* 0x00165800010e7983 */ /* 0x001ea20000300a00 */
[----:B----4-:R-:W-:-:S03]  /*514c0*/  ISETP.GE.AND P3, PT, R23, c[0x0][0x17c], PT ;  /* 0x00005f0017007a0c */ /* 0x010fc60003f66270 */
[----:B------:R-:W4:Y:S01]  /*514d0*/  LDL.LU R23, [R1+0x143c] ;  /* 0x00143c0001177983 */ /* 0x000f220000300800 */
[----:B---3--:R-:W-:-:S03]  /*514e0*/  ISETP.GE.AND P1, PT, R22, c[0x0][0x17c], PT ;  /* 0x00005f0016007a0c */ /* 0x008fc60003f26270 */
[----:B------:R-:W3:Y:S01]  /*514f0*/  LDL.LU R22, [R1+0x1438] ;  /* 0x0014380001167983 */ /* 0x000ee20000300800 */
[C---:B------:R-:W-:Y:S01]  /*51500*/  ISETP.LT.AND P4, PT, R7.reuse, c[0x0][0x178], !P4 ;  /* 0x00005e0007007a0c */ /* 0x040fe20006781270 */
[----:B------:R-:W-:Y:S01]  /*51510*/  IMAD.WIDE R26, R4, 0x2, R24 ;  /* 0x00000002041a7825 */ /* 0x000fe200078e0218 */
[----:B------:R-:W-:Y:S02]  /*51520*/  ISETP.LT.AND P6, PT, R6, c[0x0][0x178], !P0 ;  /* 0x00005e0006007a0c */ /* 0x000fe400047c1270 */
[----:B------:R-:W-:Y:S02]  /*51530*/  ISETP.LT.AND P0, PT, R7, c[0x0][0x178], !P0 ;  /* 0x00005e0007007a0c */ /* 0x000fe40004701270 */
[----:B------:R-:W-:-:S05]  /*51540*/  IADD3 R0, R4, c[0x0][0x198], RZ ;  /* 0x0000660004007a10 */ /* 0x000fca0007ffe0ff */
[----:B------:R-:W-:Y:S02]  /*51550*/  IMAD.WIDE R28, R0, 0x2, R2 ;  /* 0x00000002001c7825 */ /* 0x000fe400078e0202 */
[----:B------:R0:W-:Y:S01]  /*51560*/  @P4 STG.E.U16 [R26.64], R8 ;  /* 0x000000081a004986 */ /* 0x0001e2000c101506 */
[----:B------:R-:W-:Y:S02]  /*51570*/  ISETP.LT.AND P4, PT, R6, c[0x0][0x178], !P5 ;  /* 0x00005e0006007a0c */ /* 0x000fe40006f81270 */
[----:B------:R-:W-:Y:S01]  /*51580*/  IADD3 R4, R0, c[0x0][0x198], RZ ;  /* 0x0000660000047a10 */ /* 0x000fe20007ffe0ff */
[----:B-----5:R-:W-:Y:S01]  /*51590*/  @P6 STG.E.U16 [R28.64], R10 ;  /* 0x0000000a1c006986 */ /* 0x020fe2000c101506 */
[----:B------:R-:W-:Y:S01]  /*515a0*/  PRMT R12, R10, 0x7632, R12 ;  /* 0x000076320a0c7816 */ /* 0x000fe2000000000c */
[----:B0-----:R-:W-:Y:S01]  /*515b0*/  IMAD.WIDE R26, R0, 0x2, R24 ;  /* 0x00000002001a7825 */ /* 0x001fe200078e0218 */
[----:B------:R-:W-:-:S04]  /*515c0*/  PRMT R8, R11, 0x7632, R8 ;  /* 0x000076320b087816 */ /* 0x000fc80000000008 */
[----:B------:R0:W-:Y:S02]  /*515d0*/  @P0 STG.E.U16 [R26.64], R11 ;  /* 0x0000000b1a000986 */ /* 0x0001e4000c101506 */
[----:B0-----:R-:W-:-:S05]  /*515e0*/  IMAD.WIDE R10, R4, 0x2, R2 ;  /* 0x00000002040a7825 */ /* 0x001fca00078e0202 */
[----:B------:R0:W-:Y:S04]  /*515f0*/  @P4 STG.E.U16 [R10.64], R12 ;  /* 0x0000000c0a004986 */ /* 0x0001e8000c101506 */
[----:B0-----:R-:W5:Y:S01]  /*51600*/  LDL.LU.64 R10, [R1+0x1650] ;  /* 0x00165000010a7983 */ /* 0x001f620000300a00 */
        /* <DEDUP_REMOVED lines=12> */
[----:B------:R-:W-:Y:S02]  /*516d0*/  ISETP.LT.AND P3, PT, R7, c[0x0][0x178], !P3 ;  /* 0x00005e0007007a0c */ /* 0x000fe40005f61270 */
[----:B------:R-:W-:Y:S01]  /*516e0*/  IADD3 R4, R0, c[0x0][0x198], RZ ;  /* 0x0000660000047a10 */ /* 0x000fe20007ffe0ff */
[----:B--2---:R-:W-:Y:S01]  /*516f0*/  @P6 STG.E.U16 [R28.64], R20 ;  /* 0x000000141c006986 */ /* 0x004fe2000c101506 */
[----:B------:R-:W-:Y:S01]  /*51700*/  PRMT R12, R20, 0x7632, R12 ;  /* 0x00007632140c7816 */ /* 0x000fe2000000000c */
[----:B0-----:R-:W-:Y:S01]  /*51710*/  IMAD.WIDE R26, R0, 0x2, R24 ;  /* 0x00000002001a7825 */ /* 0x001fe200078e0218 */
[----:B------:R-:W-:-:S04]  /*51720*/  PRMT R8, R21, 0x7632, R8 ;  /* 0x0000763215087816 */ /* 0x000fc80000000008 */
[----:B------:R0:W-:Y:S01]  /*51730*/  @P2 STG.E.U16 [R26.64], R21 ;  /* 0x000000151a002986 */ /* 0x0001e2000c101506 */
[----:B------:R-:W-:Y:S02]  /*51740*/  ISETP.LT.AND P6, PT, R6, c[0x0][0x178], !P1 ;  /* 0x00005e0006007a0c */ /* 0x000fe40004fc1270 */
[----:B------:R-:W-:Y:S01]  /*51750*/  ISETP.LT.AND P1, PT, R7, c[0x0][0x178], !P1 ;  /* 0x00005e0007007a0c */ /* 0x000fe20004f21270 */
[----:B------:R-:W2:Y:S04]  /*51760*/  LDL.LU R6, [R1+0x164c] ;  /* 0x00164c0001067983 */ /* 0x000ea80000300800 */
[----:B------:R-:W2:Y:S01]  /*51770*/  LDL.LU R7, [R1+0x1648] ;  /* 0x0016480001077983 */ /* 0x000ea20000300800 */
[----:B0-----:R-:W-:-:S04]  /*51780*/  IMAD.WIDE R20, R4, 0x2, R2 ;  /* 0x0000000204147825 */ /* 0x001fc800078e0202 */
[----:B------:R-:W-:Y:S01]  /*51790*/  IMAD.WIDE R26, R4, 0x2, R24 ;  /* 0x00000002041a7825 */ /* 0x000fe200078e0218 */
[----:B------:R-:W-:Y:S04]  /*517a0*/  @P5 STG.E.U16 [R20.64], R12 ;  /* 0x0000000c14005986 */ /* 0x000fe8000c101506 */
[----:B------:R0:W-:Y:S01]  /*517b0*/  @P3 STG.E.U16 [R26.64], R8 ;  /* 0x000000081a003986 */ /* 0x0001e2000c101506 */
[----:B----4-:R-:W-:-:S03]  /*517c0*/  ISETP.GE.AND P2, PT, R23, c[0x0][0x17c], PT ;  /* 0x00005f0017007a0c */ /* 0x010fc60003f46270 */
[----:B------:R-:W4:Y:S01]  /*517d0*/  LDL.LU R23, [R1+0x144c] ;  /* 0x00144c0001177983 */ /* 0x000f220000300800 */
[----:B---3--:R-:W-:-:S03]  /*517e0*/  ISETP.GE.AND P5, PT, R22, c[0x0][0x17c], PT ;  /* 0x00005f0016007a0c */ /* 0x008fc60003fa6270 */
[----:B------:R-:W3:Y:S04]  /*517f0*/  LDL.LU R22, [R1+0x1448] ;  /* 0x0014480001167983 */ /* 0x000ee80000300800 */
[----:B0-----:R-:W2:Y:S01]  /*51800*/  LDL.LU R27, [R1+0x1e4] ;  /* 0x0001e400011b7983 */ /* 0x001ea20000300800 */
[----:B------:R-:W-:-:S05]  /*51810*/  IADD3 R0, R4, c[0x0][0x198], RZ ;  /* 0x0000660004007a10 */ /* 0x000fca0007ffe0ff */
[----:B------:R-:W-:-:S05]  /*51820*/  IMAD.WIDE R28, R0, 0x2, R2 ;  /* 0x00000002001c7825 */ /* 0x000fca00078e0202 */
[----:B--2---:R0:W-:Y:S04]  /*51830*/  @P6 STG.E.U16 [R28.64], R27 ;  /* 0x0000001b1c006986 */ /* 0x0041e8000c101506 */
[----:B0-----:R-:W2:Y:S04]  /*51840*/  LDL R29, [R1+0x7c8] ;  /* 0x0007c800011d7983 */ /* 0x001ea80000100800 */
[----:B------:R0:W-:Y:S04]  /*51850*/  STL [R1+0x1634], R28 ;  /* 0x0016341c01007387 */ /* 0x0001e80000100800 */
[----:B0-----:R-:W2:Y:S01]  /*51860*/  LDL R28, [R1+0x7c4] ;  /* 0x0007c400011c7983 */ /* 0x001ea20000100800 */
[C---:B------:R-:W-:Y:S01]  /*51870*/  IMAD.WIDE R20, R0.reuse, 0x2, R24 ;  /* 0x0000000200147825 */ /* 0x040fe200078e0218 */
[----:B------:R-:W-:-:S02]  /*51880*/  IADD3 R4, R0, c[0x0][0x198], RZ ;  /* 0x0000660000047a10 */ /* 0x000fc40007ffe0ff */
[----:B------:R-:W-:Y:S02]  /*51890*/  PRMT R12, R9, 0x7632, R12 ;  /* 0x00007632090c7816 */ /* 0x000fe4000000000c */
[----:B------:R0:W-:Y:S01]  /*518a0*/  @P1 STG.E.U16 [R20.64], R9 ;  /* 0x0000000914001986 */ /* 0x0001e2000c101506 */
[----:B------:R-:W-:Y:S01]  /*518b0*/  PRMT R16, R27, 0x7632, R16 ;  /* 0x000076321b107816 */ /* 0x000fe20000000010 */
[----:B0-----:R-:W-:Y:S01]  /*518c0*/  IMAD.WIDE R8, R4, 0x2, R2 ;  /* 0x0000000204087825 */ /* 0x001fe200078e0202 */
[----:B----4-:R-:W-:Y:S02]  /*518d0*/  ISETP.GE.AND P1, PT, R23, c[0x0][0x17c], PT ;  /* 0x00005f0017007a0c */ /* 0x010fe40003f26270 */
[----:B--2---:R-:W-:-:S13]  /*518e0*/  ISETP.LT.AND P3, PT, R28, c[0x0][0x178], !P0 ;  /* 0x00005e001c007a0c */ /* 0x004fda0004761270 */
[----:B------:R0:W-:Y:S01]  /*518f0*/  @P3 STG.E.U16 [R8.64], R16 ;  /* 0x0000001008003986 */ /* 0x0001e2000c101506 */
[----:B---3--:R-:W-:-:S03]  /*51900*/  ISETP.GE.AND P3, PT, R22, c[0x0][0x17c], PT ;  /* 0x00005f0016007a0c */ /* 0x008fc60003f66270 */
[----:B0-----:R-:W2:Y:S04]  /*51910*/  LDL.LU R16, [R1+0x1d4] ;  /* 0x0001d40001107983 */ /* 0x001ea80000300800 */
[----:B------:R-:W3:Y:S04]  /*51920*/  LDL.LU R23, [R1+0x1454] ;  /* 0x0014540001177983 */ /* 0x000ee80000300800 */
[----:B------:R-:W4:Y:S01]  /*51930*/  LDL.LU R22, [R1+0x1450] ;  /* 0x0014500001167983 */ /* 0x000f220000300800 */
[----:B------:R-:W-:Y:S01]  /*51940*/  ISETP.LT.AND P0, PT, R29, c[0x0][0x178], !P0 ;  /* 0x00005e001d007a0c */ /* 0x000fe20004701270 */
[----:B------:R-:W-:Y:S01]  /*51950*/  IMAD.WIDE R20, R4, 0x2, R24 ;  /* 0x0000000204147825 */ /* 0x000fe200078e0218 */
[----:B------:R-:W-:-:S02]  /*51960*/  ISETP.LT.AND P6, PT, R28, c[0x0][0x178], !P4 ;  /* 0x00005e001c007a0c */ /* 0x000fc400067c1270 */
[----:B------:R-:W-:Y:S02]  /*51970*/  ISETP.LT.AND P4, PT, R29, c[0x0][0x178], !P4 ;  /* 0x00005e001d007a0c */ /* 0x000fe40006781270 */
[----:B------:R-:W-:-:S05]  /*51980*/  IADD3 R0, R4, c[0x0][0x198], RZ ;  /* 0x0000660004007a10 */ /* 0x000fca0007ffe0ff */
[----:B------:R-:W-:Y:S02]  /*51990*/  IMAD.WIDE R26, R0, 0x2, R2 ;  /* 0x00000002001a7825 */ /* 0x000fe400078e0202 */
[----:B------:R0:W-:Y:S01]  /*519a0*/  @P0 STG.E.U16 [R20.64], R12 ;  /* 0x0000000c14000986 */ /* 0x0001e2000c101506 */
[----:B------:R-:W-:Y:S01]  /*519b0*/  ISETP.LT.AND P0, PT, R28, c[0x0][0x178], !P2 ;  /* 0x00005e001c007a0c */ /* 0x000fe20005701270 */
[C---:B------:R-:W-:Y:S01]  /*519c0*/  IMAD.WIDE R8, R0.reuse, 0x2, R24 ;  /* 0x0000000200087825 */ /* 0x040fe200078e0218 */
[----:B------:R-:W-:Y:S02]  /*519d0*/  ISETP.LT.AND P2, PT, R29, c[0x0][0x178], !P2 ;  /* 0x00005e001d007a0c */ /* 0x000fe40005741270 */
[----:B------:R-:W-:Y:S02]  /*519e0*/  IADD3 R4, R0, c[0x0][0x198], RZ ;  /* 0x0000660000047a10 */ /* 0x000fe40007ffe0ff */
[----:B0-----:R-:W-:Y:S01]  /*519f0*/  PRMT R12, R17, 0x7632, R12 ;  /* 0x00007632110c7816 */ /* 0x001fe2000000000c */
[----:B--2---:R0:W-:Y:S04]  /*51a00*/  @P6 STG.E.U16 [R26.64], R16 ;  /* 0x000000101a006986 */ /* 0x0041e8000c101506 */
[----:B------:R1:W-:Y:S01]  /*51a10*/  @P4 STG.E.U16 [R8.64], R17 ;  /* 0x0000001108004986 */ /* 0x0003e2000c101506 */
[----:B---3--:R-:W-:-:S02]  /*51a20*/  ISETP.GE.AND P4, PT, R23, c[0x0][0x17c], PT ;  /* 0x00005f0017007a0c */ /* 0x008fc40003f86270 */
[----:B0-----:R-:W-:Y:S01]  /*51a30*/  PRMT R26, R16, 0x7632, R26 ;  /* 0x00007632101a7816 */ /* 0x001fe2000000001a */
[----:B------:R-:W2:Y:S01]  /*51a40*/  LDL.LU R27, [R1+0x204] ;  /* 0x00020400011b7983 */ /* 0x000ea20000300800 */
[----:B-1----:R-:W-:-:S04]  /*51a50*/  IMAD.WIDE R8, R4, 0x2, R2 ;  /* 0x0000000204087825 */ /* 0x002fc800078e0202 */
[----:B------:R-:W-:Y:S01]  /*51a60*/  IMAD.WIDE R16, R4, 0x2, R24 ;  /* 0x0000000204107825 */ /* 0x000fe200078e0218 */
[----:B------:R-:W-:Y:S01]  /*51a70*/  @P0 STG.E.U16 [R8.64], R26 ;  /* 0x0000001a08000986 */ /* 0x000fe2000c101506 */
[----:B----4-:R-:W-:-:S03]  /*51a80*/  ISETP.GE.AND P0, PT, R22, c[0x0][0x17c], PT ;  /* 0x00005f0016007a0c */ /* 0x010fc60003f06270 */
[----:B------:R-:W3:Y:S04]  /*51a90*/  LDL.LU R22, [R1+0x145c] ;  /* 0x00145c0001167983 */ /* 0x000ee80000300800 */
[----:B------:R-:W4:Y:S04]  /*51aa0*/  LDL.LU R23, [R1+0x1458] ;  /* 0x0014580001177983 */ /* 0x000f280000300800 */
[----:B------:R0:W-:Y:S04]  /*51ab0*/  @P2 STG.E.U16 [R16.64], R12 ;  /* 0x0000000c10002986 */ /* 0x0001e8000c101506 */
[----:B0-----:R-:W2:Y:S04]  /*51ac0*/  LDL.LU R16, [R1+0x214] ;  /* 0x0002140001107983 */ /* 0x001ea80000300800 */
[----:B------:R-:W3:Y:S01]  /*51ad0*/  LDL.LU R17, [R1+0x14] ;  /* 0x0000140001117983 */ /* 0x000ee20000300800 */
[----:B------:R-:W-:-:S02]  /*51ae0*/  ISETP.LT.AND P6, PT, R28, c[0x0][0x178], !P5 ;  /* 0x00005e001c007a0c */ /* 0x000fc40006fc1270 */
[----:B------:R-:W-:Y:S02]  /*51af0*/  ISETP.LT.AND P5, PT, R29, c[0x0][0x178], !P5 ;  /* 0x00005e001d007a0c */ /* 0x000fe40006fa1270 */
[----:B------:R-:W-:Y:S02]  /*51b00*/  IADD3 R0, R4, c[0x0][0x198], RZ ;  /* 0x0000660004007a10 */ /* 0x000fe40007ffe0ff */
[----:B------:R-:W-:-:S03]  /*51b10*/  ISETP.LT.AND P2, PT, R28, c[0x0][0x178], !P1 ;  /* 0x00005e001c007a0c */ /* 0x000fc60004f41270 */
[C---:B------:R-:W-:Y:S01]  /*51b20*/  IMAD.WIDE R20, R0.reuse, 0x2, R2 ;  /* 0x0000000200147825 */ /* 0x040fe200078e0202 */
[----:B------:R-:W-:-:S03]  /*51b30*/  IADD3 R12, R0, c[0x0][0x198], RZ ;  /* 0x00006600000c7a10 */ /* 0x000fc60007ffe0ff */
[----:B------:R-:W-:Y:S01]  /*51b40*/  IMAD.WIDE R8, R0, 0x2, R24 ;  /* 0x0000000200087825 */ /* 0x000fe200078e0218 */
[----:B------:R-:W-:Y:S01]  /*51b50*/  ISETP.LT.AND P1, PT, R29, c[0x0][0x178], !P1 ;  /* 0x00005e001d007a0c */ /* 0x000fe20004f21270 */
[----:B--2---:R-:W-:Y:S01]  /*51b60*/  @P6 STG.E.U16 [R20.64], R16 ;  /* 0x0000001014006986 */ /* 0x004fe2000c101506 */
[----:B------:R-:W-:-:S03]  /*51b70*/  PRMT R26, R16, 0x7632, R26 ;  /* 0x00007632101a7816 */ /* 0x000fc6000000001a */
[----:B---3--:R0:W-:Y:S01]  /*51b80*/  @P5 STG.E.U16 [R8.64], R17 ;  /* 0x0000001108005986 */ /* 0x0081e2000c101506 */
[----:B------:R-:W-:-:S03]  /*51b90*/  ISETP.GE.AND P5, PT, R22, c[0x0][0x17c], PT ;  /* 0x00005f0016007a0c */ /* 0x000fc60003fa6270 */
[----:B------:R-:W2:Y:S01]  /*51ba0*/  LDL.LU R22, [R1+0x1644] ;  /* 0x0016440001167983 */ /* 0x000ea20000300800 */
[----:B0-----:R-:W-:-:S05]  /*51bb0*/  IMAD.WIDE R8, R12, 0x2, R2 ;  /* 0x000000020c087825 */ /* 0x001fca00078e0202 */
[----:B------:R0:W-:Y:S01]  /*51bc0*/  @P2 STG.E.U16 [R8.64], R26 ;  /* 0x0000001a08002986 */ /* 0x0001e2000c101506 */
[----:B----4-:R-:W-:-:S03]  /*51bd0*/  ISETP.GE.AND P2, PT, R23, c[0x0][0x17c], PT ;  /* 0x00005f0017007a0c */ /* 0x010fc60003f46270 */
[----:B0-----:R-:W3:Y:S04]  /*51be0*/  LDL.LU R26, [R1+0x1464] ;  /* 0x00146400011a7983 */ /* 0x001ee80000300800 */
[----:B------:R-:W4:Y:S01]  /*51bf0*/  LDL.LU R23, [R1+0x1460] ;  /* 0x0014600001177983 */ /* 0x000f220000300800 */
[----:B------:R-:W-:Y:S02]  /*51c00*/  ISETP.LT.AND P6, PT, R28, c[0x0][0x178], !P3 ;  /* 0x00005e001c007a0c */ /* 0x000fe40005fc1270 */
[----:B------:R-:W-:Y:S01]  /*51c10*/  PRMT R4, R17, 0x7632, R4 ;  /* 0x0000763211047816 */ /* 0x000fe20000000004 */
[C---:B------:R-:W-:Y:S01]  /*51c20*/  IMAD.WIDE R16, R12.reuse, 0x2, R24 ;  /* 0x000000020c107825 */ /* 0x040fe200078e0218 */
[----:B------:R-:W-:Y:S02]  /*51c30*/  ISETP.LT.AND P3, PT, R29, c[0x0][0x178], !P3 ;  /* 0x00005e001d007a0c */ /* 0x000fe40005f61270 */
[----:B------:R-:W-:-:S02]  /*51c40*/  IADD3 R0, R12, c[0x0][0x198], RZ ;  /* 0x000066000c007a10 */ /* 0x000fc40007ffe0ff */
[----:B------:R0:W-:Y:S01]  /*51c50*/  @P1 STG.E.U16 [R16.64], R4 ;  /* 0x0000000410001986 */ /* 0x0001e2000c101506 */
[----:B------:R-:W-:Y:S02]  /*51c60*/  ISETP.LT.AND P1, PT, R28, c[0x0][0x178], !P4 ;  /* 0x00005e001c007a0c */ /* 0x000fe40006721270 */
[----:B------:R-:W-:-:S04]  /*51c70*/  IMAD.WIDE R20, R0, 0x2, R2 ;  /* 0x0000000200147825 */ /* 0x000fc800078e0202 */
[C---:B------:R-:W-:Y:S01]  /*51c80*/  IMAD.WIDE R8, R0.reuse, 0x2, R24 ;  /* 0x0000000200087825 */ /* 0x040fe200078e0218 */
[----:B------:R1:W-:Y:S01]  /*51c90*/  @P6 STG.E.U16 [R20.64], R27 ;  /* 0x0000001b14006986 */ /* 0x0003e2000c101506 */
[----:B0-----:R-:W-:-:S03]  /*51ca0*/  IADD3 R16, R0, c[0x0][0x198], RZ ;  /* 0x0000660000107a10 */ /* 0x001fc60007ffe0ff */
[----:B------:R0:W-:Y:S01]  /*51cb0*/  @P3 STG.E.U16 [R8.64], R5 ;  /* 0x0000000508003986 */ /* 0x0001e2000c101506 */
[----:B------:R-:W-:Y:S02]  /*51cc0*/  PRMT R12, R27, 0x7632, R12 ;  /* 0x000076321b0c7816 */ /* 0x000fe4000000000c */
[----:B-1----:R-:W-:Y:S01]  /*51cd0*/  PRMT R20, R5, 0x7632, R20 ;  /* 0x0000763205147816 */ /* 0x002fe20000000014 */
[----:B------:R-:W2:Y:S01]  /*51ce0*/  LDL.LU R27, [R1+0x224] ;  /* 0x00022400011b7983 */ /* 0x000ea20000300800 */
[----:B0-----:R-:W-:-:S05]  /*51cf0*/  IMAD.WIDE R4, R16, 0x2, R2 ;  /* 0x0000000210047825 */ /* 0x001fca00078e0202 */
[----:B------:R0:W-:Y:S04]  /*51d00*/  @P1 STG.E.U16 [R4.64], R12 ;  /* 0x0000000c04001986 */ /* 0x0001e8000c101506 */
[----:B0-----:R-:W2:Y:S01]  /*51d10*/  LDL.LU R12, [R1+0x1f4] ;  /* 0x0001f400010c7983 */ /* 0x001ea20000300800 */
[----:B---3--:R-:W-:-:S03]  /*51d20*/  ISETP.GE.AND P3, PT, R26, c[0x0][0x17c], PT ;  /* 0x00005f001a007a0c */ /* 0x008fc60003f66270 */
[----:B------:R-:W3:Y:S01]  /*51d30*/  LDL.LU R26, [R1+0x146c] ;  /* 0x00146c00011a7983 */ /* 0x000ee20000300800 */
[----:B----4-:R-:W-:-:S03]  /*51d40*/  ISETP.GE.AND P1, PT, R23, c[0x0][0x17c], PT ;  /* 0x00005f0017007a0c */ /* 0x010fc60003f26270 */
[----:B------:R-:W4:Y:S01]  /*51d50*/  LDL.LU R23, [R1+0x1468] ;  /* 0x0014680001177983 */ /* 0x000f220000300800 */
[C---:B------:R-:W-:Y:S01]  /*51d60*/  ISETP.LT.AND P4, PT, R29.reuse, c[0x0][0x178], !P4 ;  /* 0x00005e001d007a0c */ /* 0x040fe20006781270 */
[----:B------:R-:W-:Y:S01]  /*51d70*/  IMAD.WIDE R8, R16, 0x2, R24 ;  /* 0x0000000210087825 */ /* 0x000fe200078e0218 */
[----:B------:R-:W-:Y:S02]  /*51d80*/  ISETP.LT.AND P6, PT, R28, c[0x0][0x178], !P0 ;  /* 0x00005e001c007a0c */ /* 0x000fe400047c1270 */
[----:B------:R-:W-:Y:S02]  /*51d90*/  ISETP.LT.AND P0, PT, R29, c[0x0][0x178], !P0 ;  /* 0x00005e001d007a0c */ /* 0x000fe40004701270 */
[----:B------:R-:W-:-:S05]  /*51da0*/  IADD3 R0, R16, c[0x0][0x198], RZ ;  /* 0x0000660010007a10 */ /* 0x000fca0007ffe0ff */
[----:B------:R-:W-:Y:S02]  /*51db0*/  IMAD.WIDE R16, R0, 0x2, R2 ;  /* 0x0000000200107825 */ /* 0x000fe400078e0202 */
[----:B------:R0:W-:Y:S01]  /*51dc0*/  @P4 STG.E.U16 [R8.64], R20 ;  /* 0x0000001408004986 */ /* 0x0001e2000c101506 */
[----:B------:R-:W-:Y:S01]  /*51dd0*/  ISETP.LT.AND P4, PT, R28, c[0x0][0x178], !P5 ;  /* 0x00005e001c007a0c */ /* 0x000fe20006f81270 */
[C---:B------:R-:W-:Y:S01]  /*51de0*/  IMAD.WIDE R4, R0.reuse, 0x2, R24 ;  /* 0x0000000200047825 */ /* 0x040fe200078e0218 */
[----:B------:R-:W-:Y:S02]  /*51df0*/  ISETP.LT.AND P5, PT, R29, c[0x0][0x178], !P5 ;  /* 0x00005e001d007a0c */ /* 0x000fe40006fa1270 */
[----:B0-----:R-:W-:-:S04]  /*51e00*/  IADD3 R8, R0, c[0x0][0x198], RZ ;  /* 0x0000660000087a10 */ /* 0x001fc80007ffe0ff */
[----:B------:R-:W-:Y:S01]  /*51e10*/  IADD3 R0, R8, c[0x0][0x198], RZ ;  /* 0x0000660008007a10 */ /* 0x000fe20007ffe0ff */
[----:B--2---:R0:W-:Y:S04]  /*51e20*/  @P6 STG.E.U16 [R16.64], R12 ;  /* 0x0000000c10006986 */ /* 0x0041e8000c101506 */
[----:B------:R1:W-:Y:S01]  /*51e30*/  @P0 STG.E.U16 [R4.64], R13 ;  /* 0x0000000d04000986 */ /* 0x0003e2000c101506 */
[----:B0-----:R-:W-:Y:S02]  /*51e40*/  PRMT R16, R12, 0x7632, R16 ;  /* 0x000076320c107816 */ /* 0x001fe40000000010 */
[----:B------:R-:W-:Y:S01]  /*51e50*/  PRMT R17, R13, 0x7632, R17 ;  /* 0x000076320d117816 */ /* 0x000fe20000000011 */
[----:B-1----:R-:W-:-:S04]  /*51e60*/  IMAD.WIDE R4, R8, 0x2, R2 ;  /* 0x0000000208047825 */ /* 0x002fc800078e0202 */
[----:B------:R-:W-:Y:S01]  /*51e70*/  IMAD.WIDE R8, R8, 0x2, R24 ;  /* 0x0000000208087825 */ /* 0x000fe200078e0218 */
[----:B------:R-:W-:Y:S04]  /*51e80*/  @P4 STG.E.U16 [R4.64], R16 ;  /* 0x0000001004004986 */ /* 0x000fe8000c101506 */
[----:B------:R0:W-:Y:S01]  /*51e90*/  @P5 STG.E.U16 [R8.64], R17 ;  /* 0x0000001108005986 */ /* 0x0001e2000c101506 */
[----:B---3--:R-:W-:-:S03]  /*51ea0*/  ISETP.GE.AND P0, PT, R26, c[0x0][0x17c], PT ;  /* 0x00005f001a007a0c */ /* 0x008fc60003f06270 */
[----:B------:R-:W2:Y:S01]  /*51eb0*/  LDL.LU R26, [R1+0x1474] ;  /* 0x00147400011a7983 */ /* 0x000ea20000300800 */
[----:B----4-:R-:W-:-:S03]  /*51ec0*/  ISETP.GE.AND P4, PT, R23, c[0x0][0x17c], PT ;  /* 0x00005f0017007a0c */ /* 0x010fc60003f86270 */
[----:B------:R-:W3:Y:S04]  /*51ed0*/  LDL.LU R23, [R1+0x1470] ;  /* 0x0014700001177983 */ /* 0x000ee80000300800 */
[----:B0-----:R-:W4:Y:S01]  /*51ee0*/  LDL.LU R9, [R1+0x44] ;  /* 0x0000440001097983 */ /* 0x001f220000300800 */
[----:B------:R-:W-:Y:S02]  /*51ef0*/  ISETP.LT.AND P6, PT, R28, c[0x0][0x178], !P2 ;  /* 0x00005e001c007a0c */ /* 0x000fe400057c1270 */
[C---:B------:R-:W-:Y:S01]  /*51f00*/  ISETP.LT.AND P2, PT, R29.reuse, c[0x0][0x178], !P2 ;  /* 0x00005e001d007a0c */ /* 0x040fe20005741270 */
[----:B------:R-:W-:Y:S01]  /*51f10*/  IMAD.WIDE R12, R0, 0x2, R2 ;  /* 0x00000002000c7825 */ /* 0x000fe200078e0202 */
[----:B------:R-:W-:Y:S02]  /*51f20*/  ISETP.LT.AND P5, PT, R28, c[0x0][0x178], !P3 ;  /* 0x00005e001c007a0c */ /* 0x000fe40005fa1270 */
[----:B------:R-:W-:Y:S01]  /*51f30*/  ISETP.LT.AND P3, PT, R29, c[0x0][0x178], !P3 ;  /* 0x00005e001d007a0c */ /* 0x000fe20005f61270 */
[C---:B------:R-:W-:Y:S01]  /*51f40*/  IMAD.WIDE R4, R0.reuse, 0x2, R24 ;  /* 0x0000000200047825 */ /* 0x040fe200078e0218 */
[----:B------:R-:W-:-:S02]  /*51f50*/  IADD3 R8, R0, c[0x0][0x198], RZ ;  /* 0x0000660000087a10 */ /* 0x000fc40007ffe0ff */
[----:B------:R-:W-:-:S03]  /*51f60*/  PRMT R0, R27, 0x7632, R0 ;  /* 0x000076321b007816 */ /* 0x000fc60000000000 */
[----:B------:R0:W-:Y:S01]  /*51f70*/  @P6 STG.E.U16 [R12.64], R27 ;  /* 0x0000001b0c006986 */ /* 0x0001e2000c101506 */
[----:B------:R-:W-:-:S03]  /*51f80*/  IADD3 R16, R8, c[0x0][0x198], RZ ;  /* 0x0000660008107a10 */ /* 0x000fc60007ffe0ff */
[----:B0-----:R-:W5:Y:S04]  /*51f90*/  LDL.LU R27, [R1+0x1b8] ;  /* 0x0001b800011b7983 */ /* 0x001f680000300800 */
[----:B----4-:R0:W-:Y:S01]  /*51fa0*/  @P2 STG.E.U16 [R4.64], R9 ;  /* 0x0000000904002986 */ /* 0x0101e2000c101506 */
[----:B------:R-:W-:Y:S02]  /*51fb0*/  PRMT R17, R9, 0x7632, R17 ;  /* 0x0000763209117816 */ /* 0x000fe40000000011 */
[----:B--2---:R-:W-:Y:S01]  /*51fc0*/  ISETP.GE.AND P2, PT, R26, c[0x0][0x17c], PT ;  /* 0x00005f001a007a0c */ /* 0x004fe20003f46270 */
[----:B0-----:R-:W-:-:S04]  /*51fd0*/  IMAD.WIDE R4, R8, 0x2, R2 ;  /* 0x0000000208047825 */ /* 0x001fc800078e0202 */
[----:B------:R-:W-:Y:S01]  /*51fe0*/  IMAD.WIDE R8, R8, 0x2, R24 ;  /* 0x0000000208087825 */ /* 0x000fe200078e0218 */
[----:B------:R0:W-:Y:S01]  /*51ff0*/  @P5 STG.E.U16 [R4.64], R0 ;  /* 0x0000000004005986 */ /* 0x0001e2000c101506 */
[----:B---3--:R-:W-:-:S03]  /*52000*/  ISETP.GE.AND P5, PT, R23, c[0x0][0x17c], PT ;  /* 0x00005f0017007a0c */ /* 0x008fc60003fa6270 */
[----:B------:R1:W-:Y:S04]  /*52010*/  @P3 STG.E.U16 [R8.64], R17 ;  /* 0x0000001108003986 */ /* 0x0003e8000c101506 */
[----:B0-----:R-:W2:Y:S04]  /*52020*/  LDL.LU R0, [R1+0x1c8] ;  /* 0x0001c80001007983 */ /* 0x001ea80000300800 */
[----:B------:R-:W3:Y:S04]  /*52030*/  LDL.LU R26, [R1+0x147c] ;  /* 0x00147c00011a7983 */ /* 0x000ee80000300800 */
[----:B------:R-:W4:Y:S04]  /*52040*/  LDL.LU R23, [R1+0x1478] ;  /* 0x0014780001177983 */ /* 0x000f280000300800 */
[----:B-1----:R-:W3:Y:S01]  /*52050*/  LDL.LU R9, [R1+0x28] ;  /* 0x0000280001097983 */ /* 0x002ee20000300800 */
[----:B------:R-:W-:-:S02]  /*52060*/  ISETP.LT.AND P6, PT, R28, c[0x0][0x178], !P1 ;  /* 0x00005e001c007a0c */ /* 0x000fc40004fc1270 */
[----:B------:R-:W-:Y:S01]  /*52070*/  ISETP.LT.AND P1, PT, R29, c[0x0][0x178], !P1 ;  /* 0x00005e001d007a0c */ /* 0x000fe20004f21270 */
[----:B------:R-:W-:Y:S01]  /*52080*/  IMAD.WIDE R12, R16, 0x2, R2 ;  /* 0x00000002100c7825 */ /* 0x000fe200078e0202 */
[----:B------:R-:W-:Y:S02]  /*52090*/  ISETP.LT.AND P3, PT, R28, c[0x0][0x178], !P0 ;  /* 0x00005e001c007a0c */ /* 0x000fe40004761270 */
[C---:B------:R-:W-:Y:S01]  /*520a0*/  IADD3 R8, R16.reuse, c[0x0][0x198], RZ ;  /* 0x0000660010087a10 */ /* 0x040fe20007ffe0ff */
[----:B------:R-:W-:-:S06]  /*520b0*/  IMAD.WIDE R4, R16, 0x2, R24 ;  /* 0x0000000210047825 */ /* 0x000fcc00078e0218 */
        /* <DEDUP_REMOVED lines=8> */
[----:B------:R-:W3:Y:S01]  /*52140*/  LDL.LU R23, [R1+0x1480] ;  /* 0x0014800001177983 */ /* 0x000ee20000300800 */
[----:B------:R-:W-:Y:S02]  /*52150*/  ISETP.LT.AND P0, PT, R29, c[0x0][0x178], !P0 ;  /* 0x00005e001d007a0c */ /* 0x000fe40004701270 */
[----:B------:R-:W-:Y:S02]  /*52160*/  ISETP.LT.AND P6, PT, R28, c[0x0][0x178], !P4 ;  /* 0x00005e001c007a0c */ /* 0x000fe400067c1270 */
[C---:B------:R-:W-:Y:S02]  /*52170*/  IADD3 R0, R8.reuse, c[0x0][0x198], RZ ;  /* 0x0000660008007a10 */ /* 0x040fe40007ffe0ff */
[----:B------:R-:W-:Y:S01]  /*52180*/  PRMT R17, R9, 0x7632, R17 ;  /* 0x0000763209117816 */ /* 0x000fe20000000011 */
[----:B------:R-:W-:Y:S01]  /*52190*/  IMAD.WIDE R8, R8, 0x2, R24 ;  /* 0x0000000208087825 */ /* 0x000fe200078e0218 */
[----:B------:R-:W-:-:S03]  /*521a0*/  ISETP.LT.AND P4, PT, R29, c[0x0][0x178], !P4 ;  /* 0x00005e001d007a0c */ /* 0x000fc60006781270 */
[----:B------:R-:W-:Y:S02]  /*521b0*/  IMAD.WIDE R12, R0, 0x2, R2 ;  /* 0x00000002000c7825 */ /* 0x000fe400078e0202 */
[----:B------:R1:W-:Y:S01]  /*521c0*/  @P0 STG.E.U16 [R8.64], R17 ;  /* 0x0000001108000986 */ /* 0x0003e2000c101506 */
[----:B------:R-:W-:Y:S01]  /*521d0*/  ISETP.LT.AND P0, PT, R28, c[0x0][0x178], !P2 ;  /* 0x00005e001c007a0c */ /* 0x000fe20005701270 */
[----:B0-----:R-:W-:Y:S01]  /*521e0*/  IMAD.WIDE R4, R0, 0x2, R24 ;  /* 0x0000000200047825 */ /* 0x001fe200078e0218 */
[----:B------:R-:W-:Y:S01]  /*521f0*/  ISETP.LT.AND P2, PT, R29, c[0x0][0x178], !P2 ;  /* 0x00005e001d007a0c */ /* 0x000fe20005741270 */
[----:B-----5:R0:W-:Y:S01]  /*52200*/  @P6 STG.E.U16 [R12.64], R27 ;  /* 0x0000001b0c006986 */ /* 0x0201e2000c101506 */
[----:B------:R-:W-:-:S03]  /*52210*/  PRMT R16, R27, 0x7632, R16 ;  /* 0x000076321b107816 */ /* 0x000fc60000000010 */
[----:B------:R4:W-:Y:S01]  /*52220*/  @P4 STG.E.U16 [R4.64], R22 ;  /* 0x0000001604004986 */ /* 0x0009e2000c101506 */
[----:B-1----:R-:W-:Y:S02]  /*52230*/  IADD3 R8, R0, c[0x0][0x198], RZ ;  /* 0x0000660000087a10 */ /* 0x002fe40007ffe0ff */
[----:B------:R-:W-:Y:S02]  /*52240*/  PRMT R17, R22, 0x7632, R17 ;  /* 0x0000763216117816 */ /* 0x000fe40000000011 */
[C---:B------:R-:W-:Y:S01]  /*52250*/  IADD3 R0, R8.reuse, c[0x0][0x198], RZ ;  /* 0x0000660008007a10 */ /* 0x040fe20007ffe0ff */
[----:B0-----:R-:W5:Y:S01]  /*52260*/  LDL.LU R27, [R1+0x1d8] ;  /* 0x0001d800011b7983 */ /* 0x001f620000300800 */
[----:B----4-:R-:W-:-:S04]  /*52270*/  IMAD.WIDE R4, R8, 0x2, R2 ;  /* 0x0000000208047825 */ /* 0x010fc800078e0202 */
[----:B------:R-:W-:Y:S01]  /*52280*/  IMAD.WIDE R8, R8, 0x2, R24 ;  /* 0x0000000208087825 */ /* 0x000fe200078e0218 */
[----:B------:R-:W-:Y:S04]  /*52290*/  @P0 STG.E.U16 [R4.64], R16 ;  /* 0x0000001004000986 */ /* 0x000fe8000c101506 */
[----:B------:R0:W-:Y:S01]  /*522a0*/  @P2 STG.E.U16 [R8.64], R17 ;  /* 0x0000001108002986 */ /* 0x0001e2000c101506 */
[----:B--2---:R-:W-:-:S03]  /*522b0*/  ISETP.GE.AND P4, PT, R26, c[0x0][0x17c], PT ;  /* 0x00005f001a007a0c */ /* 0x004fc60003f86270 */
[----:B------:R-:W2:Y:S01]  /*522c0*/  LDL.LU R26, [R1+0x148c] ;  /* 0x00148c00011a7983 */ /* 0x000ea20000300800 */
[----:B---3--:R-:W-:-:S03]  /*522d0*/  ISETP.GE.AND P0, PT, R23, c[0x0][0x17c], PT ;  /* 0x00005f0017007a0c */ /* 0x008fc60003f06270 */
[----:B------:R-:W3:Y:S04]  /*522e0*/  LDL.LU R23, [R1+0x1488] ;  /* 0x0014880001177983 */ /* 0x000ee80000300800 */
[----:B0-----:R-:W4:Y:S01]  /*522f0*/  LDL.LU R9, [R1+0x1e8] ;  /* 0x0001e80001097983 */ /* 0x001f220000300800 */
[----:B------:R-:W-:Y:S02]  /*52300*/  ISETP.LT.AND P6, PT, R28, c[0x0][0x178], !P5 ;  /* 0x00005e001c007a0c */ /* 0x000fe40006fc1270 */
[C---:B------:R-:W-:Y:S01]  /*52310*/  ISETP.LT.AND P5, PT, R29.reuse, c[0x0][0x178], !P5 ;  /* 0x00005e001d007a0c */ /* 0x040fe20006fa1270 */
[----:B------:R-:W-:Y:S01]  /*52320*/  IMAD.WIDE R12, R0, 0x2, R2 ;  /* 0x00000002000c7825 */ /* 0x000fe200078e0202 */
[----:B------:R-:W-:Y:S01]  /*52330*/  ISETP.LT.AND P2, PT, R28, c[0x0][0x178], !P1 ;  /* 0x00005e001c007a0c */ /* 0x000fe20004f41270 */
[----:B------:R-:W3:Y:S01]  /*52340*/  LDL.LU R17, [R1+0x18] ;  /* 0x0000180001117983 */ /* 0x000ee20000300800 */
[C---:B------:R-:W-:Y:S01]  /*52350*/  IADD3 R8, R0.reuse, c[0x0][0x198], RZ ;  /* 0x0000660000087a10 */ /* 0x040fe20007ffe0ff */
[----:B------:R-:W-:Y:S01]  /*52360*/  IMAD.WIDE R4, R0, 0x2, R24 ;  /* 0x0000000200047825 */ /* 0x000fe200078e0218 */
[----:B------:R-:W-:-:S02]  /*52370*/  ISETP.LT.AND P1, PT, R29, c[0x0][0x178], !P1 ;  /* 0x00005e001d007a0c */ /* 0x000fc40004f21270 */
[----:B------:R-:W-:-:S03]  /*52380*/  IADD3 R0, R8, c[0x0][0x198], RZ ;  /* 0x0000660008007a10 */ /* 0x000fc60007ffe0ff */
[----:B----4-:R-:W-:Y:S04]  /*52390*/  @P6 STG.E.U16 [R12.64], R9 ;  /* 0x000000090c006986 */ /* 0x010fe8000c101506 */
[----:B------:R0:W-:Y:S01]  /*523a0*/  @P5 STG.E.U16 [R4.64], R10 ;  /* 0x0000000a04005986 */ /* 0x0001e2000c101506 */
[----:B--2---:R-:W-:-:S03]  /*523b0*/  ISETP.GE.AND P5, PT, R26, c[0x0][0x17c], PT ;  /* 0x00005f001a007a0c */ /* 0x004fc60003fa6270 */
[----:B------:R-:W2:Y:S01]  /*523c0*/  LDL.LU R26, [R1+0x1494] ;  /* 0x00149400011a7983 */ /* 0x000ea20000300800 */
[----:B0-----:R-:W-:Y:S01]  /*523d0*/  PRMT R10, R9, 0x7632, R10 ;  /* 0x00007632090a7816 */ /* 0x001fe2000000000a */
[----:B------:R-:W-:-:S05]  /*523e0*/  IMAD.WIDE R4, R8, 0x2, R2 ;  /* 0x0000000208047825 */ /* 0x000fca00078e0202 */
[----:B------:R0:W-:Y:S01]  /*523f0*/  @P2 STG.E.U16 [R4.64], R10 ;  /* 0x0000000a04002986 */ /* 0x0001e2000c101506 */
[----:B---3--:R-:W-:-:S03]  /*52400*/  ISETP.GE.AND P2, PT, R23, c[0x0][0x17c], PT ;  /* 0x00005f0017007a0c */ /* 0x008fc60003f46270 */
[----:B------:R-:W3:Y:S01]  /*52410*/  LDL.LU R23, [R1+0x1490] ;  /* 0x0014900001177983 */ /* 0x000ee20000300800 */
[----:B------:R-:W-:Y:S01]  /*52420*/  ISETP.LT.AND P6, PT, R28, c[0x0][0x178], !P3 ;  /* 0x00005e001c007a0c */ /* 0x000fe20005fc1270 */
[----:B------:R-:W-:Y:S01]  /*52430*/  IMAD.WIDE R8, R8, 0x2, R24 ;  /* 0x0000000208087825 */ /* 0x000fe200078e0218 */
[----:B------:R-:W-:Y:S02]  /*52440*/  PRMT R16, R10, 0x7632, R16 ;  /* 0x000076320a107816 */ /* 0x000fe40000000010 */
[C---:B------:R-:W-:Y:S01]  /*52450*/  ISETP.LT.AND P3, PT, R29.reuse, c[0x0][0x178], !P3 ;  /* 0x00005e001d007a0c */ /* 0x040fe20005f61270 */
[----:B------:R-:W-:Y:S02]  /*52460*/  IMAD.WIDE R12, R0, 0x2, R2 ;  /* 0x00000002000c7825 */ /* 0x000fe400078e0202 */
[----:B------:R1:W-:Y:S01]  /*52470*/  @P1 STG.E.U16 [R8.64], R16 ;  /* 0x0000001008001986 */ /* 0x0003e2000c101506 */
[----:B------:R-:W-:Y:S01]  /*52480*/  ISETP.LT.AND P1, PT, R28, c[0x0][0x178], !P4 ;  /* 0x00005e001c007a0c */ /* 0x000fe20006721270 */
[----:B0-----:R-:W-:Y:S01]  /*52490*/  IMAD.WIDE R4, R0, 0x2, R24 ;  /* 0x0000000200047825 */ /* 0x001fe200078e0218 */
[----:B------:R-:W-:-:S03]  /*524a0*/  ISETP.LT.AND P4, PT, R29, c[0x0][0x178], !P4 ;  /* 0x00005e001d007a0c */ /* 0x000fc60006781270 */
[----:B-----5:R0:W-:Y:S01]  /*524b0*/  @P6 STG.E.U16 [R12.64], R27 ;  /* 0x0000001b0c006986 */ /* 0x0201e2000c101506 */
[----:B------:R-:W-:Y:S02]  /*524c0*/  PRMT R10, R27, 0x7632, R10 ;  /* 0x000076321b0a7816 */ /* 0x000fe4000000000a */
[----:B-1----:R-:W-:Y:S01]  /*524d0*/  IADD3 R8, R0, c[0x0][0x198], RZ ;  /* 0x0000660000087a10 */ /* 0x002fe20007ffe0ff */
[----:B------:R1:W-:Y:S03]  /*524e0*/  @P3 STG.E.U16 [R4.64], R18 ;  /* 0x0000001204003986 */ /* 0x0003e6000c101506 */
[C---:B------:R-:W-:Y:S01]  /*524f0*/  IADD3 R0, R8.reuse, c[0x0][0x198], RZ ;  /* 0x0000660008007a10 */ /* 0x040fe20007ffe0ff */
[----:B0-----:R-:W4:Y:S01]  /*52500*/  LDL.LU R27, [R1+0x208] ;  /* 0x00020800011b7983 */ /* 0x001f220000300800 */
[----:B-1----:R-:W-:Y:S01]  /*52510*/  IMAD.WIDE R4, R8, 0x2, R2 ;  /* 0x0000000208047825 */ /* 0x002fe200078e0202 */
[----:B------:R-:W-:-:S03]  /*52520*/  PRMT R18, R18, 0x7632, R18 ;  /* 0x0000763212127816 */ /* 0x000fc60000000012 */
[----:B------:R-:W-:Y:S01]  /*52530*/  IMAD.WIDE R8, R8, 0x2, R24 ;  /* 0x0000000208087825 */ /* 0x000fe200078e0218 */
[----:B------:R-:W-:Y:S04]  /*52540*/  @P1 STG.E.U16 [R4.64], R10 ;  /* 0x0000000a04001986 */ /* 0x000fe8000c101506 */
[----:B------:R0:W-:Y:S01]  /*52550*/  @P4 STG.E.U16 [R8.64], R18 ;  /* 0x0000001208004986 */ /* 0x0001e2000c101506 */
[----:B--2---:R-:W-:-:S03]  /*52560*/  ISETP.GE.AND P3, PT, R26, c[0x0][0x17c], PT ;  /* 0x00005f001a007a0c */ /* 0x004fc60003f66270 */
[----:B------:R-:W2:Y:S01]  /*52570*/  LDL.LU R26, [R1+0x149c] ;  /* 0x00149c00011a7983 */ /* 0x000ea20000300800 */
[----:B---3--:R-:W-:-:S03]  /*52580*/  ISETP.GE.AND P1, PT, R23, c[0x0][0x17c], PT ;  /* 0x00005f0017007a0c */ /* 0x008fc60003f26270 */
[----:B------:R-:W3:Y:S04]  /*52590*/  LDL.LU R23, [R1+0x1498] ;  /* 0x0014980001177983 */ /* 0x000ee80000300800 */
[----:B0-----:R-:W5:Y:S01]  /*525a0*/  LDL.LU R9, [R1+0x218] ;  /* 0x0002180001097983 */ /* 0x001f620000300800 */
[----:B------:R-:W-:Y:S02]  /*525b0*/  ISETP.LT.AND P6, PT, R28, c[0x0][0x178], !P0 ;  /* 0x00005e001c007a0c */ /* 0x000fe400047c1270 */
[----:B------:R-:W-:Y:S01]  /*525c0*/  ISETP.LT.AND P0, PT, R29, c[0x0][0x178], !P0 ;  /* 0x00005e001d007a0c */ /* 0x000fe20004701270 */
[----:B------:R-:W-:Y:S01]  /*525d0*/  IMAD.WIDE R12, R0, 0x2, R2 ;  /* 0x00000002000c7825 */ /* 0x000fe200078e0202 */
[----:B------:R-:W-:Y:S02]  /*525e0*/  ISETP.LT.AND P4, PT, R28, c[0x0][0x178], !P5 ;  /* 0x00005e001c007a0c */ /* 0x000fe40006f81270 */
[C---:B------:R-:W-:Y:S01]  /*525f0*/  IADD3 R8, R0.reuse, c[0x0][0x198], RZ ;  /* 0x0000660000087a10 */ /* 0x040fe20007ffe0ff */
[----:B------:R-:W-:Y:S01]  /*52600*/  IMAD.WIDE R4, R0, 0x2, R24 ;  /* 0x0000000200047825 */ /* 0x000fe200078e0218 */
[----:B------:R-:W-:-:S02]  /*52610*/  PRMT R16, R17, 0x7632, R16 ;  /* 0x0000763211107816 */ /* 0x000fc40000000010 */
[----:B------:R-:W-:-:S03]  /*52620*/  ISETP.LT.AND P5, PT, R29, c[0x0][0x178], !P5 ;  /* 0x00005e001d007a0c */ /* 0x000fc60006fa1270 */
[----:B-----5:R-:W-:Y:S01]  /*52630*/  @P6 STG.E.U16 [R12.64], R9 ;  /* 0x000000090c006986 */ /* 0x020fe2000c101506 */
[----:B------:R-:W-:-:S03]  /*52640*/  PRMT R10, R9, 0x7632, R10 ;  /* 0x00007632090a7816 */ /* 0x000fc6000000000a */
[----:B------:R0:W-:Y:S01]  /*52650*/  @P0 STG.E.U16 [R4.64], R17 ;  /* 0x0000001104000986 */ /* 0x0001e2000c101506 */
[----:B--2---:R-:W-:Y:S01]  /*52660*/  ISETP.GE.AND P0, PT, R26, c[0x0][0x17c], PT ;  /* 0x00005f001a007a0c */ /* 0x004fe20003f06270 */
[----:B0-----:R-:W-:Y:S02]  /*52670*/  IMAD.WIDE R4, R8, 0x2, R2 ;  /* 0x0000000208047825 */ /* 0x001fe400078e0202 */
[----:B------:R-:W2:Y:S04]  /*52680*/  LDL.LU R17, [R1+0x1f8] ;  /* 0x0001f80001117983 */ /* 0x000ea80000300800 */
[----:B------:R0:W-:Y:S01]  /*52690*/  @P4 STG.E.U16 [R4.64], R10 ;  /* 0x0000000a04004986 */ /* 0x0001e2000c101506 */
[----:B---3--:R-:W-:-:S03]  /*526a0*/  ISETP.GE.AND P4, PT, R23, c[0x0][0x17c], PT ;  /* 0x00005f0017007a0c */ /* 0x008fc60003f86270 */
[----:B------:R-:W3:Y:S04]  /*526b0*/  LDL.LU R26, [R1+0x14a4] ;  /* 0x0014a400011a7983 */ /* 0x000ee80000300800 */
[----:B------:R-:W5:Y:S01]  /*526c0*/  LDL.LU R23, [R1+0x14a0] ;  /* 0x0014a00001177983 */ /* 0x000f620000300800 */
[----:B------:R-:W-:Y:S02]  /*526d0*/  ISETP.LT.AND P6, PT, R28, c[0x0][0x178], !P2 ;  /* 0x00005e001c007a0c */ /* 0x000fe400057c1270 */
[C---:B------:R-:W-:Y:S01]  /*526e0*/  IADD3 R0, R8.reuse, c[0x0][0x198], RZ ;  /* 0x0000660008007a10 */ /* 0x040fe20007ffe0ff */
[----:B------:R-:W-:Y:S01]  /*526f0*/  IMAD.WIDE R8, R8, 0x2, R24 ;  /* 0x0000000208087825 */ /* 0x000fe200078e0218 */
[----:B------:R-:W-:-:S04]  /*52700*/  ISETP.LT.AND P2, PT, R29, c[0x0][0x178], !P2 ;  /* 0x00005e001d007a0c */ /* 0x000fc80005741270 */
[----:B------:R1:W-:Y:S01]  /*52710*/  @P5 STG.E.U16 [R8.64], R16 ;  /* 0x0000001008005986 */ /* 0x0003e2000c101506 */
[----:B------:R-:W-:Y:S01]  /*52720*/  ISETP.LT.AND P5, PT, R28, c[0x0][0x178], !P3 ;  /* 0x00005e001c007a0c */ /* 0x000fe20005fa1270 */
[----:B------:R-:W-:-:S04]  /*52730*/  IMAD.WIDE R12, R0, 0x2, R2 ;  /* 0x00000002000c7825 */ /* 0x000fc800078e0202 */
[C---:B0-----:R-:W-:Y:S01]  /*52740*/  IMAD.WIDE R4, R0.reuse, 0x2, R24 ;  /* 0x0000000200047825 */ /* 0x041fe200078e0218 */
[----:B----4-:R-:W-:Y:S01]  /*52750*/  @P6 STG.E.U16 [R12.64], R27 ;  /* 0x0000001b0c006986 */ /* 0x010fe2000c101506 */
[----:B-1----:R-:W-:-:S03]  /*52760*/  IADD3 R8, R0, c[0x0][0x198], RZ ;  /* 0x0000660000087a10 */ /* 0x002fc60007ffe0ff */
[----:B------:R0:W-:Y:S02]  /*52770*/  @P2 STG.E.U16 [R4.64], R6 ;  /* 0x0000000604002986 */ /* 0x0001e4000c101506 */
[----:B0-----:R-:W-:Y:S01]  /*52780*/  PRMT R6, R27, 0x7632, R6 ;  /* 0x000076321b067816 */ /* 0x001fe20000000006 */
[----:B------:R-:W-:Y:S01]  /*52790*/  IMAD.WIDE R4, R8, 0x2, R2 ;  /* 0x0000000208047825 */ /* 0x000fe200078e0202 */
[----:B------:R-:W4:Y:S04]  /*527a0*/  LDL.LU R27, [R1+0x228] ;  /* 0x00022800011b7983 */ /* 0x000f280000300800 */
[----:B------:R0:W-:Y:S01]  /*527b0*/  @P5 STG.E.U16 [R4.64], R6 ;  /* 0x0000000604005986 */ /* 0x0001e2000c101506 */
[----:B---3--:R-:W-:-:S03]  /*527c0*/  ISETP.GE.AND P2, PT, R26, c[0x0][0x17c], PT ;  /* 0x00005f001a007a0c */ /* 0x008fc60003f46270 */
[----:B------:R-:W3:Y:S01]  /*527d0*/  LDL.LU R26, [R1+0x48] ;  /* 0x00004800011a7983 */ /* 0x000ee20000300800 */
[----:B-----5:R-:W-:-:S03]  /*527e0*/  ISETP.GE.AND P5, PT, R23, c[0x0][0x17c], PT ;  /* 0x00005f0017007a0c */ /* 0x020fc60003fa6270 */
[----:B------:R-:W5:Y:S04]  /*527f0*/  LDL.LU R23, [R1+0x14ac] ;  /* 0x0014ac0001177983 */ /* 0x000f680000300800 */
[----:B------:R-:W3:Y:S01]  /*52800*/  LDL.LU R16, [R1+0x14a8] ;  /* 0x0014a80001107983 */ /* 0x000ee20000300800 */
[----:B------:R-:W-:Y:S02]  /*52810*/  ISETP.LT.AND P3, PT, R29, c[0x0][0x178], !P3 ;  /* 0x00005e001d007a0c */ /* 0x000fe40005f61270 */
[----:B------:R-:W-:Y:S02]  /*52820*/  ISETP.LT.AND P6, PT, R28, c[0x0][0x178], !P1 ;  /* 0x00005e001c007a0c */ /* 0x000fe40004fc1270 */
[C---:B------:R-:W-:Y:S01]  /*52830*/  IADD3 R0, R8.reuse, c[0x0][0x198], RZ ;  /* 0x0000660008007a10 */ /* 0x040fe20007ffe0ff */
[----:B------:R-:W-:Y:S01]  /*52840*/  IMAD.WIDE R8, R8, 0x2, R24 ;  /* 0x0000000208087825 */ /* 0x000fe200078e0218 */
[----:B------:R-:W-:-:S02]  /*52850*/  PRMT R10, R6, 0x7632, R10 ;  /* 0x00007632060a7816 */ /* 0x000fc4000000000a */
[----:B------:R-:W-:Y:S01]  /*52860*/  ISETP.LT.AND P1, PT, R29, c[0x0][0x178], !P1 ;  /* 0x00005e001d007a0c */ /* 0x000fe20004f21270 */
[----:B------:R-:W-:-:S04]  /*52870*/  IMAD.WIDE R12, R0, 0x2, R2 ;  /* 0x00000002000c7825 */ /* 0x000fc800078e0202 */
[----:B------:R1:W-:Y:S01]  /*52880*/  @P3 STG.E.U16 [R8.64], R10 ;  /* 0x0000000a08003986 */ /* 0x0003e2000c101506 */
[----:B------:R-:W-:Y:S01]  /*52890*/  ISETP.LT.AND P3, PT, R28, c[0x0][0x178], !P0 ;  /* 0x00005e001c007a0c */ /* 0x000fe20004761270 */
[----:B0-----:R-:W-:Y:S02]  /*528a0*/  IMAD.WIDE R4, R0, 0x2, R24 ;  /* 0x0000000200047825 */ /* 0x001fe400078e0218 */
[----:B--2---:R0:W-:Y:S01]  /*528b0*/  @P6 STG.E.U16 [R12.64], R17 ;  /* 0x000000110c006986 */ /* 0x0041e2000c101506 */
[----:B------:R-:W-:-:S03]  /*528c0*/  PRMT R6, R17, 0x7632, R6 ;  /* 0x0000763211067816 */ /* 0x000fc60000000006 */
[----:B------:R2:W-:Y:S01]  /*528d0*/  @P1 STG.E.U16 [R4.64], R14 ;  /* 0x0000000e04001986 */ /* 0x0005e2000c101506 */
[----:B-1----:R-:W-:-:S03]  /*528e0*/  IADD3 R8, R0, c[0x0][0x198], RZ ;  /* 0x0000660000087a10 */ /* 0x002fc60007ffe0ff */
[----:B0-----:R-:W4:Y:S02]  /*528f0*/  LDL.LU R17, [R1+0x2c] ;  /* 0x00002c0001117983 */ /* 0x001f240000300800 */
[----:B--2---:R-:W-:-:S05]  /*52900*/  IMAD.WIDE R4, R8, 0x2, R2 ;  /* 0x0000000208047825 */ /* 0x004fca00078e0202 */
[----:B------:R0:W-:Y:S01]  /*52910*/  @P3 STG.E.U16 [R4.64], R6 ;  /* 0x0000000604003986 */ /* 0x0001e2000c101506 */
[----:B-----5:R-:W-:-:S03]  /*52920*/  ISETP.GE.AND P1, PT, R23, c[0x0][0x17c], PT ;  /* 0x00005f0017007a0c */ /* 0x020fc60003f26270 */
[----:B------:R-:W2:Y:S01]  /*52930*/  LDL.LU R23, [R1+0x14b4] ;  /* 0x0014b40001177983 */ /* 0x000ea20000300800 */
[----:B---3--:R-:W-:-:S03]  /*52940*/  ISETP.GE.AND P3, PT, R16, c[0x0][0x17c], PT ;  /* 0x00005f0010007a0c */ /* 0x008fc60003f66270 */
[----:B------:R-:W3:Y:S01]  /*52950*/  LDL.LU R16, [R1+0x14b0] ;  /* 0x0014b00001107983 */ /* 0x000ee20000300800 */
[C---:B------:R-:W-:Y:S02]  /*52960*/  ISETP.LT.AND P0, PT, R29.reuse, c[0x0][0x178], !P0 ;  /* 0x00005e001d007a0c */ /* 0x040fe40004701270 */
[----:B------:R-:W-:Y:S02]  /*52970*/  ISETP.LT.AND P6, PT, R28, c[0x0][0x178], !P4 ;  /* 0x00005e001c007a0c */ /* 0x000fe400067c1270 */
[C---:B------:R-:W-:Y:S01]  /*52980*/  IADD3 R0, R8.reuse, c[0x0][0x198], RZ ;  /* 0x0000660008007a10 */ /* 0x040fe20007ffe0ff */
[----:B------:R-:W-:Y:S01]  /*52990*/  IMAD.WIDE R8, R8, 0x2, R24 ;  /* 0x0000000208087825 */ /* 0x000fe200078e0218 */
[----:B------:R-:W-:Y:S02]  /*529a0*/  PRMT R10, R14, 0x7632, R10 ;  /* 0x000076320e0a7816 */ /* 0x000fe4000000000a */
[----:B------:R-:W-:Y:S01]  /*529b0*/  ISETP.LT.AND P4, PT, R29, c[0x0][0x178], !P4 ;  /* 0x00005e001d007a0c */ /* 0x000fe20006781270 */
[----:B------:R-:W-:-:S04]  /*529c0*/  IMAD.WIDE R12, R0, 0x2, R2 ;  /* 0x00000002000c7825 */ /* 0x000fc800078e0202 */
[----:B------:R1:W-:Y:S01]  /*529d0*/  @P0 STG.E.U16 [R8.64], R10 ;  /* 0x0000000a08000986 */ /* 0x0003e2000c101506 */
[----:B------:R-:W-:Y:S01]  /*529e0*/  ISETP.LT.AND P0, PT, R28, c[0x0][0x178], !P2 ;  /* 0x00005e001c007a0c */ /* 0x000fe20005701270 */
[----:B0-----:R-:W-:Y:S01]  /*529f0*/  IMAD.WIDE R4, R0, 0x2, R24 ;  /* 0x0000000200047825 */ /* 0x001fe200078e0218 */
[----:B------:R-:W-:Y:S01]  /*52a00*/  ISETP.LT.AND P2, PT, R29, c[0x0][0x178], !P2 ;  /* 0x00005e001d007a0c */ /* 0x000fe20005741270 */
[----:B----4-:R0:W-:Y:S01]  /*52a10*/  @P6 STG.E.U16 [R12.64], R27 ;  /* 0x0000001b0c006986 */ /* 0x0101e2000c101506 */
[----:B------:R-:W-:-:S03]  /*52a20*/  PRMT R6, R27, 0x7632, R6 ;  /* 0x000076321b067816 */ /* 0x000fc60000000006 */
[----:B------:R4:W-:Y:S01]  /*52a30*/  @P4 STG.E.U16 [R4.64], R26 ;  /* 0x0000001a04004986 */ /* 0x0009e2000c101506 */
[----:B-1----:R-:W-:Y:S02]  /*52a40*/  IADD3 R8, R0, c[0x0][0x198], RZ ;  /* 0x0000660000087a10 */ /* 0x002fe40007ffe0ff */
[----:B------:R-:W-:Y:S02]  /*52a50*/  PRMT R10, R26, 0x7632, R10 ;  /* 0x000076321a0a7816 */ /* 0x000fe4000000000a */
[C---:B------:R-:W-:Y:S01]  /*52a60*/  IADD3 R0, R8.reuse, c[0x0][0x198], RZ ;  /* 0x0000660008007a10 */ /* 0x040fe20007ffe0ff */
[----:B0-----:R-:W5:Y:S01]  /*52a70*/  LDL.LU R27, [R1+0x1bc] ;  /* 0x0001bc00011b7983 */ /* 0x001f620000300800 */
[----:B----4-:R-:W-:-:S03]  /*52a80*/  IMAD.WIDE R4, R8, 0x2, R2 ;  /* 0x0000000208047825 */ /* 0x010fc600078e0202 */
[----:B------:R-:W4:Y:S01]  /*52a90*/  LDL.LU R26, [R1+0x14b8] ;  /* 0x0014b800011a7983 */ /* 0x000f220000300800 */
[----:B------:R-:W-:-:S03]  /*52aa0*/  IMAD.WIDE R8, R8, 0x2, R24 ;  /* 0x0000000208087825 */ /* 0x000fc600078e0218 */
[----:B------:R-:W-:Y:S04]  /*52ab0*/  @P0 STG.E.U16 [R4.64], R6 ;  /* 0x0000000604000986 */ /* 0x000fe8000c101506 */
[----:B------:R0:W-:Y:S01]  /*52ac0*/  @P2 STG.E.U16 [R8.64], R10 ;  /* 0x0000000a08002986 */ /* 0x0001e2000c101506 */
[----:B--2---:R-:W-:-:S03]  /*52ad0*/  ISETP.GE.AND P4, PT, R23, c[0x0][0x17c], PT ;  /* 0x00005f0017007a0c */ /* 0x004fc60003f86270 */
[----:B------:R-:W2:Y:S01]  /*52ae0*/  LDL.LU R23, [R1+0x1640] ;  /* 0x0016400001177983 */ /* 0x000ea20000300800 */
[----:B---3--:R-:W-:-:S03]  /*52af0*/  ISETP.GE.AND P0, PT, R16, c[0x0][0x17c], PT ;  /* 0x00005f0010007a0c */ /* 0x008fc60003f06270 */
[----:B------:R-:W3:Y:S04]  /*52b00*/  LDL.LU R16, [R1+0x14bc] ;  /* 0x0014bc0001107983 */ /* 0x000ee80000300800 */
[----:B0-----:R-:W2:Y:S01]  /*52b10*/  LDL.LU R9, [R1+0x1cc] ;  /* 0x0001cc0001097983 */ /* 0x001ea20000300800 */
        /* <DEDUP_REMOVED lines=8> */
[----:B--2---:R0:W-:Y:S01]  /*52ba0*/  @P6 STG.E.U16 [R12.64], R9 ;  /* 0x000000090c006986 */ /* 0x0041e2000c101506 */
[----:B------:R-:W-:-:S03]  /*52bb0*/  PRMT R10, R9, 0x7632, R10 ;  /* 0x00007632090a7816 */ /* 0x000fc6000000000a */
[----:B------:R1:W-:Y:S01]  /*52bc0*/  @P5 STG.E.U16 [R4.64], R17 ;  /* 0x0000001104005986 */ /* 0x0003e2000c101506 */
[----:B----4-:R-:W-:-:S03]  /*52bd0*/  ISETP.GE.AND P5, PT, R26, c[0x0][0x17c], PT ;  /* 0x00005f001a007a0c */ /* 0x010fc60003fa6270 */
[----:B------:R-:W2:Y:S01]  /*52be0*/  LDL.LU R26, [R1+0x1ec] ;  /* 0x0001ec00011a7983 */ /* 0x000ea20000300800 */
[----:B0-----:R-:W-:-:S04]  /*52bf0*/  IMAD.WIDE R8, R6, 0x2, R24 ;  /* 0x0000000206087825 */ /* 0x001fc800078e0218 */
[----:B-1----:R-:W-:Y:S01]  /*52c00*/  IMAD.WIDE R4, R6, 0x2, R2 ;  /* 0x0000000206047825 */ /* 0x002fe200078e0202 */
[----:B------:R-:W4:Y:S04]  /*52c10*/  LDL.LU R17, [R1+0x14c0] ;  /* 0x0014c00001117983 */ /* 0x000f280000300800 */
[----:B------:R-:W-:Y:S04]  /*52c20*/  @P2 STG.E.U16 [R4.64], R10 ;  /* 0x0000000a04002986 */ /* 0x000fe8000c101506 */
[----:B------:R0:W-:Y:S04]  /*52c30*/  @P1 STG.E.U16 [R8.64], R14 ;  /* 0x0000000e08001986 */ /* 0x0001e8000c101506 */
[----:B0-----:R-:W2:Y:S01]  /*52c40*/  LDL.LU R14, [R1+0x14c4] ;  /* 0x0014c400010e7983 */ /* 0x001ea20000300800 */
[----:B------:R-:W-:-:S02]  /*52c50*/  ISETP.LT.AND P6, PT, R28, c[0x0][0x178], !P3 ;  /* 0x00005e001c007a0c */ /* 0x000fc40005fc1270 */
[----:B------:R-:W-:Y:S02]  /*52c60*/  ISETP.LT.AND P3, PT, R29, c[0x0][0x178], !P3 ;  /* 0x00005e001d007a0c */ /* 0x000fe40005f61270 */
[----:B------:R-:W-:-:S05]  /*52c70*/  IADD3 R0, R6, c[0x0][0x198], RZ ;  /* 0x0000660006007a10 */ /* 0x000fca0007ffe0ff */
[----:B------:R-:W-:-:S04]  /*52c80*/  IMAD.WIDE R12, R0, 0x2, R2 ;  /* 0x00000002000c7825 */ /* 0x000fc800078e0202 */
[----:B------:R-:W-:Y:S01]  /*52c90*/  IMAD.WIDE R4, R0, 0x2, R24 ;  /* 0x0000000200047825 */ /* 0x000fe200078e0218 */
[----:B---3--:R-:W-:Y:S01]  /*52ca0*/  ISETP.GE.AND P2, PT, R16, c[0x0][0x17c], PT ;  /* 0x00005f0010007a0c */ /* 0x008fe20003f46270 */
[----:B-----5:R0:W-:Y:S01]  /*52cb0*/  @P6 STG.E.U16 [R12.64], R27 ;  /* 0x0000001b0c006986 */ /* 0x0201e2000c101506 */
[----:B------:R-:W-:-:S03]  /*52cc0*/  PRMT R6, R27, 0x7632, R6 ;  /* 0x000076321b067816 */ /* 0x000fc60000000006 */
[----:B------:R-:W3:Y:S04]  /*52cd0*/  LDL.LU R16, [R1+0x14c8] ;  /* 0x0014c80001107983 */ /* 0x000ee80000300800 */
[----:B------:R1:W-:Y:S04]  /*52ce0*/  @P3 STG.E.U16 [R4.64], R23 ;  /* 0x0000001704003986 */ /* 0x0003e8000c101506 */
[----:B0-----:R-:W5:Y:S01]  /*52cf0*/  LDL.LU R27, [R1+0x1dc] ;  /* 0x0001dc00011b7983 */ /* 0x001f620000300800 */
[----:B--2---:R-:W-:-:S03]  /*52d00*/  ISETP.GE.AND P3, PT, R14, c[0x0][0x17c], PT ;  /* 0x00005f000e007a0c */ /* 0x004fc60003f66270 */
[----:B------:R-:W2:Y:S01]  /*52d10*/  LDL.LU R14, [R1+0x14cc] ;  /* 0x0014cc00010e7983 */ /* 0x000ea20000300800 */
[----:B------:R-:W-:Y:S02]  /*52d20*/  ISETP.LT.AND P1, PT, R28, c[0x0][0x178], !P4 ;  /* 0x00005e001c007a0c */ /* 0x000fe40006721270 */
[----:B------:R-:W-:Y:S02]  /*52d30*/  ISETP.LT.AND P4, PT, R29, c[0x0][0x178], !P4 ;  /* 0x00005e001d007a0c */ /* 0x000fe40006781270 */
[----:B------:R-:W-:Y:S02]  /*52d40*/  IADD3 R8, R0, c[0x0][0x198], RZ ;  /* 0x0000660000087a10 */ /* 0x000fe40007ffe0ff */
[----:B------:R-:W-:Y:S02]  /*52d50*/  ISETP.LT.AND P6, PT, R28, c[0x0][0x178], !P0 ;  /* 0x00005e001c007a0c */ /* 0x000fe400047c1270 */
[C---:B------:R-:W-:Y:S01]  /*52d60*/  IADD3 R0, R8.reuse, c[0x0][0x198], RZ ;  /* 0x0000660008007a10 */ /* 0x040fe20007ffe0ff */
[----:B-1----:R-:W-:Y:S01]  /*52d70*/  IMAD.WIDE R4, R8, 0x2, R2 ;  /* 0x0000000208047825 */ /* 0x002fe200078e0202 */
[----:B------:R-:W-:-:S02]  /*52d80*/  PRMT R10, R23, 0x7632, R10 ;  /* 0x00007632170a7816 */ /* 0x000fc4000000000a */
[----:B------:R-:W-:Y:S01]  /*52d90*/  ISETP.LT.AND P0, PT, R29, c[0x0][0x178], !P0 ;  /* 0x00005e001d007a0c */ /* 0x000fe20004701270 */
[----:B------:R-:W-:Y:S01]  /*52da0*/  IMAD.WIDE R8, R8, 0x2, R24 ;  /* 0x0000000208087825 */ /* 0x000fe200078e0218 */
[----:B------:R0:W-:Y:S04]  /*52db0*/  @P1 STG.E.U16 [R4.64], R6 ;  /* 0x0000000604001986 */ /* 0x0001e8000c101506 */
[----:B------:R-:W-:Y:S01]  /*52dc0*/  @P4 STG.E.U16 [R8.64], R10 ;  /* 0x0000000a08004986 */ /* 0x000fe2000c101506 */
[----:B------:R-:W-:Y:S01]  /*52dd0*/  ISETP.LT.AND P4, PT, R28, c[0x0][0x178], !P5 ;  /* 0x00005e001c007a0c */ /* 0x000fe20006f81270 */
[----:B------:R-:W-:-:S04]  /*52de0*/  IMAD.WIDE R12, R0, 0x2, R2 ;  /* 0x00000002000c7825 */ /* 0x000fc800078e0202 */
[C---:B0-----:R-:W-:Y:S01]  /*52df0*/  IMAD.WIDE R4, R0.reuse, 0x2, R24 ;  /* 0x0000000200047825 */ /* 0x041fe200078e0218 */
[----:B------:R-:W-:Y:S01]  /*52e00*/  IADD3 R6, R0, c[0x0][0x198], RZ ;  /* 0x0000660000067a10 */ /* 0x000fe20007ffe0ff */
[----:B------:R0:W-:Y:S04]  /*52e10*/  @P6 STG.E.U16 [R12.64], R26 ;  /* 0x0000001a0c006986 */ /* 0x0001e8000c101506 */
[----:B------:R1:W-:Y:S01]  /*52e20*/  @P0 STG.E.U16 [R4.64], R11 ;  /* 0x0000000b04000986 */ /* 0x0003e2000c101506 */
[----:B----4-:R-:W-:-:S03]  /*52e30*/  ISETP.GE.AND P1, PT, R17, c[0x0][0x17c], PT ;  /* 0x00005f0011007a0c */ /* 0x010fc60003f26270 */
[----:B------:R-:W4:Y:S01]  /*52e40*/  LDL.LU R17, [R1+0x21c] ;  /* 0x00021c0001117983 */ /* 0x000f220000300800 */
[----:B0-----:R-:W-:Y:S01]  /*52e50*/  PRMT R12, R26, 0x7632, R12 ;  /* 0x000076321a0c7816 */ /* 0x001fe2000000000c */
[----:B-1----:R-:W-:-:S05]  /*52e60*/  IMAD.WIDE R4, R6, 0x2, R2 ;  /* 0x0000000206047825 */ /* 0x002fca00078e0202 */
[----:B------:R0:W-:Y:S01]  /*52e70*/  @P4 STG.E.U16 [R4.64], R12 ;  /* 0x0000000c04004986 */ /* 0x0001e2000c101506 */
[----:B--2---:R-:W-:-:S03]  /*52e80*/  ISETP.GE.AND P4, PT, R14, c[0x0][0x17c], PT ;  /* 0x00005f000e007a0c */ /* 0x004fc60003f86270 */
[----:B------:R-:W2:Y:S01]  /*52e90*/  LDL.LU R14, [R1+0x14d4] ;  /* 0x0014d400010e7983 */ /* 0x000ea20000300800 */
[C---:B------:R-:W-:Y:S02]  /*52ea0*/  ISETP.LT.AND P5, PT, R29.reuse, c[0x0][0x178], !P5 ;  /* 0x00005e001d007a0c */ /* 0x040fe40006fa1270 */
[----:B------:R-:W-:Y:S01]  /*52eb0*/  ISETP.LT.AND P6, PT, R28, c[0x0][0x178], !P2 ;  /* 0x00005e001c007a0c */ /* 0x000fe200057c1270 */
[----:B------:R-:W4:Y:S01]  /*52ec0*/  LDL.LU R23, [R1+0x14d0] ;  /* 0x0014d00001177983 */ /* 0x000f220000300800 */
[----:B------:R-:W-:-:S03]  /*52ed0*/  ISETP.LT.AND P2, PT, R29, c[0x0][0x178], !P2 ;  /* 0x00005e001d007a0c */ /* 0x000fc60005741270 */
[----:B------:R-:W4:Y:S01]  /*52ee0*/  LDL.LU R26, [R1+0x1c] ;  /* 0x00001c00011a7983 */ /* 0x000f220000300800 */
[C---:B------:R-:W-:Y:S01]  /*52ef0*/  IADD3 R0, R6.reuse, c[0x0][0x198], RZ ;  /* 0x0000660006007a10 */ /* 0x040fe20007ffe0ff */
[----:B------:R-:W-:Y:S01]  /*52f00*/  IMAD.WIDE R8, R6, 0x2, R24 ;  /* 0x0000000206087825 */ /* 0x000fe200078e0218 */
[----:B------:R-:W-:-:S03]  /*52f10*/  PRMT R13, R11, 0x7632, R13 ;  /* 0x000076320b0d7816 */ /* 0x000fc6000000000d */
[----:B------:R-:W-:-:S04]  /*52f20*/  IMAD.WIDE R10, R0, 0x2, R2 ;  /* 0x00000002000a7825 */ /* 0x000fc800078e0202 */
[----:B0-----:R-:W-:Y:S01]  /*52f30*/  IMAD.WIDE R4, R0, 0x2, R24 ;  /* 0x0000000200047825 */ /* 0x001fe200078e0218 */
[----:B------:R-:W-:Y:S01]  /*52f40*/  @P5 STG.E.U16 [R8.64], R13 ;  /* 0x0000000d08005986 */ /* 0x000fe2000c101506 */
[----:B---3--:R-:W-:Y:S02]  /*52f50*/  ISETP.GE.AND P0, PT, R16, c[0x0][0x17c], PT ;  /* 0x00005f0010007a0c */ /* 0x008fe40003f06270 */
[----:B-----5:R-:W-:Y:S01]  /*52f60*/  PRMT R6, R27, 0x7632, R6 ;  /* 0x000076321b067816 */ /* 0x020fe20000000006 */
[----:B------:R0:W-:Y:S04]  /*52f70*/  @P6 STG.E.U16 [R10.64], R27 ;  /* 0x0000001b0a006986 */ /* 0x0001e8000c101506 */
[----:B------:R-:W3:Y:S04]  /*52f80*/  LDL.LU R16, [R1+0x14d8] ;  /* 0x0014d80001107983 */ /* 0x000ee80000300800 */
[----:B------:R1:W-:Y:S04]  /*52f90*/  @P2 STG.E.U16 [R4.64], R19 ;  /* 0x0000001304002986 */ /* 0x0003e8000c101506 */
[----:B0-----:R-:W5:Y:S01]  /*52fa0*/  LDL.LU R27, [R1+0x20c] ;  /* 0x00020c00011b7983 */ /* 0x001f620000300800 */
[----:B--2---:R-:W-:-:S03]  /*52fb0*/  ISETP.GE.AND P2, PT, R14, c[0x0][0x17c], PT ;  /* 0x00005f000e007a0c */ /* 0x004fc60003f46270 */
[----:B------:R-:W2:Y:S04]  /*52fc0*/  LDL.LU R14, [R1+0x14dc] ;  /* 0x0014dc00010e7983 */ /* 0x000ea80000300800 */
[----:B------:R-:W2:Y:S01]  /*52fd0*/  LDL.LU R13, [R1+0x14e0] ;  /* 0x0014e000010d7983 */ /* 0x000ea20000300800 */
[----:B------:R-:W-:Y:S02]  /*52fe0*/  ISETP.LT.AND P5, PT, R28, c[0x0][0x178], !P3 ;  /* 0x00005e001c007a0c */ /* 0x000fe40005fa1270 */
[----:B------:R-:W-:Y:S02]  /*52ff0*/  ISETP.LT.AND P3, PT, R29, c[0x0][0x178], !P3 ;  /* 0x00005e001d007a0c */ /* 0x000fe40005f61270 */
[----:B------:R-:W-:Y:S02]  /*53000*/  IADD3 R8, R0, c[0x0][0x198], RZ ;  /* 0x0000660000087a10 */ /* 0x000fe40007ffe0ff */
[----:B------:R-:W-:-:S02]  /*53010*/  ISETP.LT.AND P6, PT, R28, c[0x0][0x178], !P1 ;  /* 0x00005e001c007a0c */ /* 0x000fc40004fc1270 */
[----:B------:R-:W-:Y:S01]  /*53020*/  ISETP.LT.AND P1, PT, R29, c[0x0][0x178], !P1 ;  /* 0x00005e001d007a0c */ /* 0x000fe20004f21270 */
[C---:B-1----:R-:W-:Y:S01]  /*53030*/  IMAD.WIDE R4, R8.reuse, 0x2, R2 ;  /* 0x0000000208047825 */ /* 0x042fe200078e0202 */
[C---:B------:R-:W-:Y:S02]  /*53040*/  IADD3 R0, R8.reuse, c[0x0][0x198], RZ ;  /* 0x0000660008007a10 */ /* 0x040fe40007ffe0ff */
[----:B------:R-:W-:Y:S01]  /*53050*/  PRMT R12, R19, 0x7632, R12 ;  /* 0x00007632130c7816 */ /* 0x000fe2000000000c */
[----:B------:R-:W-:Y:S01]  /*53060*/  IMAD.WIDE R8, R8, 0x2, R24 ;  /* 0x0000000208087825 */ /* 0x000fe200078e0218 */
[----:B------:R0:W-:Y:S03]  /*53070*/  @P5 STG.E.U16 [R4.64], R6 ;  /* 0x0000000604005986 */ /* 0x0001e6000c101506 */
[----:B------:R-:W-:Y:S01]  /*53080*/  IMAD.WIDE R10, R0, 0x2, R2 ;  /* 0x00000002000a7825 */ /* 0x000fe200078e0202 */
[----:B------:R1:W-:Y:S01]  /*53090*/  @P3 STG.E.U16 [R8.64], R12 ;  /* 0x0000000c08003986 */ /* 0x0003e2000c101506 */
[----:B------:R-:W-:-:S02]  /*530a0*/  ISETP.LT.AND P3, PT, R28, c[0x0][0x178], !P0 ;  /* 0x00005e001c007a0c */ /* 0x000fc40004761270 */
[----:B------:R-:W-:Y:S01]  /*530b0*/  ISETP.LT.AND P0, PT, R29, c[0x0][0x178], !P0 ;  /* 0x00005e001d007a0c */ /* 0x000fe20004701270 */
[----:B----4-:R4:W-:Y:S01]  /*530c0*/  @P6 STG.E.U16 [R10.64], R17 ;  /* 0x000000110a006986 */ /* 0x0109e2000c101506 */
[C---:B0-----:R-:W-:Y:S01]  /*530d0*/  IMAD.WIDE R4, R0.reuse, 0x2, R24 ;  /* 0x0000000200047825 */ /* 0x041fe200078e0218 */
[----:B------:R-:W-:Y:S02]  /*530e0*/  IADD3 R0, R0, c[0x0][0x198], RZ ;  /* 0x0000660000007a10 */ /* 0x000fe40007ffe0ff */
[----:B------:R-:W-:Y:S01]  /*530f0*/  PRMT R6, R17, 0x7632, R6 ;  /* 0x0000763211067816 */ /* 0x000fe20000000006 */
[----:B-1----:R-:W2:Y:S04]  /*53100*/  LDL.LU R12, [R1+0x14e8] ;  /* 0x0014e800010c7983 */ /* 0x002ea80000300800 */
[----:B------:R0:W-:Y:S01]  /*53110*/  @P1 STG.E.U16 [R4.64], R26 ;  /* 0x0000001a04001986 */ /* 0x0001e2000c101506 */
[----:B------:R-:W-:Y:S01]  /*53120*/  ISETP.LT.AND P1, PT, R28, c[0x0][0x178], !P4 ;  /* 0x00005e001c007a0c */ /* 0x000fe20006721270 */
[----:B------:R-:W-:Y:S01]  /*53130*/  IMAD.WIDE R8, R0, 0x2, R24 ;  /* 0x0000000200087825 */ /* 0x000fe200078e0218 */
[----:B------:R-:W-:Y:S01]  /*53140*/  ISETP.LT.AND P4, PT, R29, c[0x0][0x178], !P4 ;  /* 0x00005e001d007a0c */ /* 0x000fe20006781270 */
[----:B----4-:R-:W4:Y:S01]  /*53150*/  LDL.LU R11, [R1+0x14e4] ;  /* 0x0014e400010b7983 */ /* 0x010f220000300800 */
[----:B------:R-:W-:Y:S01]  /*53160*/  PRMT R10, R26, 0x7632, R10 ;  /* 0x000076321a0a7816 */ /* 0x000fe2000000000a */
[C---:B0-----:R-:W-:Y:S01]  /*53170*/  IMAD.WIDE R4, R0.reuse, 0x2, R2 ;  /* 0x0000000200047825 */ /* 0x041fe200078e0202 */
[----:B------:R-:W-:-:S04]  /*53180*/  IADD3 R0, R0, c[0x0][0x198], RZ ;  /* 0x0000660000007a10 */ /* 0x000fc80007ffe0ff */
[----:B------:R0:W-:Y:S04]  /*53190*/  @P3 STG.E.U16 [R4.64], R6 ;  /* 0x0000000604003986 */ /* 0x0001e8000c101506 */
[----:B------:R1:W-:Y:S01]  /*531a0*/  @P0 STG.E.U16 [R8.64], R10 ;  /* 0x0000000a08000986 */ /* 0x0003e2000c101506 */
[----:B---3--:R-:W-:-:S03]  /*531b0*/  ISETP.GE.AND P6, PT, R16, c[0x0][0x17c], PT ;  /* 0x00005f0010007a0c */ /* 0x008fc60003fc6270 */
[----:B------:R-:W3:Y:S01]  /*531c0*/  LDL.LU R16, [R1+0x1fc] ;  /* 0x0001fc0001107983 */ /* 0x000ee20000300800 */
[----:B0-----:R-:W-:-:S04]  /*531d0*/  IMAD.WIDE R4, R0, 0x2, R2 ;  /* 0x0000000200047825 */ /* 0x001fc800078e0202 */
[----:B-1----:R-:W-:Y:S01]  /*531e0*/  IMAD.WIDE R8, R0, 0x2, R24 ;  /* 0x0000000200087825 */ /* 0x002fe200078e0218 */
[----:B-----5:R0:W-:Y:S04]  /*531f0*/  @P1 STG.E.U16 [R4.64], R27 ;  /* 0x0000001b04001986 */ /* 0x0201e8000c101506 */
[----:B------:R-:W-:Y:S01]  /*53200*/  @P4 STG.E.U16 [R8.64], R7 ;  /* 0x0000000708004986 */ /* 0x000fe2000c101506 */
[----:B--2---:R-:W-:-:S03]  /*53210*/  ISETP.GE.AND P4, PT, R13, c[0x0][0x17c], PT ;  /* 0x00005f000d007a0c */ /* 0x004fc60003f86270 */
[----:B------:R-:W2:Y:S01]  /*53220*/  LDL.LU R13, [R1+0x22c] ;  /* 0x00022c00010d7983 */ /* 0x000ea20000300800 */
[----:B------:R-:W-:Y:S02]  /*53230*/  IADD3 R6, R0, c[0x0][0x198], RZ ;  /* 0x0000660000067a10 */ /* 0x000fe40007ffe0ff */
[----:B------:R-:W-:Y:S02]  /*53240*/  PRMT R0, R27, 0x7632, R0 ;  /* 0x000076321b007816 */ /* 0x000fe40000000000 */
[----:B0-----:R-:W0:Y:S01]  /*53250*/  S2R R27, SR_TID.X ;  /* 0x00000000001b7919 */ /* 0x001e220000002100 */
[----:B------:R-:W-:Y:S02]  /*53260*/  ISETP.GE.AND P5, PT, R23, c[0x0][0x17c], PT ;  /* 0x00005f0017007a0c */ /* 0x000fe40003fa6270 */
[----:B------:R-:W-:Y:S01]  /*53270*/  ISETP.LT.AND P0, PT, R28, c[0x0][0x178], !P2 ;  /* 0x00005e001c007a0c */ /* 0x000fe20005701270 */
[----:B------:R-:W-:Y:S01]  /*53280*/  IMAD.WIDE R4, R6, 0x2, R2 ;  /* 0x0000000206047825 */ /* 0x000fe200078e0202 */
[----:B------:R-:W-:Y:S01]  /*53290*/  STL [R1+0x163c], R15 ;  /* 0x00163c0f01007387 */ /* 0x000fe20000100800 */
[----:B------:R-:W-:-:S02]  /*532a0*/  ISETP.GE.AND P3, PT, R14, c[0x0][0x17c], PT ;  /* 0x00005f000e007a0c */ /* 0x000fc40003f66270 */
[C---:B0-----:R-:W-:Y:S01]  /*532b0*/  IMAD.SHL.U32 R23, R27.reuse, 0x800, RZ ;  /* 0x000008001b177824 */ /* 0x041fe200078e00ff */
[----:B------:R-:W-:-:S04]  /*532c0*/  LOP3.LUT R17, R27, 0x7f, RZ, 0xc0, !PT ;  /* 0x0000007f1b117812 */ /* 0x000fc800078ec0ff */
[----:B------:R-:W-:-:S03]  /*532d0*/  LOP3.LUT R23, R23, 0x3000, RZ, 0xc0, !PT ;  /* 0x0000300017177812 */ /* 0x000fc600078ec0ff */
[----:B------:R-:W-:Y:S02]  /*532e0*/  @P0 STG.E.U16 [R4.64], R0 ;  /* 0x0000000004000986 */ /* 0x000fe4000c101506 */
[----:B------:R-:W-:Y:S01]  /*532f0*/  IMAD R23, R17, 0x10, R23 ;  /* 0x0000001011177824 */ /* 0x000fe200078e0217 */
[----:B------:R-:W-:Y:S01]  /*53300*/  ISETP.GE.AND P0, PT, R12, c[0x0][0x17c], PT ;  /* 0x00005f000c007a0c */ /* 0x000fe20003f06270 */
[----:B--2---:R-:W-:Y:S04]  /*53310*/  STL [R1+0x1638], R13 ;  /* 0x0016380d01007387 */ /* 0x004fe80000100800 */
[----:B------:R-:W0:Y:S04]  /*53320*/  LDS.128 R12, [R23] ;  /* 0x00000000170c7984 */ /* 0x000e280000000c00 */
[----:B------:R-:W2:Y:S04]  /*53330*/  LDL.LU R10, [R1+0x14ec] ;  /* 0x0014ec00010a7983 */ /* 0x000ea80000300800 */
[----:B------:R-:W5:Y:S04]  /*53340*/  LDL.LU R26, [R1+0x4c] ;  /* 0x00004c00011a7983 */ /* 0x000f680000300800 */
[----:B0-----:R-:W-:Y:S04]  /*53350*/  STL [R1+0x34], R13 ;  /* 0x0000340d01007387 */ /* 0x001fe80000100800 */
[----:B------:R0:W-:Y:S04]  /*53360*/  STL.64 [R1+0x38], R14 ;  /* 0x0000380e01007387 */ /* 0x0001e80000100a00 */
[----:B0-----:R-:W2:Y:S04]  /*53370*/  LDL.LU R15, [R1+0x163c] ;  /* 0x00163c00010f7983 */ /* 0x001ea80000300800 */
[----:B------:R-:W5:Y:S01]  /*53380*/  LDL.LU R13, [R1+0x1638] ;  /* 0x00163800010d7983 */ /* 0x000f620000300800 */
[----:B------:R-:W-:-:S03]  /*53390*/  IMAD.MOV.U32 R14, RZ, RZ, R12 ;  /* 0x000000ffff0e7224 */ /* 0x000fc600078e000c */
[----:B------:R-:W5:Y:S01]  /*533a0*/  LDL.LU R12, [R1+0x14f0] ;  /* 0x0014f000010c7983 */ /* 0x000f620000300800 */
[----:B------:R-:W-:Y:S02]  /*533b0*/  ISETP.LT.AND P2, PT, R29, c[0x0][0x178], !P2 ;  /* 0x00005e001d007a0c */ /* 0x000fe40005741270 */
[----:B------:R-:W-:Y:S02]  /*533c0*/  ISETP.LT.AND P1, PT, R28, c[0x0][0x178], !P5 ;  /* 0x00005e001c007a0c */ /* 0x000fe40006f21270 */
[C---:B------:R-:W-:Y:S02]  /*533d0*/  IADD3 R8, R6.reuse, c[0x0][0x198], RZ ;  /* 0x0000660006087a10 */ /* 0x040fe40007ffe0ff */
[----:B------:R-:W-:Y:S01]  /*533e0*/  PRMT R9, R7, 0x7632, R9 ;  /* 0x0000763207097816 */ /* 0x000fe20000000009 */
[----:B------:R-:W-:-:S04]  /*533f0*/  IMAD.WIDE R6, R6, 0x2, R24 ;  /* 0x0000000206067825 */ /* 0x000fc800078e0218 */
[----:B------:R-:W-:Y:S02]  /*53400*/  IMAD.WIDE R4, R8, 0x2, R2 ;  /* 0x0000000208047825 */ /* 0x000fe400078e0202 */
[----:B------:R0:W-:Y:S04]  /*53410*/  @P2 STG.E.U16 [R6.64], R9 ;  /* 0x0000000906002986 */ /* 0x0001e8000c101506 */
[----:B---3--:R1:W-:Y:S01]  /*53420*/  @P1 STG.E.U16 [R4.64], R16 ;  /* 0x0000001004001986 */ /* 0x0083e2000c101506 */
[----:B0-----:R-:W-:-:S03]  /*53430*/  PRMT R9, R16, 0x7632, R9 ;  /* 0x0000763210097816 */ /* 0x001fc60000000009 */
[----:B-1----:R-:W0:Y:S01]  /*53440*/  S2R R16, SR_TID.X ;  /* 0x0000000000107919 */ /* 0x002e220000002100 */
[C---:B------:R-:W-:Y:S02]  /*53450*/  ISETP.LT.AND P5, PT, R29.reuse, c[0x0][0x178], !P5 ;  /* 0x00005e001d007a0c */ /* 0x040fe40006fa1270 */
[----:B------:R-:W-:Y:S02]  /*53460*/  ISETP.LT.AND P2, PT, R28, c[0x0][0x178], !P6 ;  /* 0x00005e001c007a0c */ /* 0x000fe40007741270 */
[----:B------:R-:W-:Y:S01]  /*53470*/  ISETP.LT.AND P6, PT, R29, c[0x0][0x178], !P6 ;  /* 0x00005e001d007a0c */ /* 0x000fe200077c1270 */
[C---:B------:R-:W-:Y:S01]  /*53480*/  IMAD.WIDE R4, R8.reuse, 0x2, R24 ;  /* 0x0000000208047825 */ /* 0x040fe200078e0218 */
[----:B------:R-:W-:Y:S02]  /*53490*/  IADD3 R0, R8, c[0x0][0x198], RZ ;  /* 0x0000660008007a10 */ /* 0x000fe40007ffe0ff */
[C---:B0-----:R-:W-:Y:S01]  /*534a0*/  LOP3.LUT R19, R16.reuse, 0x7f, RZ, 0xc0, !PT ;  /* 0x0000007f10137812 */ /* 0x041fe200078ec0ff */
[----:B------:R-:W-:-:S05]  /*534b0*/  IMAD.SHL.U32 R16, R16, 0x800, RZ ;  /* 0x0000080010107824 */ /* 0x000fca00078e00ff */
[----:B------:R-:W-:Y:S01]  /*534c0*/  LOP3.LUT R16, R16, 0x3000, RZ, 0xc0, !PT ;  /* 0x0000300010107812 */ /* 0x000fe200078ec0ff */
[----:B------:R-:W-:-:S04]  /*534d0*/  IMAD.WIDE R6, R0, 0x2, R2 ;  /* 0x0000000200067825 */ /* 0x000fc800078e0202 */
[----:B------:R-:W-:Y:S01]  /*534e0*/  IMAD R16, R19, 0x10, R16 ;  /* 0x0000001013107824 */ /* 0x000fe200078e0210 */
[----:B----4-:R-:W-:-:S04]  /*534f0*/  ISETP.GE.AND P1, PT, R11, c[0x0][0x17c], PT ;  /* 0x00005f000b007a0c */ /* 0x010fc80003f26270 */
[----:B------:R-:W-:Y:S01]  /*53500*/  LOP3.LUT R16, R16, 0x20, RZ, 0x3c, !PT ;  /* 0x0000002010107812 */ /* 0x000fe200078e3cff */
[----:B--2---:R0:W-:Y:S01]  /*53510*/  @P5 STG.E.U16 [R4.64], R15 ;  /* 0x0000000f04005986 */ /* 0x0041e2000c101506 */
[----:B------:R-:W-:-:S03]  /*53520*/  PRMT R8, R15, 0x7632, R8 ;  /* 0x000076320f087816 */ /* 0x000fc60000000008 */
[----:B------:R1:W-:Y:S01]  /*53530*/  @P2 STG.E.U16 [R6.64], R9 ;  /* 0x0000000906002986 */ /* 0x0003e2000c101506 */
[----:B------:R-:W-:Y:S01]  /*53540*/  ISETP.GE.AND P2, PT, R10, c[0x0][0x17c], PT ;  /* 0x00005f000a007a0c */ /* 0x000fe20003f46270 */
[----:B0-----:R-:W-:-:S05]  /*53550*/  IMAD.WIDE R4, R0, 0x2, R24 ;  /* 0x0000000200047825 */ /* 0x001fca00078e0218 */
[----:B------:R5:W-:Y:S04]  /*53560*/  @P6 STG.E.U16 [R4.64], R8 ;  /* 0x0000000804006986 */ /* 0x000be8000c101506 */
[----:B------:R-:W0:Y:S01]  /*53570*/  LDS.128 R8, [R16] ;  /* 0x0000000010087984 */ /* 0x000e220000000c00 */
[----:B------:R-:W-:Y:S02]  /*53580*/  ISETP.LT.AND P5, PT, R28, c[0x0][0x178], !P3 ;  /* 0x00005e001c007a0c */ /* 0x000fe40005fa1270 */
[----:B------:R-:W-:Y:S02]  /*53590*/  ISETP.LT.AND P3, PT, R29, c[0x0][0x178], !P3 ;  /* 0x00005e001d007a0c */ /* 0x000fe40005f61270 */
[----:B------:R-:W-:-:S05]  /*535a0*/  IADD3 R0, R0, c[0x0][0x198], RZ ;  /* 0x0000660000007a10 */ /* 0x000fca0007ffe0ff */
[----:B-1----:R-:W-:Y:S01]  /*535b0*/  IMAD.WIDE R6, R0, 0x2, R2 ;  /* 0x0000000200067825 */ /* 0x002fe200078e0202 */
[----:B-----5:R-:W-:-:S04]  /*535c0*/  PRMT R4, R26, 0x7632, R4 ;  /* 0x000076321a047816 */ /* 0x020fc80000000004 */
[----:B------:R-:W-:Y:S01]  /*535d0*/  @P5 STG.E.U16 [R6.64], R13 ;  /* 0x0000000d06005986 */ /* 0x000fe2000c101506 */
[----:B------:R-:W-:Y:S02]  /*535e0*/  ISETP.LT.AND P6, PT, R28, c[0x0][0x178], !P4 ;  /* 0x00005e001c007a0c */ /* 0x000fe400067c1270 */
[----:B------:R-:W-:Y:S02]  /*535f0*/  ISETP.LT.AND P4, PT, R29, c[0x0][0x178], !P4 ;  /* 0x00005e001d007a0c */ /* 0x000fe40006781270 */
[----:B------:R-:W-:Y:S01]  /*53600*/  PRMT R5, R13, 0x7632, R5 ;  /* 0x000076320d057816 */ /* 0x000fe20000000005 */
[----:B0-----:R0:W-:Y:S01]  /*53610*/  STL [R1+0x4], R9 ;  /* 0x0000040901007387 */ /* 0x0011e20000100800 */
[----:B------:R-:W-:Y:S02]  /*53620*/  IMAD.MOV.U32 R19, RZ, RZ, R8 ;  /* 0x000000ffff137224 */ /* 0x000fe400078e0008 */
[----:B0-----:R-:W-:-:S05]  /*53630*/  IMAD.WIDE R8, R0, 0x2, R24 ;  /* 0x0000000200087825 */ /* 0x001fca00078e0218 */
[----:B------:R0:W-:Y:S04]  /*53640*/  @P3 STG.E.U16 [R8.64], R26 ;  /* 0x0000001a08003986 */ /* 0x0001e8000c101506 */
[----:B------:R1:W-:Y:S01]  /*53650*/  STL.64 [R1+0x8], R10 ;  /* 0x0000080a01007387 */ /* 0x0003e20000100a00 */
[----:B0-----:R-:W-:-:S03]  /*53660*/  IMAD.SHL.U32 R26, R27, 0x800, RZ ;  /* 0x000008001b1a7824 */ /* 0x001fc600078e00ff */
[----:B------:R-:W2:Y:S02]  /*53670*/  LDL.LU R16, [R1+0x50] ;  /* 0x0000500001107983 */ /* 0x000ea40000300800 */
[----:B------:R-:W-:Y:S02]  /*53680*/  LOP3.LUT R26, R26, 0x3000, RZ, 0xc0, !PT ;  /* 0x000030001a1a7812 */ /* 0x000fe400078ec0ff */
[----:B-1----:R-:W-:-:S03]  /*53690*/  IADD3 R10, R0, c[0x0][0x198], RZ ;  /* 0x00006600000a7a10 */ /* 0x002fc60007ffe0ff */
[----:B------:R-:W-:Y:S01]  /*536a0*/  IMAD R26, R17, 0x10, R26 ;  /* 0x00000010111a7824 */ /* 0x000fe200078e021a */
[C---:B------:R-:W-:Y:S01]  /*536b0*/  IADD3 R0, R10.reuse, c[0x0][0x198], RZ ;  /* 0x000066000a007a10 */ /* 0x040fe20007ffe0ff */
[----:B------:R-:W-:-:S03]  /*536c0*/  IMAD.WIDE R6, R10, 0x2, R2 ;  /* 0x000000020a067825 */ /* 0x000fc600078e0202 */
[----:B------:R-:W-:Y:S01]  /*536d0*/  LOP3.LUT R26, R26, 0x40, RZ, 0x3c, !PT ;  /* 0x000000401a1a7812 */ /* 0x000fe200078e3cff */
[----:B------:R-:W-:Y:S01]  /*536e0*/  IMAD.WIDE R10, R10, 0x2, R24 ;  /* 0x000000020a0a7825 */ /* 0x000fe200078e0218 */
[----:B------:R-:W-:Y:S01]  /*536f0*/  ISETP.GE.AND P3, PT, R12, c[0x0][0x17c], PT ;  /* 0x00005f000c007a0c */ /* 0x000fe20003f66270 */
[----:B------:R-:W-:Y:S04]  /*53700*/  @P6 STG.E.U16 [R6.64], R5 ;  /* 0x0000000506006986 */ /* 0x000fe8000c101506 */
[----:B------:R-:W3:Y:S04]  /*53710*/  LDL.LU R12, [R1+0x14f4] ;  /* 0x0014f400010c7983 */ /* 0x000ee80000300800 */
[----:B------:R-:W-:Y:S04]  /*53720*/  @P4 STG.E.U16 [R10.64], R4 ;  /* 0x000000040a004986 */ /* 0x000fe8000c101506 */
[----:B------:R-:W0:Y:S01]  /*53730*/  LDS.128 R4, [R26] ;  /* 0x000000001a047984 */ /* 0x000e220000000c00 */
[----:B------:R-:W-:-:S02]  /*53740*/  ISETP.LT.AND P5, PT, R28, c[0x0][0x178], !P0 ;  /* 0x00005e001c007a0c */ /* 0x000fc400047a1270 */
[----:B------:R-:W-:Y:S01]  /*53750*/  ISETP.LT.AND P0, PT, R29, c[0x0][0x178], !P0 ;  /* 0x00005e001d007a0c */ /* 0x000fe20004701270 */
[----:B------:R-:W4:Y:S04]  /*53760*/  LDL.LU R15, [R1+0x14f8] ;  /* 0x0014f800010f7983 */ /* 0x000f280000300800 */
[----:B------:R-:W5:Y:S04]  /*53770*/  LDL.LU R29, [R1+0x60] ;  /* 0x00006000011d7983 */ /* 0x000f680000300800 */
[----:B0-----:R0:W-:Y:S04]  /*53780*/  STL [R1+0x1630], R5 ;  /* 0x0016300501007387 */ /* 0x0011e80000100800 */
[----:B0-----:R-:W4:Y:S04]  /*53790*/  LDL R5, [R1+0x7c8] ;  /* 0x0007c80001057983 */ /* 0x001f280000100800 */
[----:B------:R-:W-:Y:S04]  /*537a0*/  STL [R1+0x15ec], R6 ;  /* 0x0015ec0601007387 */ /* 0x000fe80000100800 */
[----:B------:R0:W-:Y:S04]  /*537b0*/  STL [R1+0x15e8], R7 ;  /* 0x0015e80701007387 */ /* 0x0001e80000100800 */
[----:B0-----:R-:W5:Y:S01]  /*537c0*/  LDL.LU R7, [R1+0x14fc] ;  /* 0x0014fc0001077983 */ /* 0x001f620000300800 */
[----:B------:R-:W-:-:S02]  /*537d0*/  IMAD.SHL.U32 R6, R27, 0x800, RZ ;  /* 0x000008001b067824 */ /* 0x000fc400078e00ff */
[----:B------:R-:W-:Y:S01]  /*537e0*/  IMAD.WIDE R8, R0, 0x2, R2 ;  /* 0x0000000200087825 */ /* 0x000fe200078e0202 */
[----:B------:R-:W-:Y:S02]  /*537f0*/  ISETP.LT.AND P6, PT, R28, c[0x0][0x178], !P1 ;  /* 0x00005e001c007a0c */ /* 0x000fe40004fc1270 */
[----:B------:R-:W-:-:S05]  /*53800*/  LOP3.LUT R6, R6, 0x3000, RZ, 0xc0, !PT ;  /* 0x0000300006067812 */ /* 0x000fca00078ec0ff */
[----:B------:R-:W-:-:S05]  /*53810*/  IMAD R6, R17, 0x10, R6 ;  /* 0x0000001011067824 */ /* 0x000fca00078e0206 */
[----:B------:R-:W-:Y:S02]  /*53820*/  LOP3.LUT R6, R6, 0x60, RZ, 0x3c, !PT ;  /* 0x0000006006067812 */ /* 0x000fe400078e3cff */
[----:B------:R-:W-:Y:S01]  /*53830*/  PRMT R18, R14, 0x7632, R18 ;  /* 0x000076320e127816 */ /* 0x000fe20000000012 */
[----:B--2---:R0:W-:Y:S02]  /*53840*/  @P5 STG.E.U16 [R8.64], R16 ;  /* 0x0000001008005986 */ /* 0x0041e4000c101506 */
[----:B0-----:R-:W-:Y:S02]  /*53850*/  IADD3 R8, R0, c[0x0][0x198], RZ ;  /* 0x0000660000087a10 */ /* 0x001fe40007ffe0ff */
[----:B------:R-:W-:-:S03]  /*53860*/  PRMT R9, R16, 0x7632, R9 ;  /* 0x0000763210097816 */ /* 0x000fc60000000009 */
[----:B------:R-:W-:Y:S01]  /*53870*/  IMAD.WIDE R10, R8, 0x2, R2 ;  /* 0x00000002080a7825 */ /* 0x000fe200078e0202 */
[----:B---3--:R-:W-:-:S03]  /*53880*/  ISETP.GE.AND P4, PT, R12, c[0x0][0x17c], PT ;  /* 0x00005f000c007a0c */ /* 0x008fc60003f86270 */
[----:B------:R-:W-:Y:S01]  /*53890*/  IMAD.WIDE R12, R0, 0x2, R24 ;  /* 0x00000002000c7825 */ /* 0x000fe200078e0218 */
[----:B------:R-:W-:-:S04]  /*538a0*/  IADD3 R0, R8, c[0x0][0x198], RZ ;  /* 0x0000660008007a10 */ /* 0x000fc80007ffe0ff */
[----:B------:R0:W-:Y:S04]  /*538b0*/  @P0 STG.E.U16 [R12.64], R14 ;  /* 0x0000000e0c000986 */ /* 0x0001e8000c101506 */
[----:B------:R-:W-:Y:S01]  /*538c0*/  @P6 STG.E.U16 [R10.64], R9 ;  /* 0x000000090a006986 */ /* 0x000fe2000c101506 */
[----:B0-----:R-:W-:-:S03]  /*538d0*/  IMAD.WIDE R12, R8, 0x2, R24 ;  /* 0x00000002080c7825 */ /* 0x001fc600078e0218 */
[----:B------:R-:W0:Y:S01]  /*538e0*/  LDS.128 R8, [R6] ;  /* 0x0000000006087984 */ /* 0x000e220000000c00 */
[----:B------:R-:W-:-:S03]  /*538f0*/  ISETP.LT.AND P5, PT, R28, c[0x0][0x178], !P2 ;  /* 0x00005e001c007a0c */ /* 0x000fc600057a1270 */
[----:B------:R-:W2:Y:S04]  /*53900*/  LDL.LU R28, [R1+0x1634] ;  /* 0x00163400011c7983 */ /* 0x000ea80000300800 */
[----:B------:R-:W3:Y:S01]  /*53910*/  LDL.LU R27, [R1+0x70] ;  /* 0x00007000011b7983 */ /* 0x000ee20000300800 */
[----:B----4-:R-:W-:Y:S02]  /*53920*/  ISETP.LT.AND P1, PT, R5, c[0x0][0x178], !P1 ;  /* 0x00005e0005007a0c */ /* 0x010fe40004f21270 */
[----:B-----5:R-:W-:Y:S02]  /*53930*/  ISETP.GE.AND P6, PT, R7, c[0x0][0x17c], PT ;  /* 0x00005f0007007a0c */ /* 0x020fe40003fc6270 */
[----:B------:R-:W4:Y:S04]  /*53940*/  LDL.LU R7, [R1+0x1504] ;  /* 0x0015040001077983 */ /* 0x000f280000300800 */
[----:B0-----:R0:W-:Y:S05]  /*53950*/  STL [R1+0x15f4], R10 ;  /* 0x0015f40a01007387 */ /* 0x0011ea0000100800 */
[----:B------:R1:W-:Y:S04]  /*53960*/  @P1 STG.E.U16 [R12.64], R18 ;  /* 0x000000120c001986 */ /* 0x0003e8000c101506 */
[----:B0-----:R-:W5:Y:S04]  /*53970*/  LDL R10, [R1+0x7c4] ;  /* 0x0007c400010a7983 */ /* 0x001f680000100800 */
[----:B------:R-:W-:Y:S04]  /*53980*/  STL [R1+0x15f0], R11 ;  /* 0x0015f00b01007387 */ /* 0x000fe80000100800 */
[----:B-1----:R-:W2:Y:S01]  /*53990*/  LDL.LU R13, [R1+0x1500] ;  /* 0x00150000010d7983 */ /* 0x002ea20000300800 */
[----:B------:R-:W-:-:S02]  /*539a0*/  ISETP.LT.AND P2, PT, R5, c[0x0][0x178], !P2 ;  /* 0x00005e0005007a0c */ /* 0x000fc40005741270 */
[----:B------:R-:W-:Y:S01]  /*539b0*/  ISETP.GE.AND P0, PT, R15, c[0x0][0x17c], PT ;  /* 0x00005f000f007a0c */ /* 0x000fe20003f06270 */
[----:B------:R-:W-:-:S04]  /*539c0*/  IMAD.WIDE R14, R0, 0x2, R2 ;  /* 0x00000002000e7825 */ /* 0x000fc800078e0202 */
[C---:B------:R-:W-:Y:S01]  /*539d0*/  IMAD.WIDE R16, R0.reuse, 0x2, R24 ;  /* 0x0000000200107825 */ /* 0x040fe200078e0218 */
[----:B------:R0:W-:Y:S05]  /*539e0*/  @P5 STG.E.U16 [R14.64], R29 ;  /* 0x0000001d0e005986 */ /* 0x0001ea000c101506 */
[----:B------:R1:W-:Y:S01]  /*539f0*/  @P2 STG.E.U16 [R16.64], R19 ;  /* 0x0000001310002986 */ /* 0x0003e2000c101506 */
[----:B0-----:R-:W-:-:S04]  /*53a00*/  IADD3 R14, R0, c[0x0][0x198], RZ ;  /* 0x00006600000e7a10 */ /* 0x001fc80007ffe0ff */
[----:B------:R-:W-:Y:S02]  /*53a10*/  IADD3 R0, R14, c[0x0][0x198], RZ ;  /* 0x000066000e007a10 */ /* 0x000fe40007ffe0ff */
[----:B------:R-:W-:Y:S02]  /*53a20*/  PRMT R21, R29, 0x7632, R21 ;  /* 0x000076321d157816 */ /* 0x000fe40000000015 */
[----:B------:R-:W-:Y:S01]  /*53a30*/  PRMT R20, R19, 0x7632, R20 ;  /* 0x0000763213147816 */ /* 0x000fe20000000014 */
[C---:B-1----:R-:W-:Y:S01]  /*53a40*/  IMAD.WIDE R16, R0.reuse, 0x2, R2 ;  /* 0x0000000200107825 */ /* 0x042fe200078e0202 */
[----:B------:R-:W4:Y:S03]  /*53a50*/  LDL.LU R29, [R1+0x90] ;  /* 0x00009000011d7983 */ /* 0x000f260000300800 */
[----:B------:R-:W-:Y:S01]  /*53a60*/  IMAD.WIDE R18, R0, 0x2, R24 ;  /* 0x0000000200127825 */ /* 0x000fe200078e0218 */
[----:B-----5:R-:W-:-:S02]  /*53a70*/  ISETP.LT.AND P2, PT, R10, c[0x0][0x178], !P3 ;  /* 0x00005e000a007a0c */ /* 0x020fc40005f41270 */
[C---:B------:R-:W-:Y:S02]  /*53a80*/  ISETP.LT.AND P3, PT, R5.reuse, c[0x0][0x178], !P3 ;  /* 0x00005e0005007a0c */ /* 0x040fe40005f61270 */
[----:B------:R-:W-:Y:S02]  /*53a90*/  ISETP.LT.AND P5, PT, R10, c[0x0][0x178], !P4 ;  /* 0x00005e000a007a0c */ /* 0x000fe400067a1270 */
[----:B------:R-:W-:Y:S02]  /*53aa0*/  ISETP.LT.AND P4, PT, R5, c[0x0][0x178], !P4 ;  /* 0x00005e0005007a0c */ /* 0x000fe40006781270 */
[----:B--2---:R-:W-:Y:S01]  /*53ab0*/  ISETP.GE.AND P1, PT, R13, c[0x0][0x17c], PT ;  /* 0x00005f000d007a0c */ /* 0x004fe20003f26270 */
[----:B------:R-:W-:-:S04]  /*53ac0*/  IMAD.WIDE R12, R14, 0x2, R2 ;  /* 0x000000020e0c7825 */ /* 0x000fc800078e0202 */
[----:B------:R-:W-:Y:S01]  /*53ad0*/  IMAD.WIDE R14, R14, 0x2, R24 ;  /* 0x000000020e0e7825 */ /* 0x000fe200078e0218 */
[----:B------:R0:W-:Y:S04]  /*53ae0*/  @P2 STG.E.U16 [R12.64], R21 ;  /* 0x000000150c002986 */ /* 0x0001e8000c101506 */
[----:B------:R-:W-:Y:S04]  /*53af0*/  @P3 STG.E.U16 [R14.64], R20 ;  /* 0x000000140e003986 */ /* 0x000fe8000c101506 */
[----:B---3--:R-:W-:Y:S04]  /*53b00*/  @P5 STG.E.U16 [R16.64], R27 ;  /* 0x0000001b10005986 */ /* 0x008fe8000c101506 */
[----:B------:R-:W-:Y:S04]  /*53b10*/  @P4 STG.E.U16 [R18.64], R4 ;  /* 0x0000000412004986 */ /* 0x000fe8000c101506 */
[----:B------:R-:W1:Y:S04]  /*53b20*/  LDS.128 R16, [R23+0x800] ;  /* 0x0008000017107984 */ /* 0x000e680000000c00 */
[----:B0-----:R-:W2:Y:S04]  /*53b30*/  LDL.LU R13, [R1+0x1508] ;  /* 0x00150800010d7983 */ /* 0x001ea80000300800 */
[----:B-1----:R-:W-:Y:S04]  /*53b40*/  STL [R1+0x24], R17 ;  /* 0x0000241101007387 */ /* 0x002fe80000100800 */
[----:B------:R-:W-:Y:S04]  /*53b50*/  STL [R1+0x2c], R19 ;  /* 0x00002c1301007387 */ /* 0x000fe80000100800 */
[----:B------:R-:W3:Y:S01]  /*53b60*/  LDL.LU R21, [R1+0x150c] ;  /* 0x00150c0001157983 */ /* 0x000ee20000300800 */
[----:B------:R-:W-:-:S02]  /*53b70*/  ISETP.LT.AND P4, PT, R10, c[0x0][0x178], !P0 ;  /* 0x00005e000a007a0c */ /* 0x000fc40004781270 */
[----:B------:R-:W-:Y:S02]  /*53b80*/  IADD3 R14, R0, c[0x0][0x198], RZ ;  /* 0x00006600000e7a10 */ /* 0x000fe40007ffe0ff */
[----:B------:R-:W-:Y:S02]  /*53b90*/  PRMT R20, R27, 0x7632, R20 ;  /* 0x000076321b147816 */ /* 0x000fe40000000014 */
[----:B------:R-:W-:Y:S02]  /*53ba0*/  ISETP.LT.AND P0, PT, R5, c[0x0][0x178], !P0 ;  /* 0x00005e0005007a0c */ /* 0x000fe40004701270 */
[----:B------:R-:W-:Y:S02]  /*53bb0*/  IADD3 R0, R14, c[0x0][0x198], RZ ;  /* 0x000066000e007a10 */ /* 0x000fe40007ffe0ff */
[----:B------:R-:W-:Y:S02]  /*53bc0*/  PRMT R4, R4, 0x7632, R4 ;  /* 0x0000763204047816 */ /* 0x000fe40000000004 */
[----:B----4-:R-:W-:Y:S01]  /*53bd0*/  ISETP.GE.AND P2, PT, R7, c[0x0][0x17c], PT ;  /* 0x00005f0007007a0c */ /* 0x010fe20003f46270 */
[----:B------:R-:W-:-:S05]  /*53be0*/  IMAD.MOV.U32 R7, RZ, RZ, R18 ;  /* 0x000000ffff077224 */ /* 0x000fca00078e0012 */
[----:B------:R0:W-:Y:S04]  /*53bf0*/  STL [R1+0x15f8], R7 ;  /* 0x0015f80701007387 */ /* 0x0001e80000100800 */
[----:B------:R-:W4:Y:S04]  /*53c00*/  LDL.LU R27, [R1+0xb0] ;  /* 0x0000b000011b7983 */ /* 0x000f280000300800 */
[----:B0-----:R-:W5:Y:S01]  /*53c10*/  LDL.LU R7, [R1+0x1510] ;  /* 0x0015100001077983 */ /* 0x001f620000300800 */
[----:B--2---:R-:W-:Y:S01]  /*53c20*/  ISETP.GE.AND P3, PT, R13, c[0x0][0x17c], PT ;  /* 0x00005f000d007a0c */ /* 0x004fe20003f66270 */
[----:B------:R-:W-:-:S05]  /*53c30*/  IMAD.WIDE R12, R14, 0x2, R2 ;  /* 0x000000020e0c7825 */ /* 0x000fca00078e0202 */
[----:B------:R0:W-:Y:S01]  /*53c40*/  @P4 STG.E.U16 [R12.64], R20 ;  /* 0x000000140c004986 */ /* 0x0001e2000c101506 */
[----:B---3--:R-:W-:-:S03]  /*53c50*/  ISETP.GE.AND P4, PT, R21, c[0x0][0x17c], PT ;  /* 0x00005f0015007a0c */ /* 0x008fc60003f86270 */
[----:B------:R-:W0:Y:S01]  /*53c60*/  S2R R21, SR_TID.X ;  /* 0x0000000000157919 */ /* 0x000e220000002100 */
[----:B------:R-:W-:Y:S01]  /*53c70*/  IMAD.WIDE R14, R14, 0x2, R24 ;  /* 0x000000020e0e7825 */ /* 0x000fe200078e0218 */
[----:B0-----:R-:W-:-:S03]  /*53c80*/  LOP3.LUT R13, R21, 0x7f, RZ, 0xc0, !PT ;  /* 0x0000007f150d7812 */ /* 0x001fc600078ec0ff */
[----:B------:R-:W-:-:S05]  /*53c90*/  IMAD.SHL.U32 R21, R21, 0x800, RZ ;  /* 0x0000080015157824 */ /* 0x000fca00078e00ff */
[----:B------:R-:W-:-:S05]  /*53ca0*/  LOP3.LUT R21, R21, 0x3000, RZ, 0xc0, !PT ;  /* 0x0000300015157812 */ /* 0x000fca00078ec0ff */
[----:B------:R-:W-:Y:S01]  /*53cb0*/  IMAD R21, R13, 0x10, R21 ;  /* 0x000000100d157824 */ /* 0x000fe200078e0215 */
[----:B------:R-:W-:Y:S04]  /*53cc0*/  @P0 STG.E.U16 [R14.64], R4 ;  /* 0x000000040e000986 */ /* 0x000fe8000c101506 */
[----:B------:R-:W-:-:S05]  /*53cd0*/  LOP3.LUT R21, R21, 0x20, RZ, 0x3c, !PT ;  /* 0x0000002015157812 */ /* 0x000fca00078e3cff */
[----:B------:R-:W0:Y:S04]  /*53ce0*/  LDS.128 R12, [R21+0x800] ;  /* 0x00080000150c7984 */ /* 0x000e280000000c00 */
[----:B0-----:R0:W-:Y:S04]  /*53cf0*/  STL.64 [R1+0x1600], R14 ;  /* 0x0016000e01007387 */ /* 0x0011e80000100a00 */
[----:B0-----:R-:W2:Y:S01]  /*53d00*/  LDL.LU R15, [R1+0x1514] ;  /* 0x00151400010f7983 */ /* 0x001ea20000300800 */
[----:B------:R-:W-:Y:S02]  /*53d10*/  ISETP.LT.AND P5, PT, R10, c[0x0][0x178], !P6 ;  /* 0x00005e000a007a0c */ /* 0x000fe400077a1270 */
[----:B------:R-:W-:Y:S01]  /*53d20*/  ISETP.LT.AND P6, PT, R5, c[0x0][0x178], !P6 ;  /* 0x00005e0005007a0c */ /* 0x000fe200077c1270 */
[----:B------:R-:W-:-:S02]  /*53d30*/  IMAD.MOV.U32 R23, RZ, RZ, R16 ;  /* 0x000000ffff177224 */ /* 0x000fc400078e0010 */
[----:B------:R-:W-:-:S04]  /*53d40*/  IMAD.WIDE R16, R0, 0x2, R2 ;  /* 0x0000000200107825 */ /* 0x000fc800078e0202 */
[----:B------:R-:W-:Y:S01]  /*53d50*/  IMAD.WIDE R18, R0, 0x2, R24 ;  /* 0x0000000200127825 */ /* 0x000fe200078e0218 */
[----:B------:R-:W-:-:S03]  /*53d60*/  PRMT R22, R29, 0x7632, R22 ;  /* 0x000076321d167816 */ /* 0x000fc60000000016 */
[----:B------:R0:W-:Y:S04]  /*53d70*/  @P5 STG.E.U16 [R16.64], R29 ;  /* 0x0000001d10005986 */ /* 0x0001e8000c101506 */
[----:B------:R1:W-:Y:S04]  /*53d80*/  @P6 STG.E.U16 [R18.64], R8 ;  /* 0x0000000812006986 */ /* 0x0003e8000c101506 */
[----:B0-----:R-:W3:Y:S01]  /*53d90*/  LDL.LU R29, [R1+0xc0] ;  /* 0x0000c000011d7983 */ /* 0x001ee20000300800 */
[----:B------:R-:W-:Y:S02]  /*53da0*/  ISETP.LT.AND P0, PT, R10, c[0x0][0x178], !P1 ;  /* 0x00005e000a007a0c */ /* 0x000fe40004f01270 */
[----:B------:R-:W-:-:S02]  /*53db0*/  ISETP.LT.AND P1, PT, R5, c[0x0][0x178], !P1 ;  /* 0x00005e0005007a0c */ /* 0x000fc40004f21270 */
[----:B------:R-:W-:Y:S02]  /*53dc0*/  IADD3 R4, R0, c[0x0][0x198], RZ ;  /* 0x0000660000047a10 */ /* 0x000fe40007ffe0ff */
[----:B-1----:R-:W-:-:S03]  /*53dd0*/  PRMT R8, R8, 0x7632, R8 ;  /* 0x0000763208087816 */ /* 0x002fc60000000008 */
[----:B------:R-:W-:-:S04]  /*53de0*/  IMAD.WIDE R16, R4, 0x2, R2 ;  /* 0x0000000204107825 */ /* 0x000fc800078e0202 */
[----:B------:R-:W-:Y:S01]  /*53df0*/  IMAD.WIDE R18, R4, 0x2, R24 ;  /* 0x0000000204127825 */ /* 0x000fe200078e0218 */
[----:B------:R-:W-:Y:S01]  /*53e00*/  @P0 STG.E.U16 [R16.64], R22 ;  /* 0x0000001610000986 */ /* 0x000fe2000c101506 */
[----:B--2---:R-:W-:-:S03]  /*53e10*/  ISETP.GE.AND P6, PT, R15, c[0x0][0x17c], PT ;  /* 0x00005f000f007a0c */ /* 0x004fc60003fc6270 */
[----:B------:R-:W2:Y:S04]  /*53e20*/  LDL.LU R15, [R1+0x151c] ;  /* 0x00151c00010f7983 */ /* 0x000ea80000300800 */
[----:B------:R-:W-:Y:S04]  /*53e30*/  @P1 STG.E.U16 [R18.64], R8 ;  /* 0x0000000812001986 */ /* 0x000fe8000c101506 */
[----:B------:R-:W0:Y:S01]  /*53e40*/  LDS.128 R16, [R26+0x800] ;  /* 0x000800001a107984 */ /* 0x000e220000000c00 */
[----:B------:R-:W-:Y:S02]  /*53e50*/  ISETP.LT.AND P5, PT, R10, c[0x0][0x178], !P2 ;  /* 0x00005e000a007a0c */ /* 0x000fe400057a1270 */
[----:B------:R-:W-:Y:S01]  /*53e60*/  IADD3 R0, R4, c[0x0][0x198], RZ ;  /* 0x0000660004007a10 */ /* 0x000fe20007ffe0ff */
[----:B------:R-:W3:Y:S01]  /*53e70*/  LDL.LU R14, [R1+0x1518] ;  /* 0x00151800010e7983 */ /* 0x000ee20000300800 */
[----:B------:R-:W-:-:S03]  /*53e80*/  ISETP.LT.AND P2, PT, R5, c[0x0][0x178], !P2 ;  /* 0x00005e0005007a0c */ /* 0x000fc60005741270 */
[----:B------:R-:W-:-:S06]  /*53e90*/  IMAD.WIDE R20, R0, 0x2, R2 ;  /* 0x0000000200147825 */ /* 0x000fcc00078e0202 */
[----:B----4-:R1:W-:Y:S01]  /*53ea0*/  @P5 STG.E.U16 [R20.64], R27 ;  /* 0x0000001b14005986 */ /* 0x0103e2000c101506 */
[----:B-----5:R-:W-:Y:S01]  /*53eb0*/  ISETP.GE.AND P0, PT, R7, c[0x0][0x17c], PT ;  /* 0x00005f0007007a0c */ /* 0x020fe20003f06270 */
[----:B-1----:R-:W-:-:S05]  /*53ec0*/  IMAD.WIDE R20, R0, 0x2, R24 ;  /* 0x0000000200147825 */ /* 0x002fca00078e0218 */
[----:B------:R1:W-:Y:S04]  /*53ed0*/  @P2 STG.E.U16 [R20.64], R23 ;  /* 0x0000001714002986 */ /* 0x0003e8000c101506 */
[----:B0-----:R-:W-:Y:S04]  /*53ee0*/  STL.64 [R1+0x1628], R16 ;  /* 0x0016281001007387 */ /* 0x001fe80000100a00 */
[----:B------:R-:W-:Y:S04]  /*53ef0*/  STL.64 [R1+0x1608], R18 ;  /* 0x0016081201007387 */ /* 0x000fe80000100a00 */
[----:B------:R-:W4:Y:S01]  /*53f00*/  LDL.LU R7, [R1+0xa0] ;  /* 0x0000a00001077983 */ /* 0x000f220000300800 */
[----:B------:R-:W-:-:S02]  /*53f10*/  ISETP.LT.AND P1, PT, R10, c[0x0][0x178], !P3 ;  /* 0x00005e000a007a0c */ /* 0x000fc40005f21270 */
[----:B------:R-:W-:Y:S02]  /*53f20*/  ISETP.LT.AND P3, PT, R5, c[0x0][0x178], !P3 ;  /* 0x00005e0005007a0c */ /* 0x000fe40005f61270 */
[----:B------:R-:W-:Y:S02]  /*53f30*/  IADD3 R4, R0, c[0x0][0x198], RZ ;  /* 0x0000660000047a10 */ /* 0x000fe40007ffe0ff */
[----:B--2---:R-:W-:Y:S02]  /*53f40*/  ISETP.GE.AND P2, PT, R15, c[0x0][0x17c], PT ;  /* 0x00005f000f007a0c */ /* 0x004fe40003f46270 */
[----:B------:R-:W2:Y:S01]  /*53f50*/  LDL.LU R15, [R1+0x1520] ;  /* 0x00152000010f7983 */ /* 0x000ea20000300800 */
[----:B------:R-:W-:Y:S02]  /*53f60*/  ISETP.LT.AND P5, PT, R10, c[0x0][0x178], !P4 ;  /* 0x00005e000a007a0c */ /* 0x000fe400067a1270 */
[C---:B------:R-:W-:Y:S02]  /*53f70*/  IADD3 R0, R4.reuse, c[0x0][0x198], RZ ;  /* 0x0000660004007a10 */ /* 0x040fe40007ffe0ff */
[----:B------:R-:W-:Y:S01]  /*53f80*/  PRMT R28, R27, 0x7632, R28 ;  /* 0x000076321b1c7816 */ /* 0x000fe2000000001c */
[----:B------:R-:W-:Y:S01]  /*53f90*/  IMAD.WIDE R26, R4, 0x2, R2 ;  /* 0x00000002041a7825 */ /* 0x000fe200078e0202 */
[----:B------:R-:W-:-:S03]  /*53fa0*/  PRMT R8, R23, 0x7632, R8 ;  /* 0x0000763217087816 */ /* 0x000fc60000000008 */
[----:B-1----:R-:W-:Y:S01]  /*53fb0*/  IMAD.WIDE R20, R4, 0x2, R24 ;  /* 0x0000000204147825 */ /* 0x002fe200078e0218 */
[----:B------:R-:W-:Y:S03]  /*53fc0*/  @P1 STG.E.U16 [R26.64], R28 ;  /* 0x0000001c1a001986 */ /* 0x000fe6000c101506 */
[----:B------:R-:W-:Y:S01]  /*53fd0*/  IMAD.WIDE R22, R0, 0x2, R2 ;  /* 0x0000000200167825 */ /* 0x000fe200078e0202 */
[----:B------:R0:W-:Y:S04]  /*53fe0*/  @P3 STG.E.U16 [R20.64], R8 ;  /* 0x0000000814003986 */ /* 0x0001e8000c101506 */
[----:B---3--:R1:W-:Y:S04]  /*53ff0*/  @P5 STG.E.U16 [R22.64], R29 ;  /* 0x0000001d16005986 */ /* 0x0083e8000c101506 */
[----:B------:R-:W3:Y:S01]  /*54000*/  LDS.128 R20, [R6+0x800] ;  /* 0x0008000006147984 */ /* 0x000ee20000000c00 */
[----:B------:R-:W-:-:S02]  /*54010*/  ISETP.LT.AND P4, PT, R5, c[0x0][0x178], !P4 ;  /* 0x00005e0005007a0c */ /* 0x000fc40006781270 */
[----:B------:R-:W-:Y:S02]  /*54020*/  ISETP.LT.AND P3, PT, R10, c[0x0][0x178], !P6 ;  /* 0x00005e000a007a0c */ /* 0x000fe40007761270 */
[----:B------:R-:W-:Y:S02]  /*54030*/  ISETP.LT.AND P6, PT, R5, c[0x0][0x178], !P6 ;  /* 0x00005e0005007a0c */ /* 0x000fe400077c1270 */
[C---:B0-----:R-:W-:Y:S01]  /*54040*/  IADD3 R8, R0.reuse, c[0x0][0x198], RZ ;  /* 0x0000660000087a10 */ /* 0x041fe20007ffe0ff */
[----:B------:R-:W-:Y:S01]  /*54050*/  IMAD.WIDE R16, R0, 0x2, R24 ;  /* 0x0000000200107825 */ /* 0x000fe200078e0218 */
[----:B------:R-:W-:Y:S01]  /*54060*/  ISETP.LT.AND P5, PT, R10, c[0x0][0x178], !P0 ;  /* 0x00005e000a007a0c */ /* 0x000fe200047a1270 */
[----:B------:R-:W5:Y:S01]  /*54070*/  LDL.LU R5, [R1+0x1630] ;  /* 0x0016300001057983 */ /* 0x000f620000300800 */
[C---:B------:R-:W-:Y:S01]  /*54080*/  IADD3 R4, R8.reuse, c[0x0][0x198], RZ ;  /* 0x0000660008047a10 */ /* 0x040fe20007ffe0ff */
[----:B------:R-:W-:Y:S01]  /*54090*/  IMAD.WIDE R18, R8, 0x2, R2 ;  /* 0x0000000208127825 */ /* 0x000fe200078e0202 */
[----:B------:R-:W-:-:S02]  /*540a0*/  PRMT R11, R29, 0x7632, R11 ;  /* 0x000076321d0b7816 */ /* 0x000fc4000000000b */
[----:B------:R-:W-:Y:S01]  /*540b0*/  PRMT R0, R12, 0x7632, R0 ;  /* 0x000076320c007816 */ /* 0x000fe20000000000 */
[----:B-1----:R-:W-:Y:S01]  /*540c0*/  IMAD.WIDE R28, R8, 0x2, R24 ;  /* 0x00000002081c7825 */ /* 0x002fe200078e0218 */
[----:B------:R-:W-:Y:S01]  /*540d0*/  ISETP.GE.AND P1, PT, R14, c[0x0][0x17c], PT ;  /* 0x00005f000e007a0c */ /* 0x000fe20003f26270 */
[----:B------:R0:W-:Y:S02]  /*540e0*/  @P4 STG.E.U16 [R16.64], R12 ;  /* 0x0000000c10004986 */ /* 0x0001e4000c101506 */
[----:B------:R-:W-:Y:S02]  /*540f0*/  IMAD.WIDE R26, R4, 0x2, R2 ;  /* 0x00000002041a7825 */ /* 0x000fe400078e0202 */
[----:B------:R-:W-:Y:S04]  /*54100*/  @P3 STG.E.U16 [R18.64], R11 ;  /* 0x0000000b12003986 */ /* 0x000fe8000c101506 */
[----:B------:R-:W-:Y:S04]  /*54110*/  @P6 STG.E.U16 [R28.64], R0 ;  /* 0x000000001c006986 */ /* 0x000fe8000c101506 */
[----:B----4-:R-:W-:Y:S01]  /*54120*/  @P5 STG.E.U16 [R26.64], R7 ;  /* 0x000000071a005986 */ /* 0x010fe2000c101506 */
[----:B0-----:R-:W-:-:S03]  /*54130*/  PRMT R12, R7, 0x7632, R12 ;  /* 0x00007632070c7816 */ /* 0x001fc6000000000c */
[----:B---3--:R0:W-:Y:S04]  /*54140*/  STL [R1+0x15e4], R23 ;  /* 0x0015e41701007387 */ /* 0x0081e80000100800 */
[----:B0-----:R-:W3:Y:S04]  /*54150*/  LDL.LU R23, [R1+0x7c8] ;  /* 0x0007c80001177983 */ /* 0x001ee80000300800 */
[----:B------:R-:W4:Y:S04]  /*54160*/  LDL.LU R14, [R1+0x1524] ;  /* 0x00152400010e7983 */ /* 0x000f280000300800 */
[----:B------:R-:W5:Y:S04]  /*54170*/  LDL.LU R6, [R1+0x80] ;  /* 0x0000800001067983 */ /* 0x000f680000300800 */
[----:B------:R-:W5:Y:S04]  /*54180*/  LDL.LU.64 R16, [R1+0x1628] ;  /* 0x0016280001107983 */ /* 0x000f680000300a00 */
[----:B------:R-:W5:Y:S04]  /*54190*/  LDL.LU R11, [R1+0x1528] ;  /* 0x00152800010b7983 */ /* 0x000f680000300800 */
[----:B------:R-:W5:Y:S01]  /*541a0*/  LDL.LU R7, [R1+0x152c] ;  /* 0x00152c0001077983 */ /* 0x000f620000300800 */
[----:B--2---:R-:W-:-:S03]  /*541b0*/  ISETP.GE.AND P4, PT, R15, c[0x0][0x17c], PT ;  /* 0x00005f000f007a0c */ /* 0x004fc60003f86270 */
[----:B------:R-:W2:Y:S01]  /*541c0*/  LDL.LU R15, [R1+0x54] ;  /* 0x00005400010f7983 */ /* 0x000ea20000300800 */
[----:B------:R-:W-:Y:S02]  /*541d0*/  ISETP.LT.AND P5, PT, R10, c[0x0][0x178], !P2 ;  /* 0x00005e000a007a0c */ /* 0x000fe400057a1270 */
[C---:B---3--:R-:W-:Y:S02]  /*541e0*/  ISETP.LT.AND P0, PT, R23.reuse, c[0x0][0x178], !P0 ;  /* 0x00005e0017007a0c */ /* 0x048fe40004701270 */
[----:B------:R-:W-:Y:S02]  /*541f0*/  ISETP.LT.AND P3, PT, R23, c[0x0][0x178], !P2 ;  /* 0x00005e0017007a0c */ /* 0x000fe40005761270 */
[----:B----4-:R-:W-:Y:S01]  /*54200*/  ISETP.GE.AND P2, PT, R14, c[0x0][0x17c], PT ;  /* 0x00005f000e007a0c */ /* 0x010fe20003f46270 */
[----:B--2---:R0:W-:Y:S04]  /*54210*/  STL [R1+0x1620], R15 ;  /* 0x0016200f01007387 */ /* 0x0041e80000100800 */
[----:B-----5:R-:W-:Y:S01]  /*54220*/  STL.64 [R1+0x1610], R16 ;  /* 0x0016101001007387 */ /* 0x020fe20000100a00 */
[----:B0-----:R-:W-:-:S05]  /*54230*/  IMAD.WIDE R14, R4, 0x2, R24 ;  /* 0x00000002040e7825 */ /* 0x001fca00078e0218 */
[----:B------:R0:W-:Y:S01]  /*54240*/  @P0 STG.E.U16 [R14.64], R16 ;  /* 0x000000100e000986 */ /* 0x0001e2000c101506 */
[----:B------:R-:W-:-:S03]  /*54250*/  ISETP.GE.AND P0, PT, R11, c[0x0][0x17c], PT ;  /* 0x00005f000b007a0c */ /* 0x000fc60003f06270 */
[----:B------:R-:W2:Y:S01]  /*54260*/  LDL.LU R11, [R1+0x1530] ;  /* 0x00153000010b7983 */ /* 0x000ea20000300800 */
[----:B------:R-:W-:Y:S02]  /*54270*/  IADD3 R8, R4, c[0x0][0x198], RZ ;  /* 0x0000660004087a10 */ /* 0x000fe40007ffe0ff */
[----:B------:R-:W-:Y:S02]  /*54280*/  ISETP.LT.AND P6, PT, R10, c[0x0][0x178], !P1 ;  /* 0x00005e000a007a0c */ /* 0x000fe40004fc1270 */
[----:B------:R-:W-:Y:S02]  /*54290*/  ISETP.LT.AND P1, PT, R23, c[0x0][0x178], !P1 ;  /* 0x00005e0017007a0c */ /* 0x000fe40004f21270 */
[C---:B------:R-:W-:Y:S01]  /*542a0*/  IADD3 R0, R8.reuse, c[0x0][0x198], RZ ;  /* 0x0000660008007a10 */ /* 0x040fe20007ffe0ff */
[----:B------:R-:W-:Y:S01]  /*542b0*/  IMAD.WIDE R18, R8, 0x2, R2 ;  /* 0x0000000208127825 */ /* 0x000fe200078e0202 */
[----:B------:R-:W-:-:S03]  /*542c0*/  PRMT R4, R16, 0x7632, R4 ;  /* 0x0000763210047816 */ /* 0x000fc60000000004 */
[----:B------:R-:W-:Y:S01]  /*542d0*/  IMAD.WIDE R28, R8, 0x2, R24 ;  /* 0x00000002081c7825 */ /* 0x000fe200078e0218 */
[----:B------:R1:W-:Y:S03]  /*542e0*/  @P5 STG.E.U16 [R18.64], R12 ;  /* 0x0000000c12005986 */ /* 0x0003e6000c101506 */
[C---:B------:R-:W-:Y:S01]  /*542f0*/  IMAD.WIDE R26, R0.reuse, 0x2, R2 ;  /* 0x00000002001a7825 */ /* 0x040fe200078e0202 */
[----:B------:R-:W-:Y:S03]  /*54300*/  @P3 STG.E.U16 [R28.64], R4 ;  /* 0x000000041c003986 */ /* 0x000fe6000c101506 */
[----:B0-----:R-:W-:Y:S01]  /*54310*/  IMAD.WIDE R14, R0, 0x2, R24 ;  /* 0x00000002000e7825 */ /* 0x001fe200078e0218 */
[----:B------:R0:W-:Y:S01]  /*54320*/  @P6 STG.E.U16 [R26.64], R6 ;  /* 0x000000061a006986 */ /* 0x0001e2000c101506 */
[----:B------:R-:W-:-:S03]  /*54330*/  ISETP.GE.AND P3, PT, R7, c[0x0][0x17c], PT ;  /* 0x00005f0007007a0c */ /* 0x000fc60003f66270 */
[----:B-1----:R-:W3:Y:S01]  /*54340*/  LDL.LU R19, [R1+0x34] ;  /* 0x0000340001137983 */ /* 0x002ee20000300800 */
[----:B------:R-:W-:-:S03]  /*54350*/  PRMT R12, R6, 0x7632, R12 ;  /* 0x00007632060c7816 */ /* 0x000fc6000000000c */
[----:B------:R1:W-:Y:S04]  /*54360*/  @P1 STG.E.U16 [R14.64], R20 ;  /* 0x000000140e001986 */ /* 0x0003e8000c101506 */
[----:B0-----:R-:W4:Y:S04]  /*54370*/  LDL.LU R6, [R1+0x1534] ;  /* 0x0015340001067983 */ /* 0x001f280000300800 */
[----:B------:R-:W5:Y:S04]  /*54380*/  LDL.LU R7, [R1+0x64] ;  /* 0x0000640001077983 */ /* 0x000f680000300800 */
[----:B-1----:R-:W3:Y:S04]  /*54390*/  LDL.LU R15, [R1+0x1620] ;  /* 0x00162000010f7983 */ /* 0x002ee80000300800 */
[----:B------:R0:W-:Y:S01]  /*543a0*/  STL.64 [R1+0x1618], R20 ;  /* 0x0016181401007387 */ /* 0x0001e20000100a00 */
[----:B--2---:R-:W-:-:S03]  /*543b0*/  ISETP.GE.AND P1, PT, R11, c[0x0][0x17c], PT ;  /* 0x00005f000b007a0c */ /* 0x004fc60003f26270 */
[----:B------:R-:W2:Y:S01]  /*543c0*/  LDL.LU R11, [R1+0x1538] ;  /* 0x00153800010b7983 */ /* 0x000ea20000300800 */
[----:B------:R-:W-:Y:S02]  /*543d0*/  ISETP.LT.AND P5, PT, R10, c[0x0][0x178], !P4 ;  /* 0x00005e000a007a0c */ /* 0x000fe400067a1270 */
[----:B------:R-:W-:Y:S01]  /*543e0*/  ISETP.LT.AND P4, PT, R23, c[0x0][0x178], !P4 ;  /* 0x00005e0017007a0c */ /* 0x000fe20006781270 */
[----:B------:R-:W2:Y:S01]  /*543f0*/  LDL.LU R14, [R1+0x4] ;  /* 0x00000400010e7983 */ /* 0x000ea20000300800 */
[----:B------:R-:W-:Y:S02]  /*54400*/  IADD3 R8, R0, c[0x0][0x198], RZ ;  /* 0x0000660000087a10 */ /* 0x000fe40007ffe0ff */
[----:B------:R-:W-:Y:S02]  /*54410*/  ISETP.LT.AND P6, PT, R10, c[0x0][0x178], !P2 ;  /* 0x00005e000a007a0c */ /* 0x000fe400057c1270 */
[C---:B------:R-:W-:Y:S01]  /*54420*/  IADD3 R4, R8.reuse, c[0x0][0x198], RZ ;  /* 0x0000660008047a10 */ /* 0x040fe20007ffe0ff */
[----:B------:R-:W-:Y:S01]  /*54430*/  IMAD.WIDE R16, R8, 0x2, R2 ;  /* 0x0000000208107825 */ /* 0x000fe200078e0202 */
[----:B------:R-:W-:-:S03]  /*54440*/  PRMT R0, R20, 0x7632, R0 ;  /* 0x0000763214007816 */ /* 0x000fc60000000000 */
[----:B------:R-:W-:Y:S01]  /*54450*/  IMAD.WIDE R28, R8, 0x2, R24 ;  /* 0x00000002081c7825 */ /* 0x000fe200078e0218 */
[----:B------:R-:W-:Y:S03]  /*54460*/  @P5 STG.E.U16 [R16.64], R12 ;  /* 0x0000000c10005986 */ /* 0x000fe6000c101506 */
[----:B------:R-:W-:Y:S01]  /*54470*/  IMAD.WIDE R26, R4, 0x2, R2 ;  /* 0x00000002041a7825 */ /* 0x000fe200078e0202 */
[C---:B------:R-:W-:Y:S01]  /*54480*/  ISETP.LT.AND P2, PT, R23.reuse, c[0x0][0x178], !P2 ;  /* 0x00005e0017007a0c */ /* 0x040fe20005741270 */
[----:B------:R1:W-:Y:S01]  /*54490*/  @P4 STG.E.U16 [R28.64], R0 ;  /* 0x000000001c004986 */ /* 0x0003e2000c101506 */
[----:B------:R-:W-:Y:S02]  /*544a0*/  ISETP.LT.AND P5, PT, R10, c[0x0][0x178], !P0 ;  /* 0x00005e000a007a0c */ /* 0x000fe400047a1270 */
[----:B------:R-:W-:Y:S01]  /*544b0*/  ISETP.LT.AND P4, PT, R23, c[0x0][0x178], !P0 ;  /* 0x00005e0017007a0c */ /* 0x000fe20004781270 */
[C---:B0-----:R-:W-:Y:S01]  /*544c0*/  IMAD.WIDE R20, R4.reuse, 0x2, R24 ;  /* 0x0000000204147825 */ /* 0x041fe200078e0218 */
[----:B-1----:R-:W-:Y:S01]  /*544d0*/  IADD3 R28, R4, c[0x0][0x198], RZ ;  /* 0x00006600041c7a10 */ /* 0x002fe20007ffe0ff */
[----:B---3--:R0:W-:Y:S01]  /*544e0*/  @P6 STG.E.U16 [R26.64], R15 ;  /* 0x0000000f1a006986 */ /* 0x0081e2000c101506 */
[----:B------:R-:W-:-:S02]  /*544f0*/  ISETP.LT.AND P6, PT, R10, c[0x0][0x178], !P3 ;  /* 0x00005e000a007a0c */ /* 0x000fc40005fc1270 */
[C---:B------:R-:W-:Y:S01]  /*54500*/  IADD3 R8, R28.reuse, c[0x0][0x198], RZ ;  /* 0x000066001c087a10 */ /* 0x040fe20007ffe0ff */
[C---:B------:R-:W-:Y:S01]  /*54510*/  IMAD.WIDE R16, R28.reuse, 0x2, R2 ;  /* 0x000000021c107825 */ /* 0x040fe200078e0202 */
[----:B------:R-:W-:Y:S02]  /*54520*/  PRMT R12, R15, 0x7632, R12 ;  /* 0x000076320f0c7816 */ /* 0x000fe4000000000c */
[----:B------:R-:W-:Y:S01]  /*54530*/  PRMT R0, R19, 0x7632, R0 ;  /* 0x0000763213007816 */ /* 0x000fe20000000000 */
[----:B------:R-:W-:Y:S01]  /*54540*/  IMAD.WIDE R28, R28, 0x2, R24 ;  /* 0x000000021c1c7825 */ /* 0x000fe200078e0218 */
[----:B----4-:R-:W-:Y:S01]  /*54550*/  ISETP.GE.AND P0, PT, R6, c[0x0][0x17c], PT ;  /* 0x00005f0006007a0c */ /* 0x010fe20003f06270 */
[----:B------:R1:W-:Y:S02]  /*54560*/  @P2 STG.E.U16 [R20.64], R19 ;  /* 0x0000001314002986 */ /* 0x0003e4000c101506 */
[----:B0-----:R-:W-:Y:S02]  /*54570*/  IMAD.WIDE R26, R8, 0x2, R2 ;  /* 0x00000002081a7825 */ /* 0x001fe400078e0202 */
[----:B------:R-:W3:Y:S04]  /*54580*/  LDL.LU R6, [R1+0x74] ;  /* 0x0000740001067983 */ /* 0x000ee80000300800 */
[----:B------:R-:W4:Y:S04]  /*54590*/  LDL.LU R15, [R1+0x153c] ;  /* 0x00153c00010f7983 */ /* 0x000f280000300800 */
[----:B------:R0:W-:Y:S04]  /*545a0*/  @P5 STG.E.U16 [R16.64], R12 ;  /* 0x0000000c10005986 */ /* 0x0001e8000c101506 */
[----:B-1----:R-:W4:Y:S04]  /*545b0*/  LDL.LU.64 R20, [R1+0x1618] ;  /* 0x0016180001147983 */ /* 0x002f280000300a00 */
[----:B------:R-:W-:Y:S04]  /*545c0*/  @P4 STG.E.U16 [R28.64], R0 ;  /* 0x000000001c004986 */ /* 0x000fe8000c101506 */
[----:B-----5:R1:W-:Y:S01]  /*545d0*/  @P6 STG.E.U16 [R26.64], R7 ;  /* 0x000000071a006986 */ /* 0x0203e2000c101506 */
[----:B0-----:R-:W-:-:S02]  /*545e0*/  PRMT R12, R7, 0x7632, R12 ;  /* 0x00007632070c7816 */ /* 0x001fc4000000000c */
[----:B--2---:R-:W-:Y:S02]  /*545f0*/  ISETP.GE.AND P2, PT, R11, c[0x0][0x17c], PT ;  /* 0x00005f000b007a0c */ /* 0x004fe40003f46270 */
[----:B------:R-:W2:Y:S04]  /*54600*/  LDL.LU R11, [R1+0x1540] ;  /* 0x00154000010b7983 */ /* 0x000ea80000300800 */
[----:B-1----:R-:W5:Y:S01]  /*54610*/  LDL.LU R7, [R1+0x1544] ;  /* 0x0015440001077983 */ /* 0x002f620000300800 */
[C---:B------:R-:W-:Y:S02]  /*54620*/  ISETP.LT.AND P3, PT, R23.reuse, c[0x0][0x178], !P3 ;  /* 0x00005e0017007a0c */ /* 0x040fe40005f61270 */
[----:B------:R-:W-:Y:S02]  /*54630*/  ISETP.LT.AND P5, PT, R10, c[0x0][0x178], !P1 ;  /* 0x00005e000a007a0c */ /* 0x000fe40004fa1270 */
[----:B------:R-:W-:-:S02]  /*54640*/  ISETP.LT.AND P4, PT, R23, c[0x0][0x178], !P1 ;  /* 0x00005e0017007a0c */ /* 0x000fc40004f81270 */
[C---:B------:R-:W-:Y:S01]  /*54650*/  IADD3 R28, R8.reuse, c[0x0][0x198], RZ ;  /* 0x00006600081c7a10 */ /* 0x040fe20007ffe0ff */
[----:B------:R-:W-:Y:S01]  /*54660*/  IMAD.WIDE R16, R8, 0x2, R24 ;  /* 0x0000000208107825 */ /* 0x000fe200078e0218 */
[----:B------:R-:W-:-:S03]  /*54670*/  ISETP.LT.AND P6, PT, R10, c[0x0][0x178], !P0 ;  /* 0x00005e000a007a0c */ /* 0x000fc600047c1270 */
[C---:B------:R-:W-:Y:S01]  /*54680*/  IMAD.WIDE R18, R28.reuse, 0x2, R2 ;  /* 0x000000021c127825 */ /* 0x040fe200078e0202 */
[----:B------:R-:W-:Y:S01]  /*54690*/  IADD3 R0, R28, c[0x0][0x198], RZ ;  /* 0x000066001c007a10 */ /* 0x000fe20007ffe0ff */
[----:B------:R-:W-:Y:S01]  /*546a0*/  @P3 STG.E.U16 [R16.64], R14 ;  /* 0x0000000e10003986 */ /* 0x000fe2000c101506 */
[----:B------:R-:W-:Y:S01]  /*546b0*/  PRMT R4, R14, 0x7632, R4 ;  /* 0x000076320e047816 */ /* 0x000fe20000000004 */
[----:B------:R-:W-:Y:S01]  /*546c0*/  IMAD.WIDE R28, R28, 0x2, R24 ;  /* 0x000000021c1c7825 */ /* 0x000fe200078e0218 */
[C---:B------:R-:W-:Y:S01]  /*546d0*/  ISETP.LT.AND P0, PT, R23.reuse, c[0x0][0x178], !P0 ;  /* 0x00005e0017007a0c */ /* 0x040fe20004701270 */
[----:B------:R0:W-:Y:S01]  /*546e0*/  @P5 STG.E.U16 [R18.64], R12 ;  /* 0x0000000c12005986 */ /* 0x0001e2000c101506 */
[----:B------:R-:W-:Y:S01]  /*546f0*/  ISETP.LT.AND P5, PT, R10, c[0x0][0x178], !P2 ;  /* 0x00005e000a007a0c */ /* 0x000fe200057a1270 */
[C---:B------:R-:W-:Y:S02]  /*54700*/  IMAD.WIDE R26, R0.reuse, 0x2, R2 ;  /* 0x00000002001a7825 */ /* 0x040fe400078e0202 */
[----:B------:R1:W-:Y:S01]  /*54710*/  @P4 STG.E.U16 [R28.64], R4 ;  /* 0x000000041c004986 */ /* 0x0003e2000c101506 */
[----:B------:R-:W-:Y:S01]  /*54720*/  ISETP.LT.AND P4, PT, R23, c[0x0][0x178], !P2 ;  /* 0x00005e0017007a0c */ /* 0x000fe20005781270 */
[C---:B0-----:R-:W-:Y:S01]  /*54730*/  IMAD.WIDE R18, R0.reuse, 0x2, R24 ;  /* 0x0000000200127825 */ /* 0x041fe200078e0218 */
[----:B-1----:R-:W-:-:S02]  /*54740*/  IADD3 R28, R0, c[0x0][0x198], RZ ;  /* 0x00006600001c7a10 */ /* 0x002fc40007ffe0ff */
[----:B------:R-:W-:Y:S01]  /*54750*/  PRMT R0, R5, 0x7632, R0 ;  /* 0x0000763205007816 */ /* 0x000fe20000000000 */
[----:B---3--:R0:W-:Y:S01]  /*54760*/  @P6 STG.E.U16 [R26.64], R6 ;  /* 0x000000061a006986 */ /* 0x0081e2000c101506 */
[----:B----4-:R-:W-:-:S03]  /*54770*/  ISETP.GE.AND P1, PT, R15, c[0x0][0x17c], PT ;  /* 0x00005f000f007a0c */ /* 0x010fc60003f26270 */
[----:B------:R-:W3:Y:S01]  /*54780*/  LDL.LU R15, [R1+0x94] ;  /* 0x00009400010f7983 */ /* 0x000ee20000300800 */
[----:B------:R-:W-:-:S03]  /*54790*/  PRMT R8, R6, 0x7632, R8 ;  /* 0x0000763206087816 */ /* 0x000fc60000000008 */
[----:B------:R-:W4:Y:S04]  /*547a0*/  LDL.LU.64 R16, [R1+0x1610] ;  /* 0x0016100001107983 */ /* 0x000f280000300a00 */
[----:B------:R-:W4:Y:S04]  /*547b0*/  LDL.LU R14, [R1+0x154c] ;  /* 0x00154c00010e7983 */ /* 0x000f280000300800 */
[----:B------:R1:W-:Y:S01]  /*547c0*/  @P0 STG.E.U16 [R18.64], R5 ;  /* 0x0000000512000986 */ /* 0x0003e2000c101506 */
[----:B--2---:R-:W-:-:S03]  /*547d0*/  ISETP.GE.AND P3, PT, R11, c[0x0][0x17c], PT ;  /* 0x00005f000b007a0c */ /* 0x004fc60003f66270 */
[----:B------:R-:W2:Y:S01]  /*547e0*/  LDL.LU R11, [R1+0xb4] ;  /* 0x0000b400010b7983 */ /* 0x000ea20000300800 */
[----:B-----5:R-:W-:Y:S01]  /*547f0*/  ISETP.GE.AND P2, PT, R7, c[0x0][0x17c], PT ;  /* 0x00005f0007007a0c */ /* 0x020fe20003f46270 */
[----:B0-----:R-:W-:Y:S02]  /*54800*/  IMAD.WIDE R6, R28, 0x2, R2 ;  /* 0x000000021c067825 */ /* 0x001fe400078e0202 */
[----:B-1----:R-:W5:Y:S04]  /*54810*/  LDL.LU.64 R18, [R1+0x1608] ;  /* 0x0016080001127983 */ /* 0x002f680000300a00 */
[----:B------:R-:W2:Y:S04]  /*54820*/  LDL.LU R5, [R1+0x1548] ;  /* 0x0015480001057983 */ /* 0x000ea80000300800 */
[----:B------:R0:W-:Y:S04]  /*54830*/  @P5 STG.E.U16 [R6.64], R8 ;  /* 0x0000000806005986 */ /* 0x0001e8000c101506 */
[----:B0-----:R-:W2:Y:S01]  /*54840*/  LDL.LU R6, [R1+0x1550] ;  /* 0x0015500001067983 */ /* 0x001ea20000300800 */
[----:B------:R-:W-:-:S02]  /*54850*/  ISETP.LT.AND P6, PT, R10, c[0x0][0x178], !P1 ;  /* 0x00005e000a007a0c */ /* 0x000fc40004fc1270 */
[C---:B------:R-:W-:Y:S01]  /*54860*/  IADD3 R4, R28.reuse, c[0x0][0x198], RZ ;  /* 0x000066001c047a10 */ /* 0x040fe20007ffe0ff */
[----:B------:R-:W-:Y:S01]  /*54870*/  IMAD.WIDE R28, R28, 0x2, R24 ;  /* 0x000000021c1c7825 */ /* 0x000fe200078e0218 */
[C---:B------:R-:W-:Y:S01]  /*54880*/  ISETP.LT.AND P1, PT, R23.reuse, c[0x0][0x178], !P1 ;  /* 0x00005e0017007a0c */ /* 0x040fe20004f21270 */
[----:B------:R-:W5:Y:S02]  /*54890*/  LDL.LU R7, [R1+0x24] ;  /* 0x0000240001077983 */ /* 0x000f640000300800 */
[----:B------:R-:W-:Y:S01]  /*548a0*/  IMAD.WIDE R26, R4, 0x2, R2 ;  /* 0x00000002041a7825 */ /* 0x000fe200078e0202 */
[----:B------:R-:W-:Y:S01]  /*548b0*/  ISETP.LT.AND P5, PT, R10, c[0x0][0x178], !P3 ;  /* 0x00005e000a007a0c */ /* 0x000fe20005fa1270 */
[----:B------:R-:W-:Y:S01]  /*548c0*/  @P4 STG.E.U16 [R28.64], R0 ;  /* 0x000000001c004986 */ /* 0x000fe2000c101506 */
[----:B------:R-:W-:Y:S02]  /*548d0*/  ISETP.LT.AND P4, PT, R23, c[0x0][0x178], !P3 ;  /* 0x00005e0017007a0c */ /* 0x000fe40005f81270 */
[----:B------:R-:W-:Y:S01]  /*548e0*/  PRMT R8, R9, 0x7632, R8 ;  /* 0x0000763209087816 */ /* 0x000fe20000000008 */
[----:B---3--:R0:W-:Y:S01]  /*548f0*/  @P6 STG.E.U16 [R26.64], R15 ;  /* 0x0000000f1a006986 */ /* 0x0081e2000c101506 */
[----:B------:R-:W-:-:S02]  /*54900*/  PRMT R12, R15, 0x7632, R12 ;  /* 0x000076320f0c7816 */ /* 0x000fc4000000000c */
[----:B----4-:R-:W-:Y:S01]  /*54910*/  ISETP.GE.AND P3, PT, R14, c[0x0][0x17c], PT ;  /* 0x00005f000e007a0c */ /* 0x010fe20003f66270 */
[----:B0-----:R-:W-:-:S05]  /*54920*/  IMAD.WIDE R14, R4, 0x2, R24 ;  /* 0x00000002040e7825 */ /* 0x001fca00078e0218 */
[----:B------:R0:W-:Y:S04]  /*54930*/  @P1 STG.E.U16 [R14.64], R9 ;  /* 0x000000090e001986 */ /* 0x0001e8000c101506 */
[----:B0-----:R-:W3:Y:S04]  /*54940*/  LDL.LU.64 R14, [R1+0x1600] ;  /* 0x00160000010e7983 */ /* 0x001ee80000300a00 */
[----:B------:R-:W4:Y:S01]  /*54950*/  LDL.LU R9, [R1+0x1554] ;  /* 0x0015540001097983 */ /* 0x000f220000300800 */
[----:B--2---:R-:W-:-:S03]  /*54960*/  ISETP.GE.AND P1, PT, R6, c[0x0][0x17c], PT ;  /* 0x00005f0006007a0c */ /* 0x004fc60003f26270 */
[----:B------:R-:W2:Y:S01]  /*54970*/  LDL.LU R6, [R1+0x1558] ;  /* 0x0015580001067983 */ /* 0x000ea20000300800 */
[----:B------:R-:W-:Y:S02]  /*54980*/  ISETP.GE.AND P0, PT, R5, c[0x0][0x17c], PT ;  /* 0x00005f0005007a0c */ /* 0x000fe40003f06270 */
[----:B------:R-:W-:Y:S02]  /*54990*/  IADD3 R5, R4, c[0x0][0x198], RZ ;  /* 0x0000660004057a10 */ /* 0x000fe40007ffe0ff */
[----:B------:R-:W-:Y:S02]  /*549a0*/  ISETP.LT.AND P6, PT, R10, c[0x0][0x178], !P2 ;  /* 0x00005e000a007a0c */ /* 0x000fe400057c1270 */
[----:B------:R-:W-:Y:S01]  /*549b0*/  ISETP.LT.AND P2, PT, R23, c[0x0][0x178], !P2 ;  /* 0x00005e0017007a0c */ /* 0x000fe20005741270 */
[C---:B------:R-:W-:Y:S01]  /*549c0*/  IMAD.WIDE R28, R5.reuse, 0x2, R2 ;  /* 0x00000002051c7825 */ /* 0x040fe200078e0202 */
[----:B------:R-:W-:-:S03]  /*549d0*/  IADD3 R0, R5, c[0x0][0x198], RZ ;  /* 0x0000660005007a10 */ /* 0x000fc60007ffe0ff */
[----:B------:R-:W-:Y:S01]  /*549e0*/  IMAD.WIDE R4, R5, 0x2, R24 ;  /* 0x0000000205047825 */ /* 0x000fe200078e0218 */
[----:B------:R0:W-:Y:S03]  /*549f0*/  @P5 STG.E.U16 [R28.64], R12 ;  /* 0x0000000c1c005986 */ /* 0x0001e6000c101506 */
[----:B------:R-:W-:Y:S01]  /*54a00*/  IMAD.WIDE R26, R0, 0x2, R2 ;  /* 0x00000002001a7825 */ /* 0x000fe200078e0202 */
[----:B------:R1:W-:Y:S01]  /*54a10*/  @P4 STG.E.U16 [R4.64], R8 ;  /* 0x0000000804004986 */ /* 0x0003e2000c101506 */
[----:B------:R-:W-:-:S03]  /*54a20*/  PRMT R16, R11, 0x7632, R16 ;  /* 0x000076320b107816 */ /* 0x000fc60000000010 */
[----:B------:R5:W-:Y:S01]  /*54a30*/  @P6 STG.E.U16 [R26.64], R11 ;  /* 0x0000000b1a006986 */ /* 0x000be2000c101506 */
[C---:B0-----:R-:W-:Y:S01]  /*54a40*/  IMAD.WIDE R28, R0.reuse, 0x2, R24 ;  /* 0x00000002001c7825 */ /* 0x041fe200078e0218 */
[----:B-1----:R-:W-:-:S04]  /*54a50*/  IADD3 R8, R0, c[0x0][0x198], RZ ;  /* 0x0000660000087a10 */ /* 0x002fc80007ffe0ff */
[----:B-----5:R0:W-:Y:S01]  /*54a60*/  @P2 STG.E.U16 [R28.64], R7 ;  /* 0x000000071c002986 */ /* 0x0201e2000c101506 */
[----:B------:R-:W-:-:S03]  /*54a70*/  PRMT R0, R7, 0x7632, R0 ;  /* 0x0000763207007816 */ /* 0x000fc60000000000 */
[----:B------:R-:W5:Y:S04]  /*54a80*/  LDL.LU R11, [R1+0xa4] ;  /* 0x0000a400010b7983 */ /* 0x000f680000300800 */
[----:B0-----:R-:W3:Y:S04]  /*54a90*/  LDL.LU R7, [R1+0x15f8] ;  /* 0x0015f80001077983 */ /* 0x001ee80000300800 */
[----:B------:R-:W3:Y:S04]  /*54aa0*/  LDL.LU R28, [R1+0x155c] ;  /* 0x00155c00011c7983 */ /* 0x000ee80000300800 */
[----:B------:R-:W5:Y:S01]  /*54ab0*/  LDL.LU R29, [R1+0xc4] ;  /* 0x0000c400011d7983 */ /* 0x000f620000300800 */
[----:B--2---:R-:W-:-:S03]  /*54ac0*/  ISETP.GE.AND P2, PT, R6, c[0x0][0x17c], PT ;  /* 0x00005f0006007a0c */ /* 0x004fc60003f46270 */
[----:B------:R-:W2:Y:S01]  /*54ad0*/  LDL.LU R6, [R1+0x1560] ;  /* 0x0015600001067983 */ /* 0x000ea20000300800 */
[C---:B------:R-:W-:Y:S02]  /*54ae0*/  ISETP.LT.AND P5, PT, R10.reuse, c[0x0][0x178], !P0 ;  /* 0x00005e000a007a0c */ /* 0x040fe400047a1270 */
[----:B------:R-:W-:Y:S02]  /*54af0*/  ISETP.LT.AND P4, PT, R23, c[0x0][0x178], !P0 ;  /* 0x00005e0017007a0c */ /* 0x000fe40004781270 */
[----:B------:R-:W-:Y:S02]  /*54b00*/  ISETP.LT.AND P6, PT, R10, c[0x0][0x178], !P3 ;  /* 0x00005e000a007a0c */ /* 0x000fe40005fc1270 */
[C---:B------:R-:W-:Y:S01]  /*54b10*/  IADD3 R12, R8.reuse, c[0x0][0x198], RZ ;  /* 0x00006600080c7a10 */ /* 0x040fe20007ffe0ff */
[C---:B------:R-:W-:Y:S01]  /*54b20*/  IMAD.WIDE R4, R8.reuse, 0x2, R2 ;  /* 0x0000000208047825 */ /* 0x040fe200078e0202 */
[----:B----4-:R-:W-:Y:S02]  /*54b30*/  ISETP.GE.AND P0, PT, R9, c[0x0][0x17c], PT ;  /* 0x00005f0009007a0c */ /* 0x010fe40003f06270 */
[----:B------:R-:W-:Y:S01]  /*54b40*/  ISETP.LT.AND P3, PT, R23, c[0x0][0x178], !P3 ;  /* 0x00005e0017007a0c */ /* 0x000fe20005f61270 */
[----:B------:R-:W-:-:S02]  /*54b50*/  IMAD.WIDE R8, R8, 0x2, R24 ;  /* 0x0000000208087825 */ /* 0x000fc400078e0218 */
[----:B------:R0:W-:Y:S02]  /*54b60*/  @P5 STG.E.U16 [R4.64], R16 ;  /* 0x0000001004005986 */ /* 0x0001e4000c101506 */
[----:B------:R-:W-:Y:S01]  /*54b70*/  IMAD.WIDE R26, R12, 0x2, R2 ;  /* 0x000000020c1a7825 */ /* 0x000fe200078e0202 */
[----:B------:R-:W-:Y:S01]  /*54b80*/  ISETP.LT.AND P5, PT, R10, c[0x0][0x178], !P1 ;  /* 0x00005e000a007a0c */ /* 0x000fe20004fa1270 */
[----:B------:R-:W-:Y:S01]  /*54b90*/  @P4 STG.E.U16 [R8.64], R0 ;  /* 0x0000000008004986 */ /* 0x000fe2000c101506 */
[----:B------:R-:W-:Y:S02]  /*54ba0*/  ISETP.LT.AND P4, PT, R23, c[0x0][0x178], !P1 ;  /* 0x00005e0017007a0c */ /* 0x000fe40004f81270 */
[----:B---3--:R-:W-:Y:S01]  /*54bb0*/  ISETP.GE.AND P1, PT, R28, c[0x0][0x17c], PT ;  /* 0x00005f001c007a0c */ /* 0x008fe20003f26270 */
[----:B-----5:R1:W-:Y:S01]  /*54bc0*/  @P6 STG.E.U16 [R26.64], R29 ;  /* 0x0000001d1a006986 */ /* 0x0203e2000c101506 */
[----:B0-----:R-:W-:Y:S01]  /*54bd0*/  PRMT R16, R29, 0x7632, R16 ;  /* 0x000076321d107816 */ /* 0x001fe20000000010 */
[----:B-1----:R-:W-:-:S05]  /*54be0*/  IMAD.WIDE R28, R12, 0x2, R24 ;  /* 0x000000020c1c7825 */ /* 0x002fca00078e0218 */
[----:B------:R0:W-:Y:S04]  /*54bf0*/  @P3 STG.E.U16 [R28.64], R13 ;  /* 0x0000000d1c003986 */ /* 0x0001e8000c101506 */
[----:B0-----:R-:W3:Y:S04]  /*54c00*/  LDL.LU R28, [R1+0x1564] ;  /* 0x00156400011c7983 */ /* 0x001ee80000300800 */
[----:B------:R-:W4:Y:S01]  /*54c10*/  LDL.LU R29, [R1+0x84] ;  /* 0x00008400011d7983 */ /* 0x000f220000300800 */
[----:B--2---:R-:W-:-:S03]  /*54c20*/  ISETP.GE.AND P3, PT, R6, c[0x0][0x17c], PT ;  /* 0x00005f0006007a0c */ /* 0x004fc60003f66270 */
[----:B------:R-:W2:Y:S01]  /*54c30*/  LDL.LU R6, [R1+0x1568] ;  /* 0x0015680001067983 */ /* 0x000ea20000300800 */
[----:B------:R-:W-:Y:S02]  /*54c40*/  IADD3 R8, R12, c[0x0][0x198], RZ ;  /* 0x000066000c087a10 */ /* 0x000fe40007ffe0ff */
[----:B------:R-:W-:Y:S02]  /*54c50*/  ISETP.LT.AND P6, PT, R10, c[0x0][0x178], !P0 ;  /* 0x00005e000a007a0c */ /* 0x000fe400047c1270 */
[C---:B------:R-:W-:Y:S01]  /*54c60*/  IADD3 R0, R8.reuse, c[0x0][0x198], RZ ;  /* 0x0000660008007a10 */ /* 0x040fe20007ffe0ff */
[----:B------:R-:W-:Y:S01]  /*54c70*/  IMAD.WIDE R4, R8, 0x2, R2 ;  /* 0x0000000208047825 */ /* 0x000fe200078e0202 */
[----:B------:R-:W-:-:S03]  /*54c80*/  PRMT R12, R13, 0x7632, R12 ;  /* 0x000076320d0c7816 */ /* 0x000fc6000000000c */
[----:B------:R-:W-:Y:S01]  /*54c90*/  IMAD.WIDE R8, R8, 0x2, R24 ;  /* 0x0000000208087825 */ /* 0x000fe200078e0218 */
[----:B------:R0:W-:Y:S03]  /*54ca0*/  @P5 STG.E.U16 [R4.64], R16 ;  /* 0x0000001004005986 */ /* 0x0001e6000c101506 */
[----:B------:R-:W-:Y:S01]  /*54cb0*/  IMAD.WIDE R26, R0, 0x2, R2 ;  /* 0x00000002001a7825 */ /* 0x000fe200078e0202 */
[C---:B------:R-:W-:Y:S01]  /*54cc0*/  ISETP.LT.AND P0, PT, R23.reuse, c[0x0][0x178], !P0 ;  /* 0x00005e0017007a0c */ /* 0x040fe20004701270 */
[----:B------:R1:W-:Y:S01]  /*54cd0*/  @P4 STG.E.U16 [R8.64], R12 ;  /* 0x0000000c08004986 */ /* 0x0003e2000c101506 */
[C---:B------:R-:W-:Y:S02]  /*54ce0*/  ISETP.LT.AND P5, PT, R10.reuse, c[0x0][0x178], !P2 ;  /* 0x00005e000a007a0c */ /* 0x040fe400057a1270 */
[----:B------:R-:W-:Y:S01]  /*54cf0*/  ISETP.LT.AND P4, PT, R23, c[0x0][0x178], !P2 ;  /* 0x00005e0017007a0c */ /* 0x000fe20005781270 */
[----:B------:R5:W-:Y:S01]  /*54d00*/  @P6 STG.E.U16 [R26.64], R11 ;  /* 0x0000000b1a006986 */ /* 0x000be2000c101506 */
[----:B------:R-:W-:Y:S01]  /*54d10*/  ISETP.LT.AND P6, PT, R10, c[0x0][0x178], !P1 ;  /* 0x00005e000a007a0c */ /* 0x000fe20004fc1270 */
[C---:B0-----:R-:W-:Y:S01]  /*54d20*/  IMAD.WIDE R4, R0.reuse, 0x2, R24 ;  /* 0x0000000200047825 */ /* 0x041fe200078e0218 */
[----:B------:R-:W-:Y:S01]  /*54d30*/  PRMT R20, R11, 0x7632, R20 ;  /* 0x000076320b147816 */ /* 0x000fe20000000014 */
[----:B------:R-:W2:Y:S01]  /*54d40*/  LDL.LU R10, [R1+0x15f4] ;  /* 0x0015f400010a7983 */ /* 0x000ea20000300800 */
[----:B-1----:R-:W-:-:S04]  /*54d50*/  IADD3 R12, R0, c[0x0][0x198], RZ ;  /* 0x00006600000c7a10 */ /* 0x002fc80007ffe0ff */
[C---:B------:R-:W-:Y:S01]  /*54d60*/  IADD3 R16, R12.reuse, c[0x0][0x198], RZ ;  /* 0x000066000c107a10 */ /* 0x040fe20007ffe0ff */
[----:B------:R-:W-:Y:S01]  /*54d70*/  IMAD.WIDE R8, R12, 0x2, R2 ;  /* 0x000000020c087825 */ /* 0x000fe200078e0202 */
[----:B------:R-:W-:-:S03]  /*54d80*/  PRMT R0, R17, 0x7632, R0 ;  /* 0x0000763211007816 */ /* 0x000fc60000000000 */
[----:B------:R-:W-:Y:S01]  /*54d90*/  IMAD.WIDE R12, R12, 0x2, R24 ;  /* 0x000000020c0c7825 */ /* 0x000fe200078e0218 */
[----:B------:R0:W-:Y:S03]  /*54da0*/  @P0 STG.E.U16 [R4.64], R17 ;  /* 0x0000001104000986 */ /* 0x0001e6000c101506 */
[----:B-----5:R-:W-:Y:S01]  /*54db0*/  IMAD.WIDE R26, R16, 0x2, R2 ;  /* 0x00000002101a7825 */ /* 0x020fe200078e0202 */
[----:B------:R-:W-:Y:S04]  /*54dc0*/  @P5 STG.E.U16 [R8.64], R20 ;  /* 0x0000001408005986 */ /* 0x000fe8000c101506 */
[----:B------:R-:W-:Y:S01]  /*54dd0*/  @P4 STG.E.U16 [R12.64], R0 ;  /* 0x000000000c004986 */ /* 0x000fe2000c101506 */
[----:B---3--:R-:W-:-:S03]  /*54de0*/  ISETP.GE.AND P2, PT, R28, c[0x0][0x17c], PT ;  /* 0x00005f001c007a0c */ /* 0x008fc60003f46270 */
[----:B------:R-:W3:Y:S04]  /*54df0*/  LDL.LU R28, [R1+0x58] ;  /* 0x00005800011c7983 */ /* 0x000ee80000300800 */
[----:B0-----:R-:W5:Y:S04]  /*54e00*/  LDL.LU R5, [R1+0x156c] ;  /* 0x00156c0001057983 */ /* 0x001f680000300800 */
[----:B----4-:R0:W-:Y:S01]  /*54e10*/  @P6 STG.E.U16 [R26.64], R29 ;  /* 0x0000001d1a006986 */ /* 0x0101e2000c101506 */
[----:B--2---:R-:W-:-:S03]  /*54e20*/  ISETP.GE.AND P0, PT, R6, c[0x0][0x17c], PT ;  /* 0x00005f0006007a0c */ /* 0x004fc60003f06270 */
[----:B------:R-:W2:Y:S04]  /*54e30*/  LDL.LU R6, [R1+0x1570] ;  /* 0x0015700001067983 */ /* 0x000ea80000300800 */
[----:B------:R-:W4:Y:S04]  /*54e40*/  LDL.LU R11, [R1+0x38] ;  /* 0x00003800010b7983 */ /* 0x000f280000300800 */
[----:B0-----:R-:W2:Y:S01]  /*54e50*/  LDL.LU R27, [R1+0x7c4] ;  /* 0x0007c400011b7983 */ /* 0x001ea20000300800 */
[C---:B------:R-:W-:Y:S02]  /*54e60*/  ISETP.LT.AND P1, PT, R23.reuse, c[0x0][0x178], !P1 ;  /* 0x00005e0017007a0c */ /* 0x040fe40004f21270 */
[C---:B------:R-:W-:Y:S01]  /*54e70*/  IADD3 R8, R16.reuse, c[0x0][0x198], RZ ;  /* 0x0000660010087a10 */ /* 0x040fe20007ffe0ff */
[----:B------:R-:W-:Y:S01]  /*54e80*/  IMAD.WIDE R16, R16, 0x2, R24 ;  /* 0x0000000210107825 */ /* 0x000fe200078e0218 */
[----:B------:R-:W-:-:S02]  /*54e90*/  ISETP.LT.AND P4, PT, R23, c[0x0][0x178], !P3 ;  /* 0x00005e0017007a0c */ /* 0x000fc40005f81270 */
[----:B------:R-:W-:Y:S02]  /*54ea0*/  PRMT R26, R29, 0x7632, R26 ;  /* 0x000076321d1a7816 */ /* 0x000fe4000000001a */
[----:B------:R-:W3:Y:S05]  /*54eb0*/  LDL.LU R29, [R1+0x68] ;  /* 0x00006800011d7983 */ /* 0x000eea0000300800 */
[----:B------:R0:W-:Y:S04]  /*54ec0*/  @P1 STG.E.U16 [R16.64], R21 ;  /* 0x0000001510001986 */ /* 0x0001e8000c101506 */
[----:B0-----:R-:W3:Y:S01]  /*54ed0*/  LDL.LU R17, [R1+0x1574] ;  /* 0x0015740001117983 */ /* 0x001ee20000300800 */
[----:B--2---:R-:W-:-:S02]  /*54ee0*/  ISETP.LT.AND P5, PT, R27, c[0x0][0x178], !P3 ;  /* 0x00005e001b007a0c */ /* 0x004fc40005fa1270 */
[----:B-----5:R-:W-:Y:S01]  /*54ef0*/  ISETP.GE.AND P3, PT, R5, c[0x0][0x17c], PT ;  /* 0x00005f0005007a0c */ /* 0x020fe20003f66270 */
[----:B------:R-:W-:Y:S01]  /*54f00*/  IMAD.WIDE R4, R8, 0x2, R2 ;  /* 0x0000000208047825 */ /* 0x000fe200078e0202 */
[----:B------:R-:W-:Y:S02]  /*54f10*/  ISETP.GE.AND P1, PT, R6, c[0x0][0x17c], PT ;  /* 0x00005f0006007a0c */ /* 0x000fe40003f26270 */
[----:B------:R-:W2:Y:S07]  /*54f20*/  LDL.LU R6, [R1+0x8] ;  /* 0x0000080001067983 */ /* 0x000eae0000300800 */
[----:B------:R0:W-:Y:S04]  /*54f30*/  @P5 STG.E.U16 [R4.64], R26 ;  /* 0x0000001a04005986 */ /* 0x0001e8000c101506 */
[----:B0-----:R-:W5:Y:S01]  /*54f40*/  LDL.LU R26, [R1+0x1578] ;  /* 0x00157800011a7983 */ /* 0x001f620000300800 */
[----:B------:R-:W-:-:S02]  /*54f50*/  ISETP.LT.AND P6, PT, R27, c[0x0][0x178], !P2 ;  /* 0x00005e001b007a0c */ /* 0x000fc400057c1270 */
[----:B------:R-:W-:Y:S02]  /*54f60*/  ISETP.LT.AND P2, PT, R23, c[0x0][0x178], !P2 ;  /* 0x00005e0017007a0c */ /* 0x000fe40005741270 */
[C---:B------:R-:W-:Y:S01]  /*54f70*/  IADD3 R0, R8.reuse, c[0x0][0x198], RZ ;  /* 0x0000660008007a10 */ /* 0x040fe20007ffe0ff */
[----:B------:R-:W-:Y:S01]  /*54f80*/  IMAD.WIDE R8, R8, 0x2, R24 ;  /* 0x0000000208087825 */ /* 0x000fe200078e0218 */
[----:B------:R-:W-:-:S03]  /*54f90*/  PRMT R20, R21, 0x7632, R20 ;  /* 0x0000763215147816 */ /* 0x000fc60000000014 */
[C---:B------:R-:W-:Y:S02]  /*54fa0*/  IMAD.WIDE R12, R0.reuse, 0x2, R2 ;  /* 0x00000002000c7825 */ /* 0x040fe400078e0202 */
[----:B------:R0:W-:Y:S01]  /*54fb0*/  @P4 STG.E.U16 [R8.64], R20 ;  /* 0x0000001408004986 */ /* 0x0001e2000c101506 */
[----:B------:R-:W-:Y:S02]  /*54fc0*/  IADD3 R16, R0, c[0x0][0x198], RZ ;  /* 0x0000660000107a10 */ /* 0x000fe40007ffe0ff */
[----:B---3--:R-:W-:Y:S01]  /*54fd0*/  PRMT R5, R28, 0x7632, R5 ;  /* 0x000076321c057816 */ /* 0x008fe20000000005 */
[----:B------:R1:W-:Y:S01]  /*54fe0*/  @P6 STG.E.U16 [R12.64], R28 ;  /* 0x0000001c0c006986 */ /* 0x0003e2000c101506 */
[----:B0-----:R-:W-:Y:S01]  /*54ff0*/  IMAD.WIDE R8, R0, 0x2, R24 ;  /* 0x0000000200087825 */ /* 0x001fe200078e0218 */
[----:B----4-:R-:W-:Y:S02]  /*55000*/  PRMT R0, R11, 0x7632, R0 ;  /* 0x000076320b007816 */ /* 0x010fe40000000000 */
[----:B-1----:R-:W3:Y:S04]  /*55010*/  LDL.LU R28, [R1+0x78] ;  /* 0x00007800011c7983 */ /* 0x002ee80000300800 */
[----:B------:R0:W-:Y:S04]  /*55020*/  @P2 STG.E.U16 [R8.64], R11 ;  /* 0x0000000b08002986 */ /* 0x0001e8000c101506 */
[----:B0-----:R-:W4:Y:S04]  /*55030*/  LDL.LU R11, [R1+0x15f0] ;  /* 0x0015f000010b7983 */ /* 0x001f280000300800 */
[----:B------:R-:W3:Y:S01]  /*55040*/  LDL.LU R9, [R1+0x157c] ;  /* 0x00157c0001097983 */ /* 0x000ee20000300800 */
[----:B-----5:R-:W-:-:S03]  /*55050*/  ISETP.GE.AND P2, PT, R26, c[0x0][0x17c], PT ;  /* 0x00005f001a007a0c */ /* 0x020fc60003f46270 */
[----:B------:R-:W5:Y:S01]  /*55060*/  LDL.LU R26, [R1+0x1580] ;  /* 0x00158000011a7983 */ /* 0x000f620000300800 */
[----:B------:R-:W-:Y:S02]  /*55070*/  ISETP.LT.AND P5, PT, R27, c[0x0][0x178], !P0 ;  /* 0x00005e001b007a0c */ /* 0x000fe400047a1270 */
[----:B------:R-:W-:Y:S02]  /*55080*/  ISETP.LT.AND P4, PT, R23, c[0x0][0x178], !P0 ;  /* 0x00005e0017007a0c */ /* 0x000fe40004781270 */
[----:B------:R-:W-:Y:S01]  /*55090*/  ISETP.LT.AND P6, PT, R27, c[0x0][0x178], !P3 ;  /* 0x00005e001b007a0c */ /* 0x000fe20005fc1270 */
[C---:B------:R-:W-:Y:S01]  /*550a0*/  IMAD.WIDE R12, R16.reuse, 0x2, R2 ;  /* 0x00000002100c7825 */ /* 0x040fe200078e0202 */
[----:B------:R-:W-:Y:S02]  /*550b0*/  ISETP.LT.AND P3, PT, R23, c[0x0][0x178], !P3 ;  /* 0x00005e0017007a0c */ /* 0x000fe40005f61270 */
[C---:B------:R-:W-:Y:S02]  /*550c0*/  IADD3 R4, R16.reuse, c[0x0][0x198], RZ ;  /* 0x0000660010047a10 */ /* 0x040fe40007ffe0ff */
[----:B------:R-:W-:Y:S01]  /*550d0*/  ISETP.GE.AND P0, PT, R17, c[0x0][0x17c], PT ;  /* 0x00005f0011007a0c */ /* 0x000fe20003f06270 */
[----:B------:R-:W-:-:S02]  /*550e0*/  IMAD.WIDE R16, R16, 0x2, R24 ;  /* 0x0000000210107825 */ /* 0x000fc400078e0218 */
[----:B------:R0:W-:Y:S02]  /*550f0*/  @P5 STG.E.U16 [R12.64], R5 ;  /* 0x000000050c005986 */ /* 0x0001e4000c101506 */
[C---:B------:R-:W-:Y:S02]  /*55100*/  IMAD.WIDE R20, R4.reuse, 0x2, R2 ;  /* 0x0000000204147825 */ /* 0x040fe400078e0202 */
[----:B------:R-:W-:Y:S04]  /*55110*/  @P4 STG.E.U16 [R16.64], R0 ;  /* 0x0000000010004986 */ /* 0x000fe8000c101506 */
[----:B------:R1:W-:Y:S01]  /*55120*/  @P6 STG.E.U16 [R20.64], R29 ;  /* 0x0000001d14006986 */ /* 0x0003e2000c101506 */
[C---:B0-----:R-:W-:Y:S01]  /*55130*/  IADD3 R12, R4.reuse, c[0x0][0x198], RZ ;  /* 0x00006600040c7a10 */ /* 0x041fe20007ffe0ff */
[----:B------:R-:W-:-:S05]  /*55140*/  IMAD.WIDE R4, R4, 0x2, R24 ;  /* 0x0000000204047825 */ /* 0x000fca00078e0218 */
[----:B--2---:R0:W-:Y:S01]  /*55150*/  @P3 STG.E.U16 [R4.64], R6 ;  /* 0x0000000604003986 */ /* 0x0041e2000c101506 */
[----:B-1----:R-:W-:-:S03]  /*55160*/  PRMT R21, R29, 0x7632, R21 ;  /* 0x000076321d157816 */ /* 0x002fc60000000015 */
[----:B------:R-:W2:Y:S01]  /*55170*/  LDL.LU R29, [R1+0x98] ;  /* 0x00009800011d7983 */ /* 0x000ea20000300800 */
[----:B------:R-:W-:-:S03]  /*55180*/  PRMT R20, R6, 0x7632, R20 ;  /* 0x0000763206147816 */ /* 0x000fc60000000014 */
[----:B0-----:R-:W2:Y:S04]  /*55190*/  LDL.LU R6, [R1+0x15ec] ;  /* 0x0015ec0001067983 */ /* 0x001ea80000300800 */
[----:B------:R-:W2:Y:S01]  /*551a0*/  LDL.LU R5, [R1+0x1584] ;  /* 0x0015840001057983 */ /* 0x000ea20000300800 */
[----:B-----5:R-:W-:-:S03]  /*551b0*/  ISETP.GE.AND P3, PT, R26, c[0x0][0x17c], PT ;  /* 0x00005f001a007a0c */ /* 0x020fc60003f66270 */
[----:B------:R-:W5:Y:S01]  /*551c0*/  LDL.LU R26, [R1+0x1588] ;  /* 0x00158800011a7983 */ /* 0x000f620000300800 */
[----:B------:R-:W-:Y:S02]  /*551d0*/  ISETP.LT.AND P5, PT, R27, c[0x0][0x178], !P1 ;  /* 0x00005e001b007a0c */ /* 0x000fe40004fa1270 */
[----:B------:R-:W-:Y:S02]  /*551e0*/  ISETP.LT.AND P4, PT, R23, c[0x0][0x178], !P1 ;  /* 0x00005e0017007a0c */ /* 0x000fe40004f81270 */
[----:B------:R-:W-:Y:S02]  /*551f0*/  ISETP.LT.AND P6, PT, R27, c[0x0][0x178], !P0 ;  /* 0x00005e001b007a0c */ /* 0x000fe400047c1270 */
[----:B---3--:R-:W-:Y:S01]  /*55200*/  ISETP.GE.AND P1, PT, R9, c[0x0][0x17c], PT ;  /* 0x00005f0009007a0c */ /* 0x008fe20003f26270 */
[C---:B------:R-:W-:Y:S01]  /*55210*/  IMAD.WIDE R8, R12.reuse, 0x2, R2 ;  /* 0x000000020c087825 */ /* 0x040fe200078e0202 */
[C---:B------:R-:W-:Y:S02]  /*55220*/  IADD3 R0, R12.reuse, c[0x0][0x198], RZ ;  /* 0x000066000c007a10 */ /* 0x040fe40007ffe0ff */
[----:B------:R-:W-:Y:S01]  /*55230*/  ISETP.LT.AND P0, PT, R23, c[0x0][0x178], !P0 ;  /* 0x00005e0017007a0c */ /* 0x000fe20004701270 */
[----:B------:R-:W-:-:S02]  /*55240*/  IMAD.WIDE R12, R12, 0x2, R24 ;  /* 0x000000020c0c7825 */ /* 0x000fc400078e0218 */
[----:B------:R0:W-:Y:S01]  /*55250*/  @P5 STG.E.U16 [R8.64], R21 ;  /* 0x0000001508005986 */ /* 0x0001e2000c101506 */
[----:B------:R-:W-:Y:S01]  /*55260*/  ISETP.LT.AND P5, PT, R27, c[0x0][0x178], !P2 ;  /* 0x00005e001b007a0c */ /* 0x000fe200057a1270 */
[----:B------:R-:W-:Y:S02]  /*55270*/  IMAD.WIDE R16, R0, 0x2, R2 ;  /* 0x0000000200107825 */ /* 0x000fe400078e0202 */
[----:B------:R1:W-:Y:S01]  /*55280*/  @P4 STG.E.U16 [R12.64], R20 ;  /* 0x000000140c004986 */ /* 0x0003e2000c101506 */
[----:B------:R-:W-:-:S03]  /*55290*/  ISETP.LT.AND P4, PT, R23, c[0x0][0x178], !P2 ;  /* 0x00005e0017007a0c */ /* 0x000fc60005781270 */
[----:B------:R3:W-:Y:S01]  /*552a0*/  @P6 STG.E.U16 [R16.64], R28 ;  /* 0x0000001c10006986 */ /* 0x0007e2000c101506 */
[----:B------:R-:W-:Y:S02]  /*552b0*/  ISETP.LT.AND P6, PT, R27, c[0x0][0x178], !P1 ;  /* 0x00005e001b007a0c */ /* 0x000fe40004fc1270 */
[----:B------:R-:W-:Y:S02]  /*552c0*/  ISETP.LT.AND P1, PT, R23, c[0x0][0x178], !P1 ;  /* 0x00005e0017007a0c */ /* 0x000fe40004f21270 */
[----:B0-----:R-:W-:Y:S02]  /*552d0*/  PRMT R21, R28, 0x7632, R21 ;  /* 0x000076321c157816 */ /* 0x001fe40000000015 */
[----:B-1----:R-:W-:Y:S01]  /*552e0*/  IADD3 R12, R0, c[0x0][0x198], RZ ;  /* 0x00006600000c7a10 */ /* 0x002fe20007ffe0ff */
[----:B---3--:R-:W3:Y:S03]  /*552f0*/  LDL.LU R28, [R1+0xb8] ;  /* 0x0000b800011c7983 */ /* 0x008ee60000300800 */
[C---:B------:R-:W-:Y:S01]  /*55300*/  IADD3 R20, R12.reuse, c[0x0][0x198], RZ ;  /* 0x000066000c147a10 */ /* 0x040fe20007ffe0ff */
[----:B------:R-:W-:Y:S01]  /*55310*/  IMAD.WIDE R8, R12, 0x2, R2 ;  /* 0x000000020c087825 */ /* 0x000fe200078e0202 */
[----:B--2---:R-:W-:-:S03]  /*55320*/  ISETP.GE.AND P2, PT, R5, c[0x0][0x17c], PT ;  /* 0x00005f0005007a0c */ /* 0x004fc60003f46270 */
[----:B------:R-:W-:-:S05]  /*55330*/  IMAD.WIDE R4, R0, 0x2, R24 ;  /* 0x0000000200047825 */ /* 0x000fca00078e0218 */
[----:B------:R0:W-:Y:S01]  /*55340*/  @P0 STG.E.U16 [R4.64], R6 ;  /* 0x0000000604000986 */ /* 0x0001e2000c101506 */
[----:B------:R-:W-:Y:S01]  /*55350*/  PRMT R0, R6, 0x7632, R0 ;  /* 0x0000763206007816 */ /* 0x000fe20000000000 */
[----:B------:R-:W-:Y:S02]  /*55360*/  IMAD.WIDE R12, R12, 0x2, R24 ;  /* 0x000000020c0c7825 */ /* 0x000fe400078e0218 */
[----:B------:R1:W-:Y:S02]  /*55370*/  @P5 STG.E.U16 [R8.64], R21 ;  /* 0x0000001508005986 */ /* 0x0003e4000c101506 */
[C---:B------:R-:W-:Y:S02]  /*55380*/  IMAD.WIDE R16, R20.reuse, 0x2, R2 ;  /* 0x0000000214107825 */ /* 0x040fe400078e0202 */
[----:B0-----:R-:W2:Y:S01]  /*55390*/  LDL.LU R5, [R1+0x158c] ;  /* 0x00158c0001057983 */ /* 0x001ea20000300800 */
[C---:B-1----:R-:W-:Y:S01]  /*553a0*/  IADD3 R8, R20.reuse, c[0x0][0x198], RZ ;  /* 0x0000660014087a10 */ /* 0x042fe20007ffe0ff */
[----:B------:R-:W-:-:S02]  /*553b0*/  IMAD.WIDE R20, R20, 0x2, R24 ;  /* 0x0000000214147825 */ /* 0x000fc400078e0218 */
[----:B------:R-:W-:Y:S01]  /*553c0*/  @P4 STG.E.U16 [R12.64], R0 ;  /* 0x000000000c004986 */ /* 0x000fe2000c101506 */
[----:B------:R-:W-:-:S03]  /*553d0*/  PRMT R6, R29, 0x7632, R6 ;  /* 0x000076321d067816 */ /* 0x000fc60000000006 */
[----:B------:R0:W-:Y:S04]  /*553e0*/  @P6 STG.E.U16 [R16.64], R29 ;  /* 0x0000001d10006986 */ /* 0x0001e8000c101506 */
[----:B------:R1:W-:Y:S01]  /*553f0*/  @P1 STG.E.U16 [R20.64], R10 ;  /* 0x0000000a14001986 */ /* 0x0003e2000c101506 */
[----:B-----5:R-:W-:-:S03]  /*55400*/  ISETP.GE.AND P0, PT, R26, c[0x0][0x17c], PT ;  /* 0x00005f001a007a0c */ /* 0x020fc60003f06270 */
[----:B------:R-:W5:Y:S04]  /*55410*/  LDL.LU R26, [R1+0x1590] ;  /* 0x00159000011a7983 */ /* 0x000f680000300800 */
[----:B0-----:R-:W4:Y:S04]  /*55420*/  LDL.LU R17, [R1+0x1594] ;  /* 0x0015940001117983 */ /* 0x001f280000300800 */
[----:B------:R-:W4:Y:S04]  /*55430*/  LDL.LU R29, [R1+0xc8] ;  /* 0x0000c800011d7983 */ /* 0x000f280000300800 */
[----:B-1----:R-:W4:Y:S01]  /*55440*/  LDL.LU R20, [R1+0x1598] ;  /* 0x0015980001147983 */ /* 0x002f220000300800 */
[----:B------:R-:W-:-:S02]  /*55450*/  ISETP.LT.AND P5, PT, R27, c[0x0][0x178], !P3 ;  /* 0x00005e001b007a0c */ /* 0x000fc40005fa1270 */
[----:B------:R-:W-:Y:S01]  /*55460*/  ISETP.LT.AND P4, PT, R23, c[0x0][0x178], !P3 ;  /* 0x00005e0017007a0c */ /* 0x000fe20005f81270 */
[----:B------:R-:W5:Y:S01]  /*55470*/  LDL.LU R21, [R1+0x159c] ;  /* 0x00159c0001157983 */ /* 0x000f620000300800 */
[----:B------:R-:W-:Y:S02]  /*55480*/  ISETP.LT.AND P6, PT, R27, c[0x0][0x178], !P2 ;  /* 0x00005e001b007a0c */ /* 0x000fe400057c1270 */
[----:B------:R-:W-:Y:S02]  /*55490*/  ISETP.LT.AND P2, PT, R23, c[0x0][0x178], !P2 ;  /* 0x00005e0017007a0c */ /* 0x000fe40005741270 */
[----:B------:R-:W-:Y:S02]  /*554a0*/  IADD3 R0, R8, c[0x0][0x198], RZ ;  /* 0x0000660008007a10 */ /* 0x000fe40007ffe0ff */
[----:B------:R-:W-:-:S03]  /*554b0*/  PRMT R16, R10, 0x7632, R16 ;  /* 0x000076320a107816 */ /* 0x000fc60000000010 */
[----:B------:R-:W-:Y:S01]  /*554c0*/  IMAD.WIDE R12, R0, 0x2, R2 ;  /* 0x00000002000c7825 */ /* 0x000fe200078e0202 */
[----:B---3--:R-:W-:Y:S02]  /*554d0*/  PRMT R10, R28, 0x7632, R10 ;  /* 0x000076321c0a7816 */ /* 0x008fe4000000000a */
[----:B--2---:R-:W-:Y:S01]  /*554e0*/  ISETP.GE.AND P3, PT, R5, c[0x0][0x17c], PT ;  /* 0x00005f0005007a0c */ /* 0x004fe20003f66270 */
[----:B------:R-:W-:-:S04]  /*554f0*/  IMAD.WIDE R4, R8, 0x2, R2 ;  /* 0x0000000208047825 */ /* 0x000fc800078e0202 */
[--C-:B------:R-:W-:Y:S01]  /*55500*/  IMAD.WIDE R8, R8, 0x2, R24.reuse ;  /* 0x0000000208087825 */ /* 0x100fe200078e0218 */
[----:B------:R0:W-:Y:S04]  /*55510*/  @P5 STG.E.U16 [R4.64], R6 ;  /* 0x0000000604005986 */ /* 0x0001e8000c101506 */
[----:B------:R-:W-:Y:S04]  /*55520*/  @P4 STG.E.U16 [R8.64], R16 ;  /* 0x0000001008004986 */ /* 0x000fe8000c101506 */
[----:B------:R1:W-:Y:S01]  /*55530*/  @P6 STG.E.U16 [R12.64], R28 ;  /* 0x0000001c0c006986 */ /* 0x0003e2000c101506 */
[----:B0-----:R-:W-:-:S05]  /*55540*/  IMAD.WIDE R4, R0, 0x2, R24 ;  /* 0x0000000200047825 */ /* 0x001fca00078e0218 */
[----:B------:R0:W-:Y:S01]  /*55550*/  @P2 STG.E.U16 [R4.64], R7 ;  /* 0x0000000704002986 */ /* 0x0001e2000c101506 */
[----:B-1----:R-:W-:-:S03]  /*55560*/  IADD3 R12, R0, c[0x0][0x198], RZ ;  /* 0x00006600000c7a10 */ /* 0x002fc60007ffe0ff */
[----:B------:R-:W2:Y:S01]  /*55570*/  LDL.LU R28, [R1+0xa8] ;  /* 0x0000a800011c7983 */ /* 0x000ea20000300800 */
[----:B------:R-:W-:-:S03]  /*55580*/  PRMT R0, R7, 0x7632, R0 ;  /* 0x0000763207007816 */ /* 0x000fc60000000000 */
[----:B0-----:R-:W3:Y:S01]  /*55590*/  LDL.LU R7, [R1+0x15e8] ;  /* 0x0015e80001077983 */ /* 0x001ee20000300800 */
[----:B----4-:R-:W-:-:S03]  /*555a0*/  ISETP.GE.AND P2, PT, R20, c[0x0][0x17c], PT ;  /* 0x00005f0014007a0c */ /* 0x010fc60003f46270 */
[----:B------:R-:W4:Y:S01]  /*555b0*/  LDL.LU R20, [R1+0x15a0] ;  /* 0x0015a00001147983 */ /* 0x000f220000300800 */
[----:B------:R-:W-:Y:S02]  /*555c0*/  ISETP.LT.AND P5, PT, R27, c[0x0][0x178], !P0 ;  /* 0x00005e001b007a0c */ /* 0x000fe400047a1270 */
[----:B------:R-:W-:Y:S02]  /*555d0*/  ISETP.LT.AND P4, PT, R23, c[0x0][0x178], !P0 ;  /* 0x00005e0017007a0c */ /* 0x000fe40004781270 */
[----:B------:R-:W-:Y:S02]  /*555e0*/  ISETP.LT.AND P6, PT, R27, c[0x0][0x178], !P3 ;  /* 0x00005e001b007a0c */ /* 0x000fe40005fc1270 */
[----:B------:R-:W-:Y:S02]  /*555f0*/  ISETP.LT.AND P3, PT, R23, c[0x0][0x178], !P3 ;  /* 0x00005e0017007a0c */ /* 0x000fe40005f61270 */
[C---:B------:R-:W-:Y:S01]  /*55600*/  IADD3 R6, R12.reuse, c[0x0][0x198], RZ ;  /* 0x000066000c067a10 */ /* 0x040fe20007ffe0ff */
[----:B------:R-:W-:Y:S01]  /*55610*/  IMAD.WIDE R8, R12, 0x2, R2 ;  /* 0x000000020c087825 */ /* 0x000fe200078e0202 */
[----:B------:R-:W-:-:S03]  /*55620*/  ISETP.GE.AND P0, PT, R17, c[0x0][0x17c], PT ;  /* 0x00005f0011007a0c */ /* 0x000fc60003f06270 */
[----:B------:R-:W-:Y:S01]  /*55630*/  IMAD.WIDE R12, R12, 0x2, R24 ;  /* 0x000000020c0c7825 */ /* 0x000fe200078e0218 */
[----:B-----5:R-:W-:Y:S01]  /*55640*/  ISETP.GE.AND P1, PT, R26, c[0x0][0x17c], PT ;  /* 0x00005f001a007a0c */ /* 0x020fe20003f26270 */
[----:B------:R0:W-:Y:S02]  /*55650*/  @P5 STG.E.U16 [R8.64], R10 ;  /* 0x0000000a08005986 */ /* 0x0001e4000c101506 */
[C---:B------:R-:W-:Y:S01]  /*55660*/  IMAD.WIDE R16, R6.reuse, 0x2, R2 ;  /* 0x0000000206107825 */ /* 0x040fe200078e0202 */
[----:B------:R-:W-:Y:S01]  /*55670*/  ISETP.LT.AND P5, PT, R27, c[0x0][0x178], !P1 ;  /* 0x00005e001b007a0c */ /* 0x000fe20004fa1270 */
[----:B------:R-:W-:Y:S02]  /*55680*/  @P4 STG.E.U16 [R12.64], R0 ;  /* 0x000000000c004986 */ /* 0x000fe4000c101506 */
[----:B------:R-:W-:Y:S01]  /*55690*/  IMAD.WIDE R4, R6, 0x2, R24 ;  /* 0x0000000206047825 */ /* 0x000fe200078e0218 */
[----:B------:R-:W-:Y:S01]  /*556a0*/  ISETP.LT.AND P4, PT, R23, c[0x0][0x178], !P1 ;  /* 0x00005e0017007a0c */ /* 0x000fe20004f81270 */
[----:B------:R1:W-:Y:S01]  /*556b0*/  @P6 STG.E.U16 [R16.64], R29 ;  /* 0x0000001d10006986 */ /* 0x0003e2000c101506 */
[----:B------:R-:W-:-:S02]  /*556c0*/  ISETP.GE.AND P1, PT, R21, c[0x0][0x17c], PT ;  /* 0x00005f0015007a0c */ /* 0x000fc40003f26270 */
[----:B0-----:R-:W-:Y:S01]  /*556d0*/  PRMT R10, R29, 0x7632, R10 ;  /* 0x000076321d0a7816 */ /* 0x001fe2000000000a */
[----:B------:R-:W5:Y:S04]  /*556e0*/  LDL.LU R21, [R1+0x15a4] ;  /* 0x0015a40001157983 */ /* 0x000f680000300800 */
[----:B------:R0:W-:Y:S04]  /*556f0*/  @P3 STG.E.U16 [R4.64], R14 ;  /* 0x0000000e04003986 */ /* 0x0001e8000c101506 */
[----:B-1----:R-:W3:Y:S01]  /*55700*/  LDL.LU R29, [R1+0x88] ;  /* 0x00008800011d7983 */ /* 0x002ee20000300800 */
[----:B----4-:R-:W-:-:S03]  /*55710*/  ISETP.GE.AND P3, PT, R20, c[0x0][0x17c], PT ;  /* 0x00005f0014007a0c */ /* 0x010fc60003f66270 */
[----:B------:R-:W4:Y:S01]  /*55720*/  LDL.LU R20, [R1+0x15a8] ;  /* 0x0015a80001147983 */ /* 0x000f220000300800 */
[----:B------:R-:W-:Y:S02]  /*55730*/  IADD3 R12, R6, c[0x0][0x198], RZ ;  /* 0x00006600060c7a10 */ /* 0x000fe40007ffe0ff */
[----:B------:R-:W-:Y:S01]  /*55740*/  ISETP.LT.AND P6, PT, R27, c[0x0][0x178], !P0 ;  /* 0x00005e001b007a0c */ /* 0x000fe200047c1270 */
[----:B------:R-:W3:Y:S01]  /*55750*/  LDL.LU R26, [R1+0x15ac] ;  /* 0x0015ac00011a7983 */ /* 0x000ee20000300800 */
[----:B------:R-:W-:Y:S02]  /*55760*/  ISETP.LT.AND P0, PT, R23, c[0x0][0x178], !P0 ;  /* 0x00005e0017007a0c */ /* 0x000fe40004701270 */
[C---:B------:R-:W-:Y:S01]  /*55770*/  IADD3 R0, R12.reuse, c[0x0][0x198], RZ ;  /* 0x000066000c007a10 */ /* 0x040fe20007ffe0ff */
[----:B------:R-:W-:Y:S01]  /*55780*/  IMAD.WIDE R8, R12, 0x2, R2 ;  /* 0x000000020c087825 */ /* 0x000fe200078e0202 */
[----:B------:R-:W-:-:S03]  /*55790*/  PRMT R6, R14, 0x7632, R6 ;  /* 0x000076320e067816 */ /* 0x000fc60000000006 */
[----:B------:R-:W-:Y:S01]  /*557a0*/  IMAD.WIDE R12, R12, 0x2, R24 ;  /* 0x000000020c0c7825 */ /* 0x000fe200078e0218 */
[----:B------:R1:W-:Y:S03]  /*557b0*/  @P5 STG.E.U16 [R8.64], R10 ;  /* 0x0000000a08005986 */ /* 0x0003e6000c101506 */
[C---:B------:R-:W-:Y:S01]  /*557c0*/  IMAD.WIDE R16, R0.reuse, 0x2, R2 ;  /* 0x0000000200107825 */ /* 0x040fe200078e0202 */
[----:B------:R5:W-:Y:S03]  /*557d0*/  @P4 STG.E.U16 [R12.64], R6 ;  /* 0x000000060c004986 */ /* 0x000be6000c101506 */
[----:B0-----:R-:W-:Y:S01]  /*557e0*/  IMAD.WIDE R4, R0, 0x2, R24 ;  /* 0x0000000200047825 */ /* 0x001fe200078e0218 */
[----:B--2---:R0:W-:Y:S01]  /*557f0*/  @P6 STG.E.U16 [R16.64], R28 ;  /* 0x0000001c10006986 */ /* 0x0041e2000c101506 */
[----:B------:R-:W-:-:S02]  /*55800*/  ISETP.LT.AND P5, PT, R27, c[0x0][0x178], !P2 ;  /* 0x00005e001b007a0c */ /* 0x000fc400057a1270 */
[----:B------:R-:W-:Y:S01]  /*55810*/  ISETP.LT.AND P4, PT, R23, c[0x0][0x178], !P2 ;  /* 0x00005e0017007a0c */ /* 0x000fe20005781270 */
[----:B------:R2:W-:Y:S01]  /*55820*/  @P0 STG.E.U16 [R4.64], R18 ;  /* 0x0000001204000986 */ /* 0x0005e2000c101506 */
[----:B-1----:R-:W-:Y:S02]  /*55830*/  PRMT R10, R28, 0x7632, R10 ;  /* 0x000076321c0a7816 */ /* 0x002fe4000000000a */
[----:B-----5:R-:W-:Y:S02]  /*55840*/  ISETP.GE.AND P2, PT, R21, c[0x0][0x17c], PT ;  /* 0x00005f0015007a0c */ /* 0x020fe40003f46270 */
[----:B------:R-:W-:Y:S01]  /*55850*/  IADD3 R12, R0, c[0x0][0x198], RZ ;  /* 0x00006600000c7a10 */ /* 0x000fe20007ffe0ff */
[----:B0-----:R-:W5:Y:S01]  /*55860*/  LDL.LU R28, [R1+0x5c] ;  /* 0x00005c00011c7983 */ /* 0x001f620000300800 */
[----:B------:R-:W-:Y:S02]  /*55870*/  PRMT R0, R18, 0x7632, R0 ;  /* 0x0000763212007816 */ /* 0x000fe40000000000 */
[----:B----4-:R-:W-:-:S02]  /*55880*/  ISETP.GE.AND P0, PT, R20, c[0x0][0x17c], PT ;  /* 0x00005f0014007a0c */ /* 0x010fc40003f06270 */
[----:B------:R-:W4:Y:S04]  /*55890*/  LDL.LU R20, [R1+0x15b0] ;  /* 0x0015b00001147983 */ /* 0x000f280000300800 */
[----:B------:R-:W5:Y:S04]  /*558a0*/  LDL.LU R21, [R1+0x3c] ;  /* 0x00003c0001157983 */ /* 0x000f680000300800 */
[----:B--2---:R-:W2:Y:S01]  /*558b0*/  LDL.LU R18, [R1+0x15b4] ;  /* 0x0015b40001127983 */ /* 0x004ea20000300800 */
[C---:B------:R-:W-:Y:S01]  /*558c0*/  IADD3 R6, R12.reuse, c[0x0][0x198], RZ ;  /* 0x000066000c067a10 */ /* 0x040fe20007ffe0ff */
[----:B------:R-:W-:Y:S01]  /*558d0*/  IMAD.WIDE R8, R12, 0x2, R2 ;  /* 0x000000020c087825 */ /* 0x000fe200078e0202 */
[----:B------:R-:W-:-:S03]  /*558e0*/  ISETP.LT.AND P6, PT, R27, c[0x0][0x178], !P1 ;  /* 0x00005e001b007a0c */ /* 0x000fc60004fc1270 */
[----:B------:R-:W-:Y:S01]  /*558f0*/  IMAD.WIDE R12, R12, 0x2, R24 ;  /* 0x000000020c0c7825 */ /* 0x000fe200078e0218 */
[----:B------:R-:W-:Y:S01]  /*55900*/  @P5 STG.E.U16 [R8.64], R10 ;  /* 0x0000000a08005986 */ /* 0x000fe2000c101506 */
[----:B------:R-:W-:Y:S02]  /*55910*/  ISETP.LT.AND P1, PT, R23, c[0x0][0x178], !P1 ;  /* 0x00005e0017007a0c */ /* 0x000fe40004f21270 */
[----:B------:R-:W-:Y:S01]  /*55920*/  ISETP.LT.AND P5, PT, R27, c[0x0][0x178], !P3 ;  /* 0x00005e001b007a0c */ /* 0x000fe20005fa1270 */
[----:B------:R0:W-:Y:S01]  /*55930*/  @P4 STG.E.U16 [R12.64], R0 ;  /* 0x000000000c004986 */ /* 0x0001e2000c101506 */
[----:B------:R-:W-:Y:S01]  /*55940*/  ISETP.LT.AND P4, PT, R23, c[0x0][0x178], !P3 ;  /* 0x00005e0017007a0c */ /* 0x000fe20005f81270 */
[----:B------:R-:W-:-:S04]  /*55950*/  IMAD.WIDE R16, R6, 0x2, R2 ;  /* 0x0000000206107825 */ /* 0x000fc800078e0202 */
[C---:B------:R-:W-:Y:S01]  /*55960*/  IMAD.WIDE R4, R6.reuse, 0x2, R24 ;  /* 0x0000000206047825 */ /* 0x040fe200078e0218 */
[----:B0-----:R-:W-:Y:S02]  /*55970*/  IADD3 R12, R6, c[0x0][0x198], RZ ;  /* 0x00006600060c7a10 */ /* 0x001fe40007ffe0ff */
[----:B---3--:R-:W-:Y:S02]  /*55980*/  PRMT R10, R29, 0x7632, R10 ;  /* 0x000076321d0a7816 */ /* 0x008fe4000000000a */
[C---:B------:R-:W-:Y:S01]  /*55990*/  IADD3 R0, R12.reuse, c[0x0][0x198], RZ ;  /* 0x000066000c007a10 */ /* 0x040fe20007ffe0ff */
[----:B------:R-:W-:Y:S01]  /*559a0*/  IMAD.WIDE R8, R12, 0x2, R2 ;  /* 0x000000020c087825 */ /* 0x000fe200078e0202 */
[----:B------:R-:W-:Y:S01]  /*559b0*/  PRMT R6, R22, 0x7632, R6 ;  /* 0x0000763216067816 */ /* 0x000fe20000000006 */
[----:B------:R0:W-:Y:S02]  /*559c0*/  @P6 STG.E.U16 [R16.64], R29 ;  /* 0x0000001d10006986 */ /* 0x0001e4000c101506 */
[----:B------:R-:W-:-:S02]  /*559d0*/  IMAD.WIDE R12, R12, 0x2, R24 ;  /* 0x000000020c0c7825 */ /* 0x000fc400078e0218 */
[----:B------:R-:W-:Y:S01]  /*559e0*/  @P1 STG.E.U16 [R4.64], R22 ;  /* 0x0000001604001986 */ /* 0x000fe2000c101506 */
[----:B------:R-:W-:-:S03]  /*559f0*/  ISETP.GE.AND P3, PT, R26, c[0x0][0x17c], PT ;  /* 0x00005f001a007a0c */ /* 0x000fc60003f66270 */
[----:B------:R-:W-:Y:S01]  /*55a00*/  @P5 STG.E.U16 [R8.64], R10 ;  /* 0x0000000a08005986 */ /* 0x000fe2000c101506 */
[----:B------:R-:W-:-:S03]  /*55a10*/  ISETP.LT.AND P5, PT, R27, c[0x0][0x178], !P0 ;  /* 0x00005e001b007a0c */ /* 0x000fc600047a1270 */
[----:B0-----:R-:W3:Y:S04]  /*55a20*/  LDL.LU R29, [R1+0x6c] ;  /* 0x00006c00011d7983 */ /* 0x001ee80000300800 */
[----:B------:R0:W-:Y:S01]  /*55a30*/  @P4 STG.E.U16 [R12.64], R6 ;  /* 0x000000060c004986 */ /* 0x0001e2000c101506 */
[----:B------:R-:W-:Y:S02]  /*55a40*/  ISETP.LT.AND P4, PT, R23, c[0x0][0x178], !P0 ;  /* 0x00005e0017007a0c */ /* 0x000fe40004781270 */
[----:B----4-:R-:W-:Y:S02]  /*55a50*/  ISETP.GE.AND P1, PT, R20, c[0x0][0x17c], PT ;  /* 0x00005f0014007a0c */ /* 0x010fe40003f26270 */
[----:B------:R-:W4:Y:S04]  /*55a60*/  LDL.LU R20, [R1+0x15b8] ;  /* 0x0015b80001147983 */ /* 0x000f280000300800 */
[----:B------:R-:W3:Y:S01]  /*55a70*/  LDL.LU R26, [R1+0xc] ;  /* 0x00000c00011a7983 */ /* 0x000ee20000300800 */
[----:B--2---:R-:W-:-:S03]  /*55a80*/  ISETP.GE.AND P0, PT, R18, c[0x0][0x17c], PT ;  /* 0x00005f0012007a0c */ /* 0x004fc60003f06270 */
[----:B------:R-:W2:Y:S01]  /*55a90*/  LDL.LU R18, [R1+0x15bc] ;  /* 0x0015bc0001127983 */ /* 0x000ea20000300800 */
[----:B------:R-:W-:Y:S02]  /*55aa0*/  ISETP.LT.AND P6, PT, R27, c[0x0][0x178], !P2 ;  /* 0x00005e001b007a0c */ /* 0x000fe400057c1270 */
[----:B------:R-:W-:Y:S02]  /*55ab0*/  ISETP.LT.AND P2, PT, R23, c[0x0][0x178], !P2 ;  /* 0x00005e0017007a0c */ /* 0x000fe40005741270 */
[C---:B0-----:R-:W-:Y:S01]  /*55ac0*/  IADD3 R12, R0.reuse, c[0x0][0x198], RZ ;  /* 0x00006600000c7a10 */ /* 0x041fe20007ffe0ff */
[----:B------:R-:W-:Y:S01]  /*55ad0*/  IMAD.WIDE R16, R0, 0x2, R2 ;  /* 0x0000000200107825 */ /* 0x000fe200078e0202 */
[----:B-----5:R-:W-:Y:S02]  /*55ae0*/  PRMT R10, R28, 0x7632, R10 ;  /* 0x000076321c0a7816 */ /* 0x020fe4000000000a */
[----:B------:R-:W-:Y:S01]  /*55af0*/  IADD3 R6, R12, c[0x0][0x198], RZ ;  /* 0x000066000c067a10 */ /* 0x000fe20007ffe0ff */
[----:B------:R-:W-:Y:S01]  /*55b00*/  IMAD.WIDE R4, R0, 0x2, R24 ;  /* 0x0000000200047825 */ /* 0x000fe200078e0218 */
[----:B------:R-:W-:-:S03]  /*55b10*/  PRMT R0, R21, 0x7632, R0 ;  /* 0x0000763215007816 */ /* 0x000fc60000000000 */
[C---:B------:R-:W-:Y:S01]  /*55b20*/  IMAD.WIDE R8, R12.reuse, 0x2, R2 ;  /* 0x000000020c087825 */ /* 0x040fe200078e0202 */
[----:B------:R0:W-:Y:S03]  /*55b30*/  @P6 STG.E.U16 [R16.64], R28 ;  /* 0x0000001c10006986 */ /* 0x0001e6000c101506 */
[----:B------:R-:W-:Y:S01]  /*55b40*/  IMAD.WIDE R12, R12, 0x2, R24 ;  /* 0x000000020c0c7825 */ /* 0x000fe200078e0218 */
[----:B------:R-:W-:Y:S04]  /*55b50*/  @P2 STG.E.U16 [R4.64], R21 ;  /* 0x0000001504002986 */ /* 0x000fe8000c101506 */
[----:B------:R3:W-:Y:S01]  /*55b60*/  @P5 STG.E.U16 [R8.64], R10 ;  /* 0x0000000a08005986 */ /* 0x0007e2000c101506 */
[----:B------:R-:W-:-:S03]  /*55b70*/  ISETP.LT.AND P5, PT, R27, c[0x0][0x178], !P1 ;  /* 0x00005e001b007a0c */ /* 0x000fc60004fa1270 */
[----:B------:R1:W-:Y:S01]  /*55b80*/  @P4 STG.E.U16 [R12.64], R0 ;  /* 0x000000000c004986 */ /* 0x0003e2000c101506 */
[----:B------:R-:W-:-:S03]  /*55b90*/  ISETP.LT.AND P4, PT, R23, c[0x0][0x178], !P1 ;  /* 0x00005e0017007a0c */ /* 0x000fc60004f81270 */
[----:B0-----:R-:W5:Y:S01]  /*55ba0*/  LDL.LU R28, [R1+0x7c] ;  /* 0x00007c00011c7983 */ /* 0x001f620000300800 */
[----:B----4-:R-:W-:-:S03]  /*55bb0*/  ISETP.GE.AND P2, PT, R20, c[0x0][0x17c], PT ;  /* 0x00005f0014007a0c */ /* 0x010fc60003f46270 */
[----:B------:R-:W4:Y:S01]  /*55bc0*/  LDL.LU R20, [R1+0x15c4] ;  /* 0x0015c40001147983 */ /* 0x000f220000300800 */
[----:B--2---:R-:W-:-:S03]  /*55bd0*/  ISETP.GE.AND P1, PT, R18, c[0x0][0x17c], PT ;  /* 0x00005f0012007a0c */ /* 0x004fc60003f26270 */
[----:B------:R-:W2:Y:S01]  /*55be0*/  LDL.LU R18, [R1+0x15c0] ;  /* 0x0015c00001127983 */ /* 0x000ea20000300800 */
[----:B------:R-:W-:Y:S01]  /*55bf0*/  ISETP.LT.AND P6, PT, R27, c[0x0][0x178], !P3 ;  /* 0x00005e001b007a0c */ /* 0x000fe20005fc1270 */
[C---:B------:R-:W-:Y:S01]  /*55c00*/  IMAD.WIDE R16, R6.reuse, 0x2, R2 ;  /* 0x0000000206107825 */ /* 0x040fe200078e0202 */
[----:B---3--:R-:W-:Y:S02]  /*55c10*/  PRMT R10, R29, 0x7632, R10 ;  /* 0x000076321d0a7816 */ /* 0x008fe4000000000a */
[----:B------:R-:W-:Y:S02]  /*55c20*/  ISETP.LT.AND P3, PT, R23, c[0x0][0x178], !P3 ;  /* 0x00005e0017007a0c */ /* 0x000fe40005f61270 */
[----:B-1----:R-:W-:-:S07]  /*55c30*/  IADD3 R12, R6, c[0x0][0x198], RZ ;  /* 0x00006600060c7a10 */ /* 0x002fce0007ffe0ff */
[----:B------:R0:W-:Y:S01]  /*55c40*/  @P6 STG.E.U16 [R16.64], R29 ;  /* 0x0000001d10006986 */ /* 0x0001e2000c101506 */
[----:B------:R-:W-:-:S03]  /*55c50*/  IMAD.WIDE R4, R6, 0x2, R24 ;  /* 0x0000000206047825 */ /* 0x000fc600078e0218 */
[----:B0-----:R-:W3:Y:S01]  /*55c60*/  LDL.LU R29, [R1+0x9c] ;  /* 0x00009c00011d7983 */ /* 0x001ee20000300800 */
[C---:B------:R-:W-:Y:S01]  /*55c70*/  IADD3 R0, R12.reuse, c[0x0][0x198], RZ ;  /* 0x000066000c007a10 */ /* 0x040fe20007ffe0ff */
[----:B------:R-:W-:Y:S01]  /*55c80*/  IMAD.WIDE R8, R12, 0x2, R2 ;  /* 0x000000020c087825 */ /* 0x000fe200078e0202 */
[----:B------:R-:W-:Y:S01]  /*55c90*/  PRMT R6, R26, 0x7632, R6 ;  /* 0x000076321a067816 */ /* 0x000fe20000000006 */
[----:B------:R0:W-:Y:S02]  /*55ca0*/  @P3 STG.E.U16 [R4.64], R26 ;  /* 0x0000001a04003986 */ /* 0x0001e4000c101506 */
[----:B------:R-:W-:Y:S02]  /*55cb0*/  IMAD.WIDE R12, R12, 0x2, R24 ;  /* 0x000000020c0c7825 */ /* 0x000fe400078e0218 */
[----:B------:R-:W-:Y:S01]  /*55cc0*/  @P5 STG.E.U16 [R8.64], R10 ;  /* 0x0000000a08005986 */ /* 0x000fe2000c101506 */
[----:B------:R-:W-:-:S03]  /*55cd0*/  ISETP.LT.AND P5, PT, R27, c[0x0][0x178], !P2 ;  /* 0x00005e001b007a0c */ /* 0x000fc600057a1270 */
[----:B------:R1:W-:Y:S01]  /*55ce0*/  @P4 STG.E.U16 [R12.64], R6 ;  /* 0x000000060c004986 */ /* 0x0003e2000c101506 */
[----:B------:R-:W-:-:S03]  /*55cf0*/  ISETP.LT.AND P4, PT, R23, c[0x0][0x178], !P2 ;  /* 0x00005e0017007a0c */ /* 0x000fc60005781270 */
[----:B------:R-:W3:Y:S04]  /*55d00*/  LDL.LU R22, [R1+0x15cc] ;  /* 0x0015cc0001167983 */ /* 0x000ee80000300800 */
[----:B------:R-:W3:Y:S01]  /*55d10*/  LDL.LU R21, [R1+0x15c8] ;  /* 0x0015c80001157983 */ /* 0x000ee20000300800 */
[----:B----4-:R-:W-:Y:S02]  /*55d20*/  ISETP.GE.AND P3, PT, R20, c[0x0][0x17c], PT ;  /* 0x00005f0014007a0c */ /* 0x010fe40003f66270 */
[----:B--2---:R-:W-:Y:S02]  /*55d30*/  ISETP.GE.AND P2, PT, R18, c[0x0][0x17c], PT ;  /* 0x00005f0012007a0c */ /* 0x004fe40003f46270 */
[----:B------:R-:W2:Y:S04]  /*55d40*/  LDL.LU R18, [R1+0x15d4] ;  /* 0x0015d40001127983 */ /* 0x000ea80000300800 */
[----:B------:R-:W4:Y:S01]  /*55d50*/  LDL.LU R20, [R1+0xbc] ;  /* 0x0000bc0001147983 */ /* 0x000f220000300800 */
[----:B------:R-:W-:Y:S01]  /*55d60*/  ISETP.LT.AND P6, PT, R27, c[0x0][0x178], !P0 ;  /* 0x00005e001b007a0c */ /* 0x000fe200047c1270 */
[C---:B------:R-:W-:Y:S01]  /*55d70*/  IMAD.WIDE R16, R0.reuse, 0x2, R2 ;  /* 0x0000000200107825 */ /* 0x040fe200078e0202 */
[----:B------:R-:W-:Y:S01]  /*55d80*/  ISETP.LT.AND P0, PT, R23, c[0x0][0x178], !P0 ;  /* 0x00005e0017007a0c */ /* 0x000fe20004701270 */
[----:B0-----:R-:W4:Y:S01]  /*55d90*/  LDL.LU R26, [R1+0x2c] ;  /* 0x00002c00011a7983 */ /* 0x001f220000300800 */
[C---:B-1----:R-:W-:Y:S01]  /*55da0*/  IADD3 R12, R0.reuse, c[0x0][0x198], RZ ;  /* 0x00006600000c7a10 */ /* 0x042fe20007ffe0ff */
[----:B------:R-:W-:-:S03]  /*55db0*/  IMAD.WIDE R4, R0, 0x2, R24 ;  /* 0x0000000200047825 */ /* 0x000fc600078e0218 */
[----:B------:R-:W-:-:S05]  /*55dc0*/  IADD3 R6, R12, c[0x0][0x198], RZ ;  /* 0x000066000c067a10 */ /* 0x000fca0007ffe0ff */
[----:B-----5:R0:W-:Y:S01]  /*55dd0*/  @P6 STG.E.U16 [R16.64], R28 ;  /* 0x0000001c10006986 */ /* 0x0201e2000c101506 */
[----:B------:R-:W-:Y:S01]  /*55de0*/  ISETP.LT.AND P6, PT, R27, c[0x0][0x178], !P1 ;  /* 0x00005e001b007a0c */ /* 0x000fe20004fc1270 */
[----:B------:R-:W-:Y:S01]  /*55df0*/  IMAD.WIDE R8, R12, 0x2, R2 ;  /* 0x000000020c087825 */ /* 0x000fe200078e0202 */
[----:B------:R-:W-:Y:S02]  /*55e00*/  PRMT R10, R28, 0x7632, R10 ;  /* 0x000076321c0a7816 */ /* 0x000fe4000000000a */
[----:B------:R-:W-:Y:S01]  /*55e10*/  PRMT R0, R7, 0x7632, R0 ;  /* 0x0000763207007816 */ /* 0x000fe20000000000 */
[----:B------:R-:W-:Y:S01]  /*55e20*/  IMAD.WIDE R12, R12, 0x2, R24 ;  /* 0x000000020c0c7825 */ /* 0x000fe200078e0218 */
[----:B------:R-:W-:Y:S03]  /*55e30*/  @P0 STG.E.U16 [R4.64], R7 ;  /* 0x0000000704000986 */ /* 0x000fe6000c101506 */
[----:B0-----:R-:W-:Y:S01]  /*55e40*/  IMAD.WIDE R16, R6, 0x2, R2 ;  /* 0x0000000206107825 */ /* 0x001fe200078e0202 */
[----:B------:R-:W-:Y:S04]  /*55e50*/  @P5 STG.E.U16 [R8.64], R10 ;  /* 0x0000000a08005986 */ /* 0x000fe8000c101506 */
[----:B------:R-:W-:Y:S04]  /*55e60*/  @P4 STG.E.U16 [R12.64], R0 ;  /* 0x000000000c004986 */ /* 0x000fe8000c101506 */
[----:B---3--:R0:W-:Y:S01]  /*55e70*/  @P6 STG.E.U16 [R16.64], R29 ;  /* 0x0000001d10006986 */ /* 0x0081e2000c101506 */
[----:B------:R-:W-:-:S02]  /*55e80*/  ISETP.LT.AND P1, PT, R23, c[0x0][0x178], !P1 ;  /* 0x00005e0017007a0c */ /* 0x000fc40004f21270 */
[----:B------:R-:W-:Y:S02]  /*55e90*/  ISETP.LT.AND P5, PT, R27, c[0x0][0x178], !P3 ;  /* 0x00005e001b007a0c */ /* 0x000fe40005fa1270 */
[----:B------:R-:W-:Y:S01]  /*55ea0*/  ISETP.LT.AND P4, PT, R23, c[0x0][0x178], !P3 ;  /* 0x00005e0017007a0c */ /* 0x000fe20005f81270 */
[----:B0-----:R-:W3:Y:S01]  /*55eb0*/  LDL.LU R17, [R1+0x15d0] ;  /* 0x0015d00001117983 */ /* 0x001ee20000300800 */
[----:B------:R-:W-:Y:S02]  /*55ec0*/  IADD3 R8, R6, c[0x0][0x198], RZ ;  /* 0x0000660006087a10 */ /* 0x000fe40007ffe0ff */
[----:B------:R-:W-:Y:S02]  /*55ed0*/  ISETP.LT.AND P6, PT, R27, c[0x0][0x178], !P2 ;  /* 0x00005e001b007a0c */ /* 0x000fe400057c1270 */
[----:B------:R-:W-:Y:S02]  /*55ee0*/  PRMT R10, R29, 0x7632, R10 ;  /* 0x000076321d0a7816 */ /* 0x000fe4000000000a */
[----:B------:R-:W-:Y:S01]  /*55ef0*/  IADD3 R0, R8, c[0x0][0x198], RZ ;  /* 0x0000660008007a10 */ /* 0x000fe20007ffe0ff */
[----:B------:R-:W5:Y:S01]  /*55f00*/  LDL.LU R29, [R1+0xcc] ;  /* 0x0000cc00011d7983 */ /* 0x000f620000300800 */
[----:B------:R-:W-:Y:S01]  /*55f10*/  IMAD.WIDE R4, R6, 0x2, R24 ;  /* 0x0000000206047825 */ /* 0x000fe200078e0218 */
[----:B------:R-:W-:-:S03]  /*55f20*/  PRMT R14, R11, 0x7632, R14 ;  /* 0x000076320b0e7816 */ /* 0x000fc6000000000e */
[C---:B------:R-:W-:Y:S01]  /*55f30*/  IMAD.WIDE R6, R8.reuse, 0x2, R2 ;  /* 0x0000000208067825 */ /* 0x040fe200078e0202 */
[----:B------:R-:W-:Y:S03]  /*55f40*/  @P1 STG.E.U16 [R4.64], R11 ;  /* 0x0000000b04001986 */ /* 0x000fe6000c101506 */
[----:B------:R-:W-:Y:S01]  /*55f50*/  IMAD.WIDE R8, R8, 0x2, R24 ;  /* 0x0000000208087825 */ /* 0x000fe200078e0218 */
[----:B------:R-:W-:-:S03]  /*55f60*/  ISETP.GE.AND P0, PT, R22, c[0x0][0x17c], PT ;  /* 0x00005f0016007a0c */ /* 0x000fc60003f06270 */
[----:B------:R-:W-:Y:S01]  /*55f70*/  IMAD.WIDE R12, R0, 0x2, R2 ;  /* 0x00000002000c7825 */ /* 0x000fe200078e0202 */
[----:B------:R-:W-:Y:S04]  /*55f80*/  @P5 STG.E.U16 [R6.64], R10 ;  /* 0x0000000a06005986 */ /* 0x000fe8000c101506 */
[----:B------:R-:W5:Y:S04]  /*55f90*/  LDL.LU R22, [R1+0x15e0] ;  /* 0x0015e00001167983 */ /* 0x000f680000300800 */
[----:B------:R-:W-:Y:S04]  /*55fa0*/  @P4 STG.E.U16 [R8.64], R14 ;  /* 0x0000000e08004986 */ /* 0x000fe8000c101506 */
[----:B------:R-:W5:Y:S01]  /*55fb0*/  LDL.LU R28, [R1+0xac] ;  /* 0x0000ac00011c7983 */ /* 0x000f620000300800 */
[----:B--2---:R-:W-:-:S03]  /*55fc0*/  ISETP.GE.AND P1, PT, R18, c[0x0][0x17c], PT ;  /* 0x00005f0012007a0c */ /* 0x004fc60003f26270 */
[----:B----4-:R0:W-:Y:S01]  /*55fd0*/  @P6 STG.E.U16 [R12.64], R20 ;  /* 0x000000140c006986 */ /* 0x0101e2000c101506 */
[----:B------:R-:W-:-:S03]  /*55fe0*/  PRMT R16, R20, 0x7632, R16 ;  /* 0x0000763214107816 */ /* 0x000fc60000000010 */
[----:B0-----:R-:W2:Y:S04]  /*55ff0*/  LDL.LU R20, [R1+0x15dc] ;  /* 0x0015dc0001147983 */ /* 0x001ea80000300800 */
[----:B------:R-:W4:Y:S01]  /*56000*/  LDL.LU R18, [R1+0x15d8] ;  /* 0x0015d80001127983 */ /* 0x000f220000300800 */
[----:B------:R-:W-:Y:S02]  /*56010*/  ISETP.GE.AND P3, PT, R21, c[0x0][0x17c], PT ;  /* 0x00005f0015007a0c */ /* 0x000fe40003f66270 */
[----:B------:R-:W-:Y:S02]  /*56020*/  ISETP.LT.AND P2, PT, R23, c[0x0][0x178], !P2 ;  /* 0x00005e0017007a0c */ /* 0x000fe40005741270 */
[----:B------:R-:W-:Y:S02]  /*56030*/  ISETP.LT.AND P5, PT, R27, c[0x0][0x178], !P0 ;  /* 0x00005e001b007a0c */ /* 0x000fe400047a1270 */
[----:B------:R-:W-:-:S02]  /*56040*/  ISETP.LT.AND P4, PT, R23, c[0x0][0x178], !P0 ;  /* 0x00005e0017007a0c */ /* 0x000fc40004781270 */
[C---:B------:R-:W-:Y:S02]  /*56050*/  IADD3 R21, R0.reuse, c[0x0][0x198], RZ ;  /* 0x0000660000157a10 */ /* 0x040fe40007ffe0ff */
[----:B------:R-:W-:Y:S01]  /*56060*/  ISETP.LT.AND P6, PT, R27, c[0x0][0x178], !P3 ;  /* 0x00005e001b007a0c */ /* 0x000fe20005fc1270 */
[----:B------:R-:W-:Y:S01]  /*56070*/  IMAD.WIDE R4, R0, 0x2, R24 ;  /* 0x0000000200047825 */ /* 0x000fe200078e0218 */
[----:B------:R-:W-:-:S03]  /*56080*/  PRMT R0, R26, 0x7632, R0 ;  /* 0x000076321a007816 */ /* 0x000fc60000000000 */
[C---:B------:R-:W-:Y:S01]  /*56090*/  IMAD.WIDE R6, R21.reuse, 0x2, R2 ;  /* 0x0000000215067825 */ /* 0x040fe200078e0202 */
[----:B------:R0:W-:Y:S03]  /*560a0*/  @P2 STG.E.U16 [R4.64], R26 ;  /* 0x0000001a04002986 */ /* 0x0001e6000c101506 */
[----:B------:R-:W-:Y:S01]  /*560b0*/  IMAD.WIDE R8, R21, 0x2, R24 ;  /* 0x0000000215087825 */ /* 0x000fe200078e0218 */
[----:B------:R-:W-:Y:S01]  /*560c0*/  ISETP.LT.AND P3, PT, R23, c[0x0][0x178], !P3 ;  /* 0x00005e0017007a0c */ /* 0x000fe20005f61270 */
[----:B------:R1:W-:Y:S01]  /*560d0*/  @P5 STG.E.U16 [R6.64], R16 ;  /* 0x0000001006005986 */ /* 0x0003e2000c101506 */
[----:B---3--:R-:W-:Y:S02]  /*560e0*/  ISETP.GE.AND P0, PT, R17, c[0x0][0x17c], PT ;  /* 0x00005f0011007a0c */ /* 0x008fe40003f06270 */
[----:B------:R-:W-:Y:S01]  /*560f0*/  IADD3 R17, R21, c[0x0][0x198], RZ ;  /* 0x0000660015117a10 */ /* 0x000fe20007ffe0ff */
[----:B------:R3:W-:Y:S04]  /*56100*/  @P4 STG.E.U16 [R8.64], R0 ;  /* 0x0000000008004986 */ /* 0x0007e8000c101506 */
[----:B------:R-:W-:Y:S01]  /*56110*/  IMAD.WIDE R10, R17, 0x2, R2 ;  /* 0x00000002110a7825 */ /* 0x000fe200078e0202 */
[----:B------:R-:W-:-:S02]  /*56120*/  ISETP.LT.AND P5, PT, R27, c[0x0][0x178], !P1 ;  /* 0x00005e001b007a0c */ /* 0x000fc40004fa1270 */
[----:B------:R-:W-:Y:S02]  /*56130*/  ISETP.LT.AND P4, PT, R23, c[0x0][0x178], !P1 ;  /* 0x00005e0017007a0c */ /* 0x000fe40004f81270 */
[----:B-----5:R5:W-:Y:S01]  /*56140*/  @P6 STG.E.U16 [R10.64], R29 ;  /* 0x0000001d0a006986 */ /* 0x020be2000c101506 */
[----:B------:R-:W-:Y:S02]  /*56150*/  IADD3 R13, R17, c[0x0][0x198], RZ ;  /* 0x00006600110d7a10 */ /* 0x000fe40007ffe0ff */
[----:B------:R-:W-:Y:S01]  /*56160*/  ISETP.LT.AND P6, PT, R27, c[0x0][0x178], !P0 ;  /* 0x00005e001b007a0c */ /* 0x000fe200047c1270 */
[----:B0-----:R-:W-:Y:S01]  /*56170*/  IMAD.WIDE R4, R17, 0x2, R24 ;  /* 0x0000000211047825 */ /* 0x001fe200078e0218 */
[----:B------:R-:W-:Y:S02]  /*56180*/  IADD3 R21, R13, c[0x0][0x198], RZ ;  /* 0x000066000d157a10 */ /* 0x000fe40007ffe0ff */
[----:B------:R-:W-:Y:S01]  /*56190*/  PRMT R12, R29, 0x7632, R12 ;  /* 0x000076321d0c7816 */ /* 0x000fe2000000000c */
[----:B-1----:R-:W-:Y:S01]  /*561a0*/  IMAD.WIDE R6, R13, 0x2, R2 ;  /* 0x000000020d067825 */ /* 0x002fe200078e0202 */
[----:B---3--:R-:W-:Y:S01]  /*561b0*/  PRMT R0, R15, 0x7632, R0 ;  /* 0x000076320f007816 */ /* 0x008fe20000000000 */
[----:B------:R0:W-:Y:S02]  /*561c0*/  @P3 STG.E.U16 [R4.64], R15 ;  /* 0x0000000f04003986 */ /* 0x0001e4000c101506 */
[----:B------:R-:W-:Y:S01]  /*561d0*/  IMAD.WIDE R8, R13, 0x2, R24 ;  /* 0x000000020d087825 */ /* 0x000fe200078e0218 */
[----:B------:R-:W-:-:S03]  /*561e0*/  ISETP.GE.AND P2, PT, R22, c[0x0][0x17c], PT ;  /* 0x00005f0016007a0c */ /* 0x000fc60003f46270 */
[----:B-----5:R-:W-:Y:S01]  /*561f0*/  IMAD.WIDE R10, R21, 0x2, R2 ;  /* 0x00000002150a7825 */ /* 0x020fe200078e0202 */
[----:B------:R1:W-:Y:S01]  /*56200*/  @P5 STG.E.U16 [R6.64], R12 ;  /* 0x0000000c06005986 */ /* 0x0003e2000c101506 */
[----:B------:R-:W-:-:S03]  /*56210*/  ISETP.LT.AND P0, PT, R23, c[0x0][0x178], !P0 ;  /* 0x00005e0017007a0c */ /* 0x000fc60004701270 */
[----:B------:R-:W3:Y:S04]  /*56220*/  LDL.LU R29, [R1+0x8c] ;  /* 0x00008c00011d7983 */ /* 0x000ee80000300800 */
[----:B------:R5:W-:Y:S04]  /*56230*/  @P4 STG.E.U16 [R8.64], R0 ;  /* 0x0000000008004986 */ /* 0x000be8000c101506 */
[----:B------:R0:W-:Y:S01]  /*56240*/  @P6 STG.E.U16 [R10.64], R28 ;  /* 0x0000001c0a006986 */ /* 0x0001e2000c101506 */
[----:B------:R-:W-:Y:S02]  /*56250*/  ISETP.LT.AND P6, PT, R27, c[0x0][0x178], !P2 ;  /* 0x00005e001b007a0c */ /* 0x000fe400057c1270 */
[----:B------:R-:W-:-:S02]  /*56260*/  ISETP.LT.AND P2, PT, R23, c[0x0][0x178], !P2 ;  /* 0x00005e0017007a0c */ /* 0x000fc40005741270 */
[----:B--2---:R-:W-:Y:S02]  /*56270*/  ISETP.GE.AND P1, PT, R20, c[0x0][0x17c], PT ;  /* 0x00005f0014007a0c */ /* 0x004fe40003f26270 */
[----:B----4-:R-:W-:Y:S02]  /*56280*/  ISETP.GE.AND P3, PT, R18, c[0x0][0x17c], PT ;  /* 0x00005f0012007a0c */ /* 0x010fe40003f66270 */
[C---:B------:R-:W-:Y:S02]  /*56290*/  ISETP.LT.AND P5, PT, R27.reuse, c[0x0][0x178], !P1 ;  /* 0x00005e001b007a0c */ /* 0x040fe40004fa1270 */
[----:B------:R-:W-:Y:S02]  /*562a0*/  ISETP.LT.AND P4, PT, R27, c[0x0][0x178], !P3 ;  /* 0x00005e001b007a0c */ /* 0x000fe40005f81270 */
[C---:B------:R-:W-:Y:S02]  /*562b0*/  ISETP.LT.AND P3, PT, R23.reuse, c[0x0][0x178], !P3 ;  /* 0x00005e0017007a0c */ /* 0x040fe40005f61270 */
[----:B------:R-:W-:-:S02]  /*562c0*/  ISETP.LT.AND P1, PT, R23, c[0x0][0x178], !P1 ;  /* 0x00005e0017007a0c */ /* 0x000fc40004f21270 */
[----:B------:R-:W2:Y:S01]  /*562d0*/  LDL.LU R23, [R1+0x15e4] ;  /* 0x0015e40001177983 */ /* 0x000ea20000300800 */
[C---:B------:R-:W-:Y:S01]  /*562e0*/  IADD3 R13, R21.reuse, c[0x0][0x198], RZ ;  /* 0x00006600150d7a10 */ /* 0x040fe20007ffe0ff */
[----:B0-----:R-:W-:-:S03]  /*562f0*/  IMAD.WIDE R4, R21, 0x2, R24 ;  /* 0x0000000215047825 */ /* 0x001fc600078e0218 */
[C---:B------:R-:W-:Y:S01]  /*56300*/  IADD3 R15, R13.reuse, c[0x0][0x198], RZ ;  /* 0x000066000d0f7a10 */ /* 0x040fe20007ffe0ff */
[----:B-1----:R-:W-:Y:S01]  /*56310*/  IMAD.WIDE R6, R13, 0x2, R2 ;  /* 0x000000020d067825 */ /* 0x002fe200078e0202 */
[----:B-----5:R-:W-:Y:S02]  /*56320*/  PRMT R0, R28, 0x7632, R0 ;  /* 0x000076321c007816 */ /* 0x020fe40000000000 */
[----:B------:R-:W-:Y:S01]  /*56330*/  IADD3 R17, R15, c[0x0][0x198], RZ ;  /* 0x000066000f117a10 */ /* 0x000fe20007ffe0ff */
[----:B------:R-:W-:Y:S01]  /*56340*/  IMAD.WIDE R8, R13, 0x2, R24 ;  /* 0x000000020d087825 */ /* 0x000fe200078e0218 */
[----:B------:R-:W-:Y:S01]  /*56350*/  PRMT R14, R19, 0x7632, R14 ;  /* 0x00007632130e7816 */ /* 0x000fe2000000000e */
[----:B------:R3:W-:Y:S02]  /*56360*/  @P0 STG.E.U16 [R4.64], R19 ;  /* 0x0000001304000986 */ /* 0x0007e4000c101506 */
[C---:B------:R-:W-:Y:S02]  /*56370*/  IMAD.WIDE R10, R15.reuse, 0x2, R2 ;  /* 0x000000020f0a7825 */ /* 0x040fe400078e0202 */
[----:B------:R0:W-:Y:S02]  /*56380*/  @P6 STG.E.U16 [R6.64], R0 ;  /* 0x0000000006006986 */ /* 0x0001e4000c101506 */
[----:B------:R-:W-:-:S02]  /*56390*/  IMAD.WIDE R12, R15, 0x2, R24 ;  /* 0x000000020f0c7825 */ /* 0x000fc400078e0218 */
[----:B------:R0:W-:Y:S02]  /*563a0*/  @P2 STG.E.U16 [R8.64], R14 ;  /* 0x0000000e08002986 */ /* 0x0001e4000c101506 */
[----:B------:R-:W-:-:S04]  /*563b0*/  IMAD.WIDE R2, R17, 0x2, R2 ;  /* 0x0000000211027825 */ /* 0x000fc800078e0202 */
[----:B------:R-:W-:Y:S01]  /*563c0*/  IMAD.WIDE R24, R17, 0x2, R24 ;  /* 0x0000000211187825 */ /* 0x000fe200078e0218 */
[----:B---3--:R-:W-:Y:S01]  /*563d0*/  PRMT R5, R29, 0x7632, R5 ;  /* 0x000076321d057816 */ /* 0x008fe20000000005 */
[----:B------:R0:W-:Y:S04]  /*563e0*/  @P5 STG.E.U16 [R10.64], R29 ;  /* 0x0000001d0a005986 */ /* 0x0001e8000c101506 */
[----:B--2---:R0:W-:Y:S04]  /*563f0*/  @P1 STG.E.U16 [R12.64], R23 ;  /* 0x000000170c001986 */ /* 0x0041e8000c101506 */
[----:B------:R0:W-:Y:S01]  /*56400*/  @P4 STG.E.U16 [R2.64], R5 ;  /* 0x0000000502004986 */ /* 0x0001e2000c101506 */
[----:B------:R-:W-:Y:S05]  /*56410*/  @!P3 EXIT ;  /* 0x000000000000b94d */ /* 0x000fea0003800000 */
[----:B0-----:R-:W-:-:S05]  /*56420*/  PRMT R12, R23, 0x7632, R12 ;  /* 0x00007632170c7816 */ /* 0x001fca000000000c */
[----:B------:R-:W-:Y:S01]  /*56430*/  STG.E.U16 [R24.64], R12 ;  /* 0x0000000c18007986 */ /* 0x000fe2000c101506 */
[----:B------:R-:W-:Y:S05]  /*56440*/  EXIT ;  /* 0x000000000000794d */ /* 0x000fea0003800000 */
.L_x_4:
[----:B------:R-:W-:-:S00]  /*56450*/  BRA `(.L_x_4) ;  /* 0xfffffff000007947 */ /* 0x000fc0000383ffff */
[----:B------:R-:W-:-:S00]  /*56460*/  NOP ;  /* 0x0000000000007918 */ /* 0x000fc00000000000 */
        /* <DEDUP_REMOVED lines=9> */
.L_x_5:


//--------------------- .nv.shared.matmul_kernel  --------------------------
	.section	.nv.shared.matmul_kernel,"aw",@nobits
	.sectionflags	@""
	.align	16
